	.target	sm_90a

	.elftype	@"ET_EXEC"


//--------------------- .note.nv.tkinfo           --------------------------
	.section	.note.nv.tkinfo,"",@"SHT_NOTE"
	.sectionflags	@"SHF_NOTE_NV_TKINFO"
	.tkinfo
        /*0018*/ 	.word	0x00000002
        /*0030*/ 	.string	""
        /*0030*/ 	.string	"ptxas"
        /*0030*/ 	.string	"Cuda compilation tools, release 13.0, V13.0.88"
        /*0030*/ 	.string	"Build cuda_13.0.r13.0/compiler.36424714_0"
        /*0030*/ 	.string	"-arch sm_90a -m 64 "



//--------------------- .note.nv.cuinfo           --------------------------
	.section	.note.nv.cuinfo,"",@"SHT_NOTE"
	.sectionflags	@"SHF_NOTE_NV_CUINFO"
        /*0018*/ 	.short	0x0002
        /*001a*/ 	.short	0x005a
        /*001c*/ 	.short	0x0082
	.zero		2


//--------------------- .nv.info                  --------------------------
	.section	.nv.info,"",@"SHT_CUDA_INFO"
	.align	4


	//----- nvinfo : EIATTR_REGCOUNT
	.align		4
        /*0000*/ 	.byte	0x04, 0x2f
        /*0002*/ 	.short	(.L_12 - .L_11)
	.align		4
.L_11:
        /*0004*/ 	.word	index@(_ZN7cutlass13device_kernelIN5flash22FlashAttnBwdPreprocessIN4cute5tupleIJNS3_1CILi64EEENS5_ILi192EEEEEENS_10bfloat16_tEfNS_4arch4Sm80ELb1ELb1EEEEEvNT_6ParamsE)
        /*0008*/ 	.word	0x0000004c


	//----- nvinfo : EIATTR_FRAME_SIZE
	.align		4
.L_12:
        /*000c*/ 	.byte	0x04, 0x11
        /*000e*/ 	.short	(.L_14 - .L_13)
	.align		4
.L_13:
        /*0010*/ 	.word	index@(_ZN7cutlass13device_kernelIN5flash22FlashAttnBwdPreprocessIN4cute5tupleIJNS3_1CILi64EEENS5_ILi192EEEEEENS_10bfloat16_tEfNS_4arch4Sm80ELb1ELb1EEEEEvNT_6ParamsE)
        /*0014*/ 	.word	0x00000000


	//----- nvinfo : EIATTR_REGCOUNT
	.align		4
.L_14:
        /*0018*/ 	.byte	0x04, 0x2f
        /*001a*/ 	.short	(.L_16 - .L_15)
	.align		4
.L_15:
        /*001c*/ 	.word	index@(_ZN7cutlass13device_kernelIN5flash19enable_sm80_to_sm89INS1_16FlashAttnBwdSm80INS1_25CollectiveMainloopBwdSm80ILi2ELi1EN4cute5tupleIJNS5_1CILi64EEENS7_ILi80EEENS7_ILi192EEEEEENS_10bfloat16_tEfNS_4arch4Sm80ELb1ELb0ELb1ELb1ELb1ELb0ELb1ELb0ELi2ELi4ELi2ELi2ELb0EEENS1_24CollectiveEpilogueBwdGQAISB_fSE_Li256ELb1ELb1EEENS1_25SingleTileBwdLPTSchedulerILb1ELi80ELb1EEEEEEEEEvNT_6ParamsE)
        /*0020*/ 	.word	0x00000004


	//----- nvinfo : EIATTR_FRAME_SIZE
	.align		4
.L_16:
        /*0024*/ 	.byte	0x04, 0x11
        /*0026*/ 	.short	(.L_18 - .L_17)
	.align		4
.L_17:
        /*0028*/ 	.word	index@(_ZN7cutlass13device_kernelIN5flash19enable_sm80_to_sm89INS1_16FlashAttnBwdSm80INS1_25CollectiveMainloopBwdSm80ILi2ELi1EN4cute5tupleIJNS5_1CILi64EEENS7_ILi80EEENS7_ILi192EEEEEENS_10bfloat16_tEfNS_4arch4Sm80ELb1ELb0ELb1ELb1ELb1ELb0ELb1ELb0ELi2ELi4ELi2ELi2ELb0EEENS1_24CollectiveEpilogueBwdGQAISB_fSE_Li256ELb1ELb1EEENS1_25SingleTileBwdLPTSchedulerILb1ELi80ELb1EEEEEEEEEvNT_6ParamsE)
        /*002c*/ 	.word	0x00000000


	//----- nvinfo : EIATTR_REGCOUNT
	.align		4
.L_18:
        /*0030*/ 	.byte	0x04, 0x2f
        /*0032*/ 	.short	(.L_20 - .L_19)
	.align		4
.L_19:
        /*0034*/ 	.word	index@(_ZN7cutlass13device_kernelIN5flash32FlashAttnBwdPostprocessConvertdQIN4cute5tupleIJNS3_1CILi64EEENS5_ILi192EEEEEENS_10bfloat16_tEfNS_4arch4Sm80ELi256ENS3_8TiledMMAINS3_8MMA_AtomIJNS3_30SM80_16x8x16_F32BF16BF16F32_TNEEEENS3_6LayoutINS4_IJNS5_ILi2EEENS5_ILi4EEENS5_ILi1EEEEEENS4_IJSJ_SH_NS5_ILi0EEEEEEEENS4_IJNS5_ILi32EEES6_NS5_ILi16EEEEEEEELb0EEEEEvNT_6ParamsE)
        /*0038*/ 	.word	0x00000046


	//----- nvinfo : EIATTR_FRAME_SIZE
	.align		4
.L_20:
        /*003c*/ 	.byte	0x04, 0x11
        /*003e*/ 	.short	(.L_22 - .L_21)
	.align		4
.L_21:
        /*0040*/ 	.word	index@(_ZN7cutlass13device_kernelIN5flash32FlashAttnBwdPostprocessConvertdQIN4cute5tupleIJNS3_1CILi64EEENS5_ILi192EEEEEENS_10bfloat16_tEfNS_4arch4Sm80ELi256ENS3_8TiledMMAINS3_8MMA_AtomIJNS3_30SM80_16x8x16_F32BF16BF16F32_TNEEEENS3_6LayoutINS4_IJNS5_ILi2EEENS5_ILi4EEENS5_ILi1EEEEEENS4_IJSJ_SH_NS5_ILi0EEEEEEEENS4_IJNS5_ILi32EEES6_NS5_ILi16EEEEEEEELb0EEEEEvNT_6ParamsE)
        /*0044*/ 	.word	0x00000000


	//----- nvinfo : EIATTR_REGCOUNT
	.align		4
.L_22:
        /*0048*/ 	.byte	0x04, 0x2f
        /*004a*/ 	.short	(.L_24 - .L_23)
	.align		4
.L_23:
        /*004c*/ 	.word	index@(_ZN7cutlass13device_kernelIN5flash32FlashAttnBwdPostprocessConvertdQIN4cute5tupleIJNS3_1CILi80EEENS5_ILi192EEEEEENS_10bfloat16_tEfNS_4arch4Sm80ELi256ENS3_8TiledMMAINS3_8MMA_AtomIJNS3_30SM80_16x8x16_F32BF16BF16F32_TNEEEENS3_6LayoutINS4_IJNS5_ILi4EEENS5_ILi2EEENS5_ILi1EEEEEENS4_IJSJ_SH_NS5_ILi0EEEEEEEENS4_IJNS5_ILi64EEENS5_ILi16EEESP_EEEEELb1EEEEEvNT_6ParamsE)
        /*0050*/ 	.word	0x00000050


	//----- nvinfo : EIATTR_FRAME_SIZE
	.align		4
.L_24:
        /*0054*/ 	.byte	0x04, 0x11
        /*0056*/ 	.short	(.L_26 - .L_25)
	.align		4
.L_25:
        /*0058*/ 	.word	index@(_ZN7cutlass13device_kernelIN5flash32FlashAttnBwdPostprocessConvertdQIN4cute5tupleIJNS3_1CILi80EEENS5_ILi192EEEEEENS_10bfloat16_tEfNS_4arch4Sm80ELi256ENS3_8TiledMMAINS3_8MMA_AtomIJNS3_30SM80_16x8x16_F32BF16BF16F32_TNEEEENS3_6LayoutINS4_IJNS5_ILi4EEENS5_ILi2EEENS5_ILi1EEEEEENS4_IJSJ_SH_NS5_ILi0EEEEEEEENS4_IJNS5_ILi64EEENS5_ILi16EEESP_EEEEELb1EEEEEvNT_6ParamsE)
        /*005c*/ 	.word	0x00000000


	//----- nvinfo : EIATTR_REGCOUNT
	.align		4
.L_26:
        /*0060*/ 	.byte	0x04, 0x2f
        /*0062*/ 	.short	(.L_28 - .L_27)
	.align		4
.L_27:
        /*0064*/ 	.word	index@(_ZN7cutlass13device_kernelIN5flash19enable_sm80_to_sm89INS1_16FlashAttnBwdSm80INS1_25CollectiveMainloopBwdSm80ILi2ELi1EN4cute5tupleIJNS5_1CILi64EEENS7_ILi80EEENS7_ILi192EEEEEENS_10bfloat16_tEfNS_4arch4Sm80ELb1ELb0ELb1ELb1ELb0ELb0ELb1ELb0ELi2ELi4ELi2ELi2ELb0EEENS1_24CollectiveEpilogueBwdGQAISB_fSE_Li256ELb1ELb0EEENS1_25SingleTileBwdLPTSchedulerILb1ELi80ELb0EEEEEEEEEvNT_6ParamsE)
        /*0068*/ 	.word	0x00000004


	//----- nvinfo : EIATTR_FRAME_SIZE
	.align		4
.L_28:
        /*006c*/ 	.byte	0x04, 0x11
        /*006e*/ 	.short	(.L_30 - .L_29)
	.align		4
.L_29:
        /*0070*/ 	.word	index@(_ZN7cutlass13device_kernelIN5flash19enable_sm80_to_sm89INS1_16FlashAttnBwdSm80INS1_25CollectiveMainloopBwdSm80ILi2ELi1EN4cute5tupleIJNS5_1CILi64EEENS7_ILi80EEENS7_ILi192EEEEEENS_10bfloat16_tEfNS_4arch4Sm80ELb1ELb0ELb1ELb1ELb0ELb0ELb1ELb0ELi2ELi4ELi2ELi2ELb0EEENS1_24CollectiveEpilogueBwdGQAISB_fSE_Li256ELb1ELb0EEENS1_25SingleTileBwdLPTSchedulerILb1ELi80ELb0EEEEEEEEEvNT_6ParamsE)
        /*0074*/ 	.word	0x00000000


	//----- nvinfo : EIATTR_REGCOUNT
	.align		4
.L_30:
        /*0078*/ 	.byte	0x04, 0x2f
        /*007a*/ 	.short	(.L_32 - .L_31)
	.align		4
.L_31:
        /*007c*/ 	.word	index@(_ZN7cutlass13device_kernelIN5flash19enable_sm80_to_sm89INS1_16FlashAttnBwdSm80INS1_25CollectiveMainloopBwdSm80ILi2ELi1EN4cute5tupleIJNS5_1CILi64EEENS7_ILi80EEENS7_ILi192EEEEEENS_10bfloat16_tEfNS_4arch4Sm80ELb1ELb0ELb1ELb1ELb1ELb0ELb1ELb0ELi2ELi4ELi2ELi2ELb0EEENS1_21CollectiveEpilogueBwdISB_SC_SE_Li256ELb1ELb1ELi4EEENS1_25SingleTileBwdLPTSchedulerILb1ELi80ELb1EEEEEEEEEvNT_6ParamsE)
        /*0080*/ 	.word	0x00000004


	//----- nvinfo : EIATTR_FRAME_SIZE
	.align		4
.L_32:
        /*0084*/ 	.byte	0x04, 0x11
        /*0086*/ 	.short	(.L_34 - .L_33)
	.align		4
.L_33:
        /*0088*/ 	.word	index@(_ZN7cutlass13device_kernelIN5flash19enable_sm80_to_sm89INS1_16FlashAttnBwdSm80INS1_25CollectiveMainloopBwdSm80ILi2ELi1EN4cute5tupleIJNS5_1CILi64EEENS7_ILi80EEENS7_ILi192EEEEEENS_10bfloat16_tEfNS_4arch4Sm80ELb1ELb0ELb1ELb1ELb1ELb0ELb1ELb0ELi2ELi4ELi2ELi2ELb0EEENS1_21CollectiveEpilogueBwdISB_SC_SE_Li256ELb1ELb1ELi4EEENS1_25SingleTileBwdLPTSchedulerILb1ELi80ELb1EEEEEEEEEvNT_6ParamsE)
        /*008c*/ 	.word	0x00000000


	//----- nvinfo : EIATTR_REGCOUNT
	.align		4
.L_34:
        /*0090*/ 	.byte	0x04, 0x2f
        /*0092*/ 	.short	(.L_36 - .L_35)
	.align		4
.L_35:
        /*0094*/ 	.word	index@(_ZN7cutlass13device_kernelIN5flash19enable_sm80_to_sm89INS1_16FlashAttnBwdSm80INS1_25CollectiveMainloopBwdSm80ILi2ELi1EN4cute5tupleIJNS5_1CILi64EEENS7_ILi80EEENS7_ILi192EEEEEENS_10bfloat16_tEfNS_4arch4Sm80ELb1ELb0ELb1ELb1ELb0ELb0ELb1ELb0ELi2ELi4ELi2ELi2ELb0EEENS1_21CollectiveEpilogueBwdISB_SC_SE_Li256ELb1ELb1ELi4EEENS1_25SingleTileBwdLPTSchedulerILb1ELi80ELb0EEEEEEEEEvNT_6ParamsE)
        /*0098*/ 	.word	0x00000004


	//----- nvinfo : EIATTR_FRAME_SIZE
	.align		4
.L_36:
        /*009c*/ 	.byte	0x04, 0x11
        /*009e*/ 	.short	(.L_38 - .L_37)
	.align		4
.L_37:
        /*00a0*/ 	.word	index@(_ZN7cutlass13device_kernelIN5flash19enable_sm80_to_sm89INS1_16FlashAttnBwdSm80INS1_25CollectiveMainloopBwdSm80ILi2ELi1EN4cute5tupleIJNS5_1CILi64EEENS7_ILi80EEENS7_ILi192EEEEEENS_10bfloat16_tEfNS_4arch4Sm80ELb1ELb0ELb1ELb1ELb0ELb0ELb1ELb0ELi2ELi4ELi2ELi2ELb0EEENS1_21CollectiveEpilogueBwdISB_SC_SE_Li256ELb1ELb1ELi4EEENS1_25SingleTileBwdLPTSchedulerILb1ELi80ELb0EEEEEEEEEvNT_6ParamsE)
        /*00a4*/ 	.word	0x00000000


	//----- nvinfo : EIATTR_REGCOUNT
	.align		4
.L_38:
        /*00a8*/ 	.byte	0x04, 0x2f
        /*00aa*/ 	.short	(.L_40 - .L_39)
	.align		4
.L_39:
        /*00ac*/ 	.word	index@(_ZN7cutlass13device_kernelIN5flash22FlashAttnBwdPreprocessIN4cute5tupleIJNS3_1CILi64EEENS5_ILi192EEEEEENS_10bfloat16_tEfNS_4arch4Sm80ELb1ELb0EEEEEvNT_6ParamsE)
        /*00b0*/ 	.word	0x0000005a


	//----- nvinfo : EIATTR_FRAME_SIZE
	.align		4
.L_40:
        /*00b4*/ 	.byte	0x04, 0x11
        /*00b6*/ 	.short	(.L_42 - .L_41)
	.align		4
.L_41:
        /*00b8*/ 	.word	index@(_ZN7cutlass13device_kernelIN5flash22FlashAttnBwdPreprocessIN4cute5tupleIJNS3_1CILi64EEENS5_ILi192EEEEEENS_10bfloat16_tEfNS_4arch4Sm80ELb1ELb0EEEEEvNT_6ParamsE)
        /*00bc*/ 	.word	0x00000000


	//----- nvinfo : EIATTR_REGCOUNT
	.align		4
.L_42:
        /*00c0*/ 	.byte	0x04, 0x2f
        /*00c2*/ 	.short	(.L_44 - .L_43)
	.align		4
.L_43:
        /*00c4*/ 	.word	index@(_ZN7cutlass13device_kernelIN5flash19enable_sm80_to_sm89INS1_16FlashAttnBwdSm80INS1_25CollectiveMainloopBwdSm80ILi2ELi1EN4cute5tupleIJNS5_1CILi64EEENS7_ILi80EEENS7_ILi192EEEEEENS_10bfloat16_tEfNS_4arch4Sm80ELb1ELb0ELb1ELb0ELb1ELb0ELb1ELb0ELi2ELi4ELi2ELi2ELb0EEENS1_24CollectiveEpilogueBwdGQAISB_fSE_Li256ELb0ELb1EEENS1_25SingleTileBwdLPTSchedulerILb0ELi80ELb1EEEEEEEEEvNT_6ParamsE)
        /*00c8*/ 	.word	0x00000004


	//----- nvinfo : EIATTR_FRAME_SIZE
	.align		4
.L_44:
        /*00cc*/ 	.byte	0x04, 0x11
        /*00ce*/ 	.short	(.L_46 - .L_45)
	.align		4
.L_45:
        /*00d0*/ 	.word	index@(_ZN7cutlass13device_kernelIN5flash19enable_sm80_to_sm89INS1_16FlashAttnBwdSm80INS1_25CollectiveMainloopBwdSm80ILi2ELi1EN4cute5tupleIJNS5_1CILi64EEENS7_ILi80EEENS7_ILi192EEEEEENS_10bfloat16_tEfNS_4arch4Sm80ELb1ELb0ELb1ELb0ELb1ELb0ELb1ELb0ELi2ELi4ELi2ELi2ELb0EEENS1_24CollectiveEpilogueBwdGQAISB_fSE_Li256ELb0ELb1EEENS1_25SingleTileBwdLPTSchedulerILb0ELi80ELb1EEEEEEEEEvNT_6ParamsE)
        /*00d4*/ 	.word	0x00000000


	//----- nvinfo : EIATTR_REGCOUNT
	.align		4
.L_46:
        /*00d8*/ 	.byte	0x04, 0x2f
        /*00da*/ 	.short	(.L_48 - .L_47)
	.align		4
.L_47:
        /*00dc*/ 	.word	index@(_ZN7cutlass13device_kernelIN5flash19enable_sm80_to_sm89INS1_16FlashAttnBwdSm80INS1_25CollectiveMainloopBwdSm80ILi2ELi1EN4cute5tupleIJNS5_1CILi64EEENS7_ILi80EEENS7_ILi192EEEEEENS_10bfloat16_tEfNS_4arch4Sm80ELb1ELb0ELb1ELb0ELb0ELb0ELb1ELb0ELi2ELi4ELi2ELi2ELb0EEENS1_24CollectiveEpilogueBwdGQAISB_fSE_Li256ELb0ELb0EEENS1_25SingleTileBwdLPTSchedulerILb0ELi80ELb0EEEEEEEEEvNT_6ParamsE)
        /*00e0*/ 	.word	0x00000004


	//----- nvinfo : EIATTR_FRAME_SIZE
	.align		4
.L_48:
        /*00e4*/ 	.byte	0x04, 0x11
        /*00e6*/ 	.short	(.L_50 - .L_49)
	.align		4
.L_49:
        /*00e8*/ 	.word	index@(_ZN7cutlass13device_kernelIN5flash19enable_sm80_to_sm89INS1_16FlashAttnBwdSm80INS1_25CollectiveMainloopBwdSm80ILi2ELi1EN4cute5tupleIJNS5_1CILi64EEENS7_ILi80EEENS7_ILi192EEEEEENS_10bfloat16_tEfNS_4arch4Sm80ELb1ELb0ELb1ELb0ELb0ELb0ELb1ELb0ELi2ELi4ELi2ELi2ELb0EEENS1_24CollectiveEpilogueBwdGQAISB_fSE_Li256ELb0ELb0EEENS1_25SingleTileBwdLPTSchedulerILb0ELi80ELb0EEEEEEEEEvNT_6ParamsE)
        /*00ec*/ 	.word	0x00000000


	//----- nvinfo : EIATTR_REGCOUNT
	.align		4
.L_50:
        /*00f0*/ 	.byte	0x04, 0x2f
        /*00f2*/ 	.short	(.L_52 - .L_51)
	.align		4
.L_51:
        /*00f4*/ 	.word	index@(_ZN7cutlass13device_kernelIN5flash19enable_sm80_to_sm89INS1_16FlashAttnBwdSm80INS1_25CollectiveMainloopBwdSm80ILi2ELi1EN4cute5tupleIJNS5_1CILi64EEENS7_ILi80EEENS7_ILi192EEEEEENS_10bfloat16_tEfNS_4arch4Sm80ELb1ELb0ELb1ELb0ELb1ELb0ELb1ELb0ELi2ELi4ELi2ELi2ELb0EEENS1_21CollectiveEpilogueBwdISB_SC_SE_Li256ELb0ELb1ELi4EEENS1_25SingleTileBwdLPTSchedulerILb0ELi80ELb1EEEEEEEEEvNT_6ParamsE)
        /*00f8*/ 	.word	0x00000004


	//----- nvinfo : EIATTR_FRAME_SIZE
	.align		4
.L_52:
        /*00fc*/ 	.byte	0x04, 0x11
        /*00fe*/ 	.short	(.L_54 - .L_53)
	.align		4
.L_53:
        /*0100*/ 	.word	index@(_ZN7cutlass13device_kernelIN5flash19enable_sm80_to_sm89INS1_16FlashAttnBwdSm80INS1_25CollectiveMainloopBwdSm80ILi2ELi1EN4cute5tupleIJNS5_1CILi64EEENS7_ILi80EEENS7_ILi192EEEEEENS_10bfloat16_tEfNS_4arch4Sm80ELb1ELb0ELb1ELb0ELb1ELb0ELb1ELb0ELi2ELi4ELi2ELi2ELb0EEENS1_21CollectiveEpilogueBwdISB_SC_SE_Li256ELb0ELb1ELi4EEENS1_25SingleTileBwdLPTSchedulerILb0ELi80ELb1EEEEEEEEEvNT_6ParamsE)
        /*0104*/ 	.word	0x00000000


	//----- nvinfo : EIATTR_REGCOUNT
	.align		4
.L_54:
        /*0108*/ 	.byte	0x04, 0x2f
        /*010a*/ 	.short	(.L_56 - .L_55)
	.align		4
.L_55:
        /*010c*/ 	.word	index@(_ZN7cutlass13device_kernelIN5flash19enable_sm80_to_sm89INS1_16FlashAttnBwdSm80INS1_25CollectiveMainloopBwdSm80ILi2ELi1EN4cute5tupleIJNS5_1CILi64EEENS7_ILi80EEENS7_ILi192EEEEEENS_10bfloat16_tEfNS_4arch4Sm80ELb1ELb0ELb1ELb0ELb0ELb0ELb1ELb0ELi2ELi4ELi2ELi2ELb0EEENS1_21CollectiveEpilogueBwdISB_SC_SE_Li256ELb0ELb1ELi4EEENS1_25SingleTileBwdLPTSchedulerILb0ELi80ELb0EEEEEEEEEvNT_6ParamsE)
        /*0110*/ 	.word	0x00000004


	//----- nvinfo : EIATTR_FRAME_SIZE
	.align		4
.L_56:
        /*0114*/ 	.byte	0x04, 0x11
        /*0116*/ 	.short	(.L_58 - .L_57)
	.align		4
.L_57:
        /*0118*/ 	.word	index@(_ZN7cutlass13device_kernelIN5flash19enable_sm80_to_sm89INS1_16FlashAttnBwdSm80INS1_25CollectiveMainloopBwdSm80ILi2ELi1EN4cute5tupleIJNS5_1CILi64EEENS7_ILi80EEENS7_ILi192EEEEEENS_10bfloat16_tEfNS_4arch4Sm80ELb1ELb0ELb1ELb0ELb0ELb0ELb1ELb0ELi2ELi4ELi2ELi2ELb0EEENS1_21CollectiveEpilogueBwdISB_SC_SE_Li256ELb0ELb1ELi4EEENS1_25SingleTileBwdLPTSchedulerILb0ELi80ELb0EEEEEEEEEvNT_6ParamsE)
        /*011c*/ 	.word	0x00000000


	//----- nvinfo : EIATTR_REGCOUNT
	.align		4
.L_58:
        /*0120*/ 	.byte	0x04, 0x2f
        /*0122*/ 	.short	(.L_60 - .L_59)
	.align		4
.L_59:
        /*0124*/ 	.word	index@(_ZN7cutlass13device_kernelIN5flash19enable_sm80_to_sm89INS1_16FlashAttnBwdSm80INS1_25CollectiveMainloopBwdSm80ILi2ELi1EN4cute5tupleIJNS5_1CILi64EEENS7_ILi80EEENS7_ILi192EEEEEENS_10bfloat16_tEfNS_4arch4Sm80ELb0ELb1ELb1ELb1ELb1ELb0ELb1ELb0ELi2ELi4ELi2ELi2ELb0EEENS1_24CollectiveEpilogueBwdGQAISB_fSE_Li256ELb1ELb1EEENS1_19SingleTileSchedulerILb1ELb0ELb0ELi80EEEEEEEEEvNT_6ParamsE)
        /*0128*/ 	.word	0x00000004


	//----- nvinfo : EIATTR_FRAME_SIZE
	.align		4
.L_60:
        /*012c*/ 	.byte	0x04, 0x11
        /*012e*/ 	.short	(.L_62 - .L_61)
	.align		4
.L_61:
        /*0130*/ 	.word	index@(_ZN7cutlass13device_kernelIN5flash19enable_sm80_to_sm89INS1_16FlashAttnBwdSm80INS1_25CollectiveMainloopBwdSm80ILi2ELi1EN4cute5tupleIJNS5_1CILi64EEENS7_ILi80EEENS7_ILi192EEEEEENS_10bfloat16_tEfNS_4arch4Sm80ELb0ELb1ELb1ELb1ELb1ELb0ELb1ELb0ELi2ELi4ELi2ELi2ELb0EEENS1_24CollectiveEpilogueBwdGQAISB_fSE_Li256ELb1ELb1EEENS1_19SingleTileSchedulerILb1ELb0ELb0ELi80EEEEEEEEEvNT_6ParamsE)
        /*0134*/ 	.word	0x00000000


	//----- nvinfo : EIATTR_REGCOUNT
	.align		4
.L_62:
        /*0138*/ 	.byte	0x04, 0x2f
        /*013a*/ 	.short	(.L_64 - .L_63)
	.align		4
.L_63:
        /*013c*/ 	.word	index@(_ZN7cutlass13device_kernelIN5flash19enable_sm80_to_sm89INS1_16FlashAttnBwdSm80INS1_25CollectiveMainloopBwdSm80ILi2ELi1EN4cute5tupleIJNS5_1CILi64EEENS7_ILi80EEENS7_ILi192EEEEEENS_10bfloat16_tEfNS_4arch4Sm80ELb0ELb1ELb1ELb1ELb0ELb0ELb1ELb0ELi2ELi4ELi2ELi2ELb0EEENS1_24CollectiveEpilogueBwdGQAISB_fSE_Li256ELb1ELb0EEENS1_19SingleTileSchedulerILb1ELb0ELb0ELi80EEEEEEEEEvNT_6ParamsE)
        /*0140*/ 	.word	0x00000004


	//----- nvinfo : EIATTR_FRAME_SIZE
	.align		4
.L_64:
        /*0144*/ 	.byte	0x04, 0x11
        /*0146*/ 	.short	(.L_66 - .L_65)
	.align		4
.L_65:
        /*0148*/ 	.word	index@(_ZN7cutlass13device_kernelIN5flash19enable_sm80_to_sm89INS1_16FlashAttnBwdSm80INS1_25CollectiveMainloopBwdSm80ILi2ELi1EN4cute5tupleIJNS5_1CILi64EEENS7_ILi80EEENS7_ILi192EEEEEENS_10bfloat16_tEfNS_4arch4Sm80ELb0ELb1ELb1ELb1ELb0ELb0ELb1ELb0ELi2ELi4ELi2ELi2ELb0EEENS1_24CollectiveEpilogueBwdGQAISB_fSE_Li256ELb1ELb0EEENS1_19SingleTileSchedulerILb1ELb0ELb0ELi80EEEEEEEEEvNT_6ParamsE)
        /*014c*/ 	.word	0x00000000


	//----- nvinfo : EIATTR_REGCOUNT
	.align		4
.L_66:
        /*0150*/ 	.byte	0x04, 0x2f
        /*0152*/ 	.short	(.L_68 - .L_67)
	.align		4
.L_67:
        /*0154*/ 	.word	index@(_ZN7cutlass13device_kernelIN5flash19enable_sm80_to_sm89INS1_16FlashAttnBwdSm80INS1_25CollectiveMainloopBwdSm80ILi2ELi1EN4cute5tupleIJNS5_1CILi64EEENS7_ILi80EEENS7_ILi192EEEEEENS_10bfloat16_tEfNS_4arch4Sm80ELb0ELb1ELb1ELb1ELb1ELb0ELb1ELb0ELi2ELi4ELi2ELi2ELb0EEENS1_21CollectiveEpilogueBwdISB_SC_SE_Li256ELb1ELb1ELi4EEENS1_19SingleTileSchedulerILb1ELb0ELb0ELi80EEEEEEEEEvNT_6ParamsE)
        /*0158*/ 	.word	0x00000004


	//----- nvinfo : EIATTR_FRAME_SIZE
	.align		4
.L_68:
        /*015c*/ 	.byte	0x04, 0x11
        /*015e*/ 	.short	(.L_70 - .L_69)
	.align		4
.L_69:
        /*0160*/ 	.word	index@(_ZN7cutlass13device_kernelIN5flash19enable_sm80_to_sm89INS1_16FlashAttnBwdSm80INS1_25CollectiveMainloopBwdSm80ILi2ELi1EN4cute5tupleIJNS5_1CILi64EEENS7_ILi80EEENS7_ILi192EEEEEENS_10bfloat16_tEfNS_4arch4Sm80ELb0ELb1ELb1ELb1ELb1ELb0ELb1ELb0ELi2ELi4ELi2ELi2ELb0EEENS1_21CollectiveEpilogueBwdISB_SC_SE_Li256ELb1ELb1ELi4EEENS1_19SingleTileSchedulerILb1ELb0ELb0ELi80EEEEEEEEEvNT_6ParamsE)
        /*0164*/ 	.word	0x00000000


	//----- nvinfo : EIATTR_REGCOUNT
	.align		4
.L_70:
        /*0168*/ 	.byte	0x04, 0x2f
        /*016a*/ 	.short	(.L_72 - .L_71)
	.align		4
.L_71:
        /*016c*/ 	.word	index@(_ZN7cutlass13device_kernelIN5flash19enable_sm80_to_sm89INS1_16FlashAttnBwdSm80INS1_25CollectiveMainloopBwdSm80ILi2ELi1EN4cute5tupleIJNS5_1CILi64EEENS7_ILi80EEENS7_ILi192EEEEEENS_10bfloat16_tEfNS_4arch4Sm80ELb0ELb1ELb1ELb1ELb0ELb0ELb1ELb0ELi2ELi4ELi2ELi2ELb0EEENS1_21CollectiveEpilogueBwdISB_SC_SE_Li256ELb1ELb1ELi4EEENS1_19SingleTileSchedulerILb1ELb0ELb0ELi80EEEEEEEEEvNT_6ParamsE)
        /*0170*/ 	.word	0x00000004


	//----- nvinfo : EIATTR_FRAME_SIZE
	.align		4
.L_72:
        /*0174*/ 	.byte	0x04, 0x11
        /*0176*/ 	.short	(.L_74 - .L_73)
	.align		4
.L_73:
        /*0178*/ 	.word	index@(_ZN7cutlass13device_kernelIN5flash19enable_sm80_to_sm89INS1_16FlashAttnBwdSm80INS1_25CollectiveMainloopBwdSm80ILi2ELi1EN4cute5tupleIJNS5_1CILi64EEENS7_ILi80EEENS7_ILi192EEEEEENS_10bfloat16_tEfNS_4arch4Sm80ELb0ELb1ELb1ELb1ELb0ELb0ELb1ELb0ELi2ELi4ELi2ELi2ELb0EEENS1_21CollectiveEpilogueBwdISB_SC_SE_Li256ELb1ELb1ELi4EEENS1_19SingleTileSchedulerILb1ELb0ELb0ELi80EEEEEEEEEvNT_6ParamsE)
        /*017c*/ 	.word	0x00000000


	//----- nvinfo : EIATTR_REGCOUNT
	.align		4
.L_74:
        /*0180*/ 	.byte	0x04, 0x2f
        /*0182*/ 	.short	(.L_76 - .L_75)
	.align		4
.L_75:
        /*0184*/ 	.word	index@(_ZN7cutlass13device_kernelIN5flash19enable_sm80_to_sm89INS1_16FlashAttnBwdSm80INS1_25CollectiveMainloopBwdSm80ILi2ELi1EN4cute5tupleIJNS5_1CILi64EEENS7_ILi80EEENS7_ILi192EEEEEENS_10bfloat16_tEfNS_4arch4Sm80ELb0ELb1ELb1ELb0ELb1ELb0ELb1ELb0ELi2ELi4ELi2ELi2ELb0EEENS1_24CollectiveEpilogueBwdGQAISB_fSE_Li256ELb0ELb1EEENS1_19SingleTileSchedulerILb0ELb0ELb0ELi80EEEEEEEEEvNT_6ParamsE)
        /*0188*/ 	.word	0x00000004


	//----- nvinfo : EIATTR_FRAME_SIZE
	.align		4
.L_76:
        /*018c*/ 	.byte	0x04, 0x11
        /*018e*/ 	.short	(.L_78 - .L_77)
	.align		4
.L_77:
        /*0190*/ 	.word	index@(_ZN7cutlass13device_kernelIN5flash19enable_sm80_to_sm89INS1_16FlashAttnBwdSm80INS1_25CollectiveMainloopBwdSm80ILi2ELi1EN4cute5tupleIJNS5_1CILi64EEENS7_ILi80EEENS7_ILi192EEEEEENS_10bfloat16_tEfNS_4arch4Sm80ELb0ELb1ELb1ELb0ELb1ELb0ELb1ELb0ELi2ELi4ELi2ELi2ELb0EEENS1_24CollectiveEpilogueBwdGQAISB_fSE_Li256ELb0ELb1EEENS1_19SingleTileSchedulerILb0ELb0ELb0ELi80EEEEEEEEEvNT_6ParamsE)
        /*0194*/ 	.word	0x00000000


	//----- nvinfo : EIATTR_REGCOUNT
	.align		4
.L_78:
        /*0198*/ 	.byte	0x04, 0x2f
        /*019a*/ 	.short	(.L_80 - .L_79)
	.align		4
.L_79:
        /*019c*/ 	.word	index@(_ZN7cutlass13device_kernelIN5flash19enable_sm80_to_sm89INS1_16FlashAttnBwdSm80INS1_25CollectiveMainloopBwdSm80ILi2ELi1EN4cute5tupleIJNS5_1CILi64EEENS7_ILi80EEENS7_ILi192EEEEEENS_10bfloat16_tEfNS_4arch4Sm80ELb0ELb1ELb1ELb0ELb0ELb0ELb1ELb0ELi2ELi4ELi2ELi2ELb0EEENS1_24CollectiveEpilogueBwdGQAISB_fSE_Li256ELb0ELb0EEENS1_19SingleTileSchedulerILb0ELb0ELb0ELi80EEEEEEEEEvNT_6ParamsE)
        /*01a0*/ 	.word	0x00000004


	//----- nvinfo : EIATTR_FRAME_SIZE
	.align		4
.L_80:
        /*01a4*/ 	.byte	0x04, 0x11
        /*01a6*/ 	.short	(.L_82 - .L_81)
	.align		4
.L_81:
        /*01a8*/ 	.word	index@(_ZN7cutlass13device_kernelIN5flash19enable_sm80_to_sm89INS1_16FlashAttnBwdSm80INS1_25CollectiveMainloopBwdSm80ILi2ELi1EN4cute5tupleIJNS5_1CILi64EEENS7_ILi80EEENS7_ILi192EEEEEENS_10bfloat16_tEfNS_4arch4Sm80ELb0ELb1ELb1ELb0ELb0ELb0ELb1ELb0ELi2ELi4ELi2ELi2ELb0EEENS1_24CollectiveEpilogueBwdGQAISB_fSE_Li256ELb0ELb0EEENS1_19SingleTileSchedulerILb0ELb0ELb0ELi80EEEEEEEEEvNT_6ParamsE)
        /*01ac*/ 	.word	0x00000000


	//----- nvinfo : EIATTR_REGCOUNT
	.align		4
.L_82:
        /*01b0*/ 	.byte	0x04, 0x2f
        /*01b2*/ 	.short	(.L_84 - .L_83)
	.align		4
.L_83:
        /*01b4*/ 	.word	index@(_ZN7cutlass13device_kernelIN5flash19enable_sm80_to_sm89INS1_16FlashAttnBwdSm80INS1_25CollectiveMainloopBwdSm80ILi2ELi1EN4cute5tupleIJNS5_1CILi64EEENS7_ILi80EEENS7_ILi192EEEEEENS_10bfloat16_tEfNS_4arch4Sm80ELb0ELb1ELb1ELb0ELb1ELb0ELb1ELb0ELi2ELi4ELi2ELi2ELb0EEENS1_21CollectiveEpilogueBwdISB_SC_SE_Li256ELb0ELb1ELi4EEENS1_19SingleTileSchedulerILb0ELb0ELb0ELi80EEEEEEEEEvNT_6ParamsE)
        /*01b8*/ 	.word	0x00000004


	//----- nvinfo : EIATTR_FRAME_SIZE
	.align		4
.L_84:
        /*01bc*/ 	.byte	0x04, 0x11
        /*01be*/ 	.short	(.L_86 - .L_85)
	.align		4
.L_85:
        /*01c0*/ 	.word	index@(_ZN7cutlass13device_kernelIN5flash19enable_sm80_to_sm89INS1_16FlashAttnBwdSm80INS1_25CollectiveMainloopBwdSm80ILi2ELi1EN4cute5tupleIJNS5_1CILi64EEENS7_ILi80EEENS7_ILi192EEEEEENS_10bfloat16_tEfNS_4arch4Sm80ELb0ELb1ELb1ELb0ELb1ELb0ELb1ELb0ELi2ELi4ELi2ELi2ELb0EEENS1_21CollectiveEpilogueBwdISB_SC_SE_Li256ELb0ELb1ELi4EEENS1_19SingleTileSchedulerILb0ELb0ELb0ELi80EEEEEEEEEvNT_6ParamsE)
        /*01c4*/ 	.word	0x00000000


	//----- nvinfo : EIATTR_REGCOUNT
	.align		4
.L_86:
        /*01c8*/ 	.byte	0x04, 0x2f
        /*01ca*/ 	.short	(.L_88 - .L_87)
	.align		4
.L_87:
        /*01cc*/ 	.word	index@(_ZN7cutlass13device_kernelIN5flash19enable_sm80_to_sm89INS1_16FlashAttnBwdSm80INS1_25CollectiveMainloopBwdSm80ILi2ELi1EN4cute5tupleIJNS5_1CILi64EEENS7_ILi80EEENS7_ILi192EEEEEENS_10bfloat16_tEfNS_4arch4Sm80ELb0ELb1ELb1ELb0ELb0ELb0ELb1ELb0ELi2ELi4ELi2ELi2ELb0EEENS1_21CollectiveEpilogueBwdISB_SC_SE_Li256ELb0ELb1ELi4EEENS1_19SingleTileSchedulerILb0ELb0ELb0ELi80EEEEEEEEEvNT_6ParamsE)
        /*01d0*/ 	.word	0x00000004


	//----- nvinfo : EIATTR_FRAME_SIZE
	.align		4
.L_88:
        /*01d4*/ 	.byte	0x04, 0x11
        /*01d6*/ 	.short	(.L_90 - .L_89)
	.align		4
.L_89:
        /*01d8*/ 	.word	index@(_ZN7cutlass13device_kernelIN5flash19enable_sm80_to_sm89INS1_16FlashAttnBwdSm80INS1_25CollectiveMainloopBwdSm80ILi2ELi1EN4cute5tupleIJNS5_1CILi64EEENS7_ILi80EEENS7_ILi192EEEEEENS_10bfloat16_tEfNS_4arch4Sm80ELb0ELb1ELb1ELb0ELb0ELb0ELb1ELb0ELi2ELi4ELi2ELi2ELb0EEENS1_21CollectiveEpilogueBwdISB_SC_SE_Li256ELb0ELb1ELi4EEENS1_19SingleTileSchedulerILb0ELb0ELb0ELi80EEEEEEEEEvNT_6ParamsE)
        /*01dc*/ 	.word	0x00000000


	//----- nvinfo : EIATTR_REGCOUNT
	.align		4
.L_90:
        /*01e0*/ 	.byte	0x04, 0x2f
        /*01e2*/ 	.short	(.L_92 - .L_91)
	.align		4
.L_91:
        /*01e4*/ 	.word	index@(_ZN7cutlass13device_kernelIN5flash19enable_sm80_to_sm89INS1_16FlashAttnBwdSm80INS1_25CollectiveMainloopBwdSm80ILi2ELi1EN4cute5tupleIJNS5_1CILi64EEENS7_ILi80EEENS7_ILi192EEEEEENS_10bfloat16_tEfNS_4arch4Sm80ELb0ELb0ELb1ELb1ELb1ELb0ELb1ELb0ELi2ELi4ELi2ELi2ELb0EEENS1_24CollectiveEpilogueBwdGQAISB_fSE_Li256ELb1ELb1EEENS1_19SingleTileSchedulerILb1ELb0ELb0ELi80EEEEEEEEEvNT_6ParamsE)
        /*01e8*/ 	.word	0x00000004


	//----- nvinfo : EIATTR_FRAME_SIZE
	.align		4
.L_92:
        /*01ec*/ 	.byte	0x04, 0x11
        /*01ee*/ 	.short	(.L_94 - .L_93)
	.align		4
.L_93:
        /*01f0*/ 	.word	index@(_ZN7cutlass13device_kernelIN5flash19enable_sm80_to_sm89INS1_16FlashAttnBwdSm80INS1_25CollectiveMainloopBwdSm80ILi2ELi1EN4cute5tupleIJNS5_1CILi64EEENS7_ILi80EEENS7_ILi192EEEEEENS_10bfloat16_tEfNS_4arch4Sm80ELb0ELb0ELb1ELb1ELb1ELb0ELb1ELb0ELi2ELi4ELi2ELi2ELb0EEENS1_24CollectiveEpilogueBwdGQAISB_fSE_Li256ELb1ELb1EEENS1_19SingleTileSchedulerILb1ELb0ELb0ELi80EEEEEEEEEvNT_6ParamsE)
        /*01f4*/ 	.word	0x00000000


	//----- nvinfo : EIATTR_REGCOUNT
	.align		4
.L_94:
        /*01f8*/ 	.byte	0x04, 0x2f
        /*01fa*/ 	.short	(.L_96 - .L_95)
	.align		4
.L_95:
        /*01fc*/ 	.word	index@(_ZN7cutlass13device_kernelIN5flash19enable_sm80_to_sm89INS1_16FlashAttnBwdSm80INS1_25CollectiveMainloopBwdSm80ILi2ELi1EN4cute5tupleIJNS5_1CILi64EEENS7_ILi80EEENS7_ILi192EEEEEENS_10bfloat16_tEfNS_4arch4Sm80ELb0ELb0ELb1ELb1ELb0ELb0ELb1ELb0ELi2ELi4ELi2ELi2ELb0EEENS1_24CollectiveEpilogueBwdGQAISB_fSE_Li256ELb1ELb0EEENS1_19SingleTileSchedulerILb1ELb0ELb0ELi80EEEEEEEEEvNT_6ParamsE)
        /*0200*/ 	.word	0x00000004


	//----- nvinfo : EIATTR_FRAME_SIZE
	.align		4
.L_96:
        /*0204*/ 	.byte	0x04, 0x11
        /*0206*/ 	.short	(.L_98 - .L_97)
	.align		4
.L_97:
        /*0208*/ 	.word	index@(_ZN7cutlass13device_kernelIN5flash19enable_sm80_to_sm89INS1_16FlashAttnBwdSm80INS1_25CollectiveMainloopBwdSm80ILi2ELi1EN4cute5tupleIJNS5_1CILi64EEENS7_ILi80EEENS7_ILi192EEEEEENS_10bfloat16_tEfNS_4arch4Sm80ELb0ELb0ELb1ELb1ELb0ELb0ELb1ELb0ELi2ELi4ELi2ELi2ELb0EEENS1_24CollectiveEpilogueBwdGQAISB_fSE_Li256ELb1ELb0EEENS1_19SingleTileSchedulerILb1ELb0ELb0ELi80EEEEEEEEEvNT_6ParamsE)
        /*020c*/ 	.word	0x00000000


	//----- nvinfo : EIATTR_REGCOUNT
	.align		4
.L_98:
        /*0210*/ 	.byte	0x04, 0x2f
        /*0212*/ 	.short	(.L_100 - .L_99)
	.align		4
.L_99:
        /*0214*/ 	.word	index@(_ZN7cutlass13device_kernelIN5flash19enable_sm80_to_sm89INS1_16FlashAttnBwdSm80INS1_25CollectiveMainloopBwdSm80ILi2ELi1EN4cute5tupleIJNS5_1CILi64EEENS7_ILi80EEENS7_ILi192EEEEEENS_10bfloat16_tEfNS_4arch4Sm80ELb0ELb0ELb1ELb1ELb1ELb0ELb1ELb0ELi2ELi4ELi2ELi2ELb0EEENS1_21CollectiveEpilogueBwdISB_SC_SE_Li256ELb1ELb1ELi4EEENS1_19SingleTileSchedulerILb1ELb0ELb0ELi80EEEEEEEEEvNT_6ParamsE)
        /*0218*/ 	.word	0x00000004


	//----- nvinfo : EIATTR_FRAME_SIZE
	.align		4
.L_100:
        /*021c*/ 	.byte	0x04, 0x11
        /*021e*/ 	.short	(.L_102 - .L_101)
	.align		4
.L_101:
        /*0220*/ 	.word	index@(_ZN7cutlass13device_kernelIN5flash19enable_sm80_to_sm89INS1_16FlashAttnBwdSm80INS1_25CollectiveMainloopBwdSm80ILi2ELi1EN4cute5tupleIJNS5_1CILi64EEENS7_ILi80EEENS7_ILi192EEEEEENS_10bfloat16_tEfNS_4arch4Sm80ELb0ELb0ELb1ELb1ELb1ELb0ELb1ELb0ELi2ELi4ELi2ELi2ELb0EEENS1_21CollectiveEpilogueBwdISB_SC_SE_Li256ELb1ELb1ELi4EEENS1_19SingleTileSchedulerILb1ELb0ELb0ELi80EEEEEEEEEvNT_6ParamsE)
        /*0224*/ 	.word	0x00000000


	//----- nvinfo : EIATTR_REGCOUNT
	.align		4
.L_102:
        /*0228*/ 	.byte	0x04, 0x2f
        /*022a*/ 	.short	(.L_104 - .L_103)
	.align		4
.L_103:
        /*022c*/ 	.word	index@(_ZN7cutlass13device_kernelIN5flash19enable_sm80_to_sm89INS1_16FlashAttnBwdSm80INS1_25CollectiveMainloopBwdSm80ILi2ELi1EN4cute5tupleIJNS5_1CILi64EEENS7_ILi80EEENS7_ILi192EEEEEENS_10bfloat16_tEfNS_4arch4Sm80ELb0ELb0ELb1ELb1ELb0ELb0ELb1ELb0ELi2ELi4ELi2ELi2ELb0EEENS1_21CollectiveEpilogueBwdISB_SC_SE_Li256ELb1ELb1ELi4EEENS1_19SingleTileSchedulerILb1ELb0ELb0ELi80EEEEEEEEEvNT_6ParamsE)
        /*0230*/ 	.word	0x00000004


	//----- nvinfo : EIATTR_FRAME_SIZE
	.align		4
.L_104:
        /*0234*/ 	.byte	0x04, 0x11
        /*0236*/ 	.short	(.L_106 - .L_105)
	.align		4
.L_105:
        /*0238*/ 	.word	index@(_ZN7cutlass13device_kernelIN5flash19enable_sm80_to_sm89INS1_16FlashAttnBwdSm80INS1_25CollectiveMainloopBwdSm80ILi2ELi1EN4cute5tupleIJNS5_1CILi64EEENS7_ILi80EEENS7_ILi192EEEEEENS_10bfloat16_tEfNS_4arch4Sm80ELb0ELb0ELb1ELb1ELb0ELb0ELb1ELb0ELi2ELi4ELi2ELi2ELb0EEENS1_21CollectiveEpilogueBwdISB_SC_SE_Li256ELb1ELb1ELi4EEENS1_19SingleTileSchedulerILb1ELb0ELb0ELi80EEEEEEEEEvNT_6ParamsE)
        /*023c*/ 	.word	0x00000000


	//----- nvinfo : EIATTR_REGCOUNT
	.align		4
.L_106:
        /*0240*/ 	.byte	0x04, 0x2f
        /*0242*/ 	.short	(.L_108 - .L_107)
	.align		4
.L_107:
        /*0244*/ 	.word	index@(_ZN7cutlass13device_kernelIN5flash19enable_sm80_to_sm89INS1_16FlashAttnBwdSm80INS1_25CollectiveMainloopBwdSm80ILi2ELi1EN4cute5tupleIJNS5_1CILi64EEENS7_ILi80EEENS7_ILi192EEEEEENS_10bfloat16_tEfNS_4arch4Sm80ELb0ELb0ELb1ELb0ELb1ELb0ELb1ELb0ELi2ELi4ELi2ELi2ELb0EEENS1_24CollectiveEpilogueBwdGQAISB_fSE_Li256ELb0ELb1EEENS1_19SingleTileSchedulerILb0ELb0ELb0ELi80EEEEEEEEEvNT_6ParamsE)
        /*0248*/ 	.word	0x00000004


	//----- nvinfo : EIATTR_FRAME_SIZE
	.align		4
.L_108:
        /*024c*/ 	.byte	0x04, 0x11
        /*024e*/ 	.short	(.L_110 - .L_109)
	.align		4
.L_109:
        /*0250*/ 	.word	index@(_ZN7cutlass13device_kernelIN5flash19enable_sm80_to_sm89INS1_16FlashAttnBwdSm80INS1_25CollectiveMainloopBwdSm80ILi2ELi1EN4cute5tupleIJNS5_1CILi64EEENS7_ILi80EEENS7_ILi192EEEEEENS_10bfloat16_tEfNS_4arch4Sm80ELb0ELb0ELb1ELb0ELb1ELb0ELb1ELb0ELi2ELi4ELi2ELi2ELb0EEENS1_24CollectiveEpilogueBwdGQAISB_fSE_Li256ELb0ELb1EEENS1_19SingleTileSchedulerILb0ELb0ELb0ELi80EEEEEEEEEvNT_6ParamsE)
        /*0254*/ 	.word	0x00000000


	//----- nvinfo : EIATTR_REGCOUNT
	.align		4
.L_110:
        /*0258*/ 	.byte	0x04, 0x2f
        /*025a*/ 	.short	(.L_112 - .L_111)
	.align		4
.L_111:
        /*025c*/ 	.word	index@(_ZN7cutlass13device_kernelIN5flash19enable_sm80_to_sm89INS1_16FlashAttnBwdSm80INS1_25CollectiveMainloopBwdSm80ILi2ELi1EN4cute5tupleIJNS5_1CILi64EEENS7_ILi80EEENS7_ILi192EEEEEENS_10bfloat16_tEfNS_4arch4Sm80ELb0ELb0ELb1ELb0ELb0ELb0ELb1ELb0ELi2ELi4ELi2ELi2ELb0EEENS1_24CollectiveEpilogueBwdGQAISB_fSE_Li256ELb0ELb0EEENS1_19SingleTileSchedulerILb0ELb0ELb0ELi80EEEEEEEEEvNT_6ParamsE)
        /*0260*/ 	.word	0x00000004


	//----- nvinfo : EIATTR_FRAME_SIZE
	.align		4
.L_112:
        /*0264*/ 	.byte	0x04, 0x11
        /*0266*/ 	.short	(.L_114 - .L_113)
	.align		4
.L_113:
        /*0268*/ 	.word	index@(_ZN7cutlass13device_kernelIN5flash19enable_sm80_to_sm89INS1_16FlashAttnBwdSm80INS1_25CollectiveMainloopBwdSm80ILi2ELi1EN4cute5tupleIJNS5_1CILi64EEENS7_ILi80EEENS7_ILi192EEEEEENS_10bfloat16_tEfNS_4arch4Sm80ELb0ELb0ELb1ELb0ELb0ELb0ELb1ELb0ELi2ELi4ELi2ELi2ELb0EEENS1_24CollectiveEpilogueBwdGQAISB_fSE_Li256ELb0ELb0EEENS1_19SingleTileSchedulerILb0ELb0ELb0ELi80EEEEEEEEEvNT_6ParamsE)
        /*026c*/ 	.word	0x00000000


	//----- nvinfo : EIATTR_REGCOUNT
	.align		4
.L_114:
        /*0270*/ 	.byte	0x04, 0x2f
        /*0272*/ 	.short	(.L_116 - .L_115)
	.align		4
.L_115:
        /*0274*/ 	.word	index@(_ZN7cutlass13device_kernelIN5flash19enable_sm80_to_sm89INS1_16FlashAttnBwdSm80INS1_25CollectiveMainloopBwdSm80ILi2ELi1EN4cute5tupleIJNS5_1CILi64EEENS7_ILi80EEENS7_ILi192EEEEEENS_10bfloat16_tEfNS_4arch4Sm80ELb0ELb0ELb1ELb0ELb1ELb0ELb1ELb0ELi2ELi4ELi2ELi2ELb0EEENS1_21CollectiveEpilogueBwdISB_SC_SE_Li256ELb0ELb1ELi4EEENS1_19SingleTileSchedulerILb0ELb0ELb0ELi80EEEEEEEEEvNT_6ParamsE)
        /*0278*/ 	.word	0x00000004


	//----- nvinfo : EIATTR_FRAME_SIZE
	.align		4
.L_116:
        /*027c*/ 	.byte	0x04, 0x11
        /*027e*/ 	.short	(.L_118 - .L_117)
	.align		4
.L_117:
        /*0280*/ 	.word	index@(_ZN7cutlass13device_kernelIN5flash19enable_sm80_to_sm89INS1_16FlashAttnBwdSm80INS1_25CollectiveMainloopBwdSm80ILi2ELi1EN4cute5tupleIJNS5_1CILi64EEENS7_ILi80EEENS7_ILi192EEEEEENS_10bfloat16_tEfNS_4arch4Sm80ELb0ELb0ELb1ELb0ELb1ELb0ELb1ELb0ELi2ELi4ELi2ELi2ELb0EEENS1_21CollectiveEpilogueBwdISB_SC_SE_Li256ELb0ELb1ELi4EEENS1_19SingleTileSchedulerILb0ELb0ELb0ELi80EEEEEEEEEvNT_6ParamsE)
        /*0284*/ 	.word	0x00000000


	//----- nvinfo : EIATTR_REGCOUNT
	.align		4
.L_118:
        /*0288*/ 	.byte	0x04, 0x2f
        /*028a*/ 	.short	(.L_120 - .L_119)
	.align		4
.L_119:
        /*028c*/ 	.word	index@(_ZN7cutlass13device_kernelIN5flash19enable_sm80_to_sm89INS1_16FlashAttnBwdSm80INS1_25CollectiveMainloopBwdSm80ILi2ELi1EN4cute5tupleIJNS5_1CILi64EEENS7_ILi80EEENS7_ILi192EEEEEENS_10bfloat16_tEfNS_4arch4Sm80ELb0ELb0ELb1ELb0ELb0ELb0ELb1ELb0ELi2ELi4ELi2ELi2ELb0EEENS1_21CollectiveEpilogueBwdISB_SC_SE_Li256ELb0ELb1ELi4EEENS1_19SingleTileSchedulerILb0ELb0ELb0ELi80EEEEEEEEEvNT_6ParamsE)
        /*0290*/ 	.word	0x00000004


	//----- nvinfo : EIATTR_FRAME_SIZE
	.align		4
.L_120:
        /*0294*/ 	.byte	0x04, 0x11
        /*0296*/ 	.short	(.L_122 - .L_121)
	.align		4
.L_121:
        /*0298*/ 	.word	index@(_ZN7cutlass13device_kernelIN5flash19enable_sm80_to_sm89INS1_16FlashAttnBwdSm80INS1_25CollectiveMainloopBwdSm80ILi2ELi1EN4cute5tupleIJNS5_1CILi64EEENS7_ILi80EEENS7_ILi192EEEEEENS_10bfloat16_tEfNS_4arch4Sm80ELb0ELb0ELb1ELb0ELb0ELb0ELb1ELb0ELi2ELi4ELi2ELi2ELb0EEENS1_21CollectiveEpilogueBwdISB_SC_SE_Li256ELb0ELb1ELi4EEENS1_19SingleTileSchedulerILb0ELb0ELb0ELi80EEEEEEEEEvNT_6ParamsE)
        /*029c*/ 	.word	0x00000000


	//----- nvinfo : EIATTR_REGCOUNT
	.align		4
.L_122:
        /*02a0*/ 	.byte	0x04, 0x2f
        /*02a2*/ 	.short	(.L_124 - .L_123)
	.align		4
.L_123:
        /*02a4*/ 	.word	index@(_ZN7cutlass13device_kernelIN5flash19enable_sm80_to_sm89INS1_16FlashAttnBwdSm80INS1_25CollectiveMainloopBwdSm80ILi1ELi1EN4cute5tupleIJNS5_1CILi64EEES8_NS7_ILi192EEEEEENS_10bfloat16_tEfNS_4arch4Sm80ELb1ELb0ELb1ELb1ELb1ELb0ELb0ELb0ELi2ELi2ELi2ELi2ELb1EEENS1_24CollectiveEpilogueBwdGQAISA_fSD_Li256ELb1ELb1EEENS1_25SingleTileBwdLPTSchedulerILb1ELi64ELb1EEEEEEEEEvNT_6ParamsE)
        /*02a8*/ 	.word	0x00000004


	//----- nvinfo : EIATTR_FRAME_SIZE
	.align		4
.L_124:
        /*02ac*/ 	.byte	0x04, 0x11
        /*02ae*/ 	.short	(.L_126 - .L_125)
	.align		4
.L_125:
        /*02b0*/ 	.word	index@(_ZN7cutlass13device_kernelIN5flash19enable_sm80_to_sm89INS1_16FlashAttnBwdSm80INS1_25CollectiveMainloopBwdSm80ILi1ELi1EN4cute5tupleIJNS5_1CILi64EEES8_NS7_ILi192EEEEEENS_10bfloat16_tEfNS_4arch4Sm80ELb1ELb0ELb1ELb1ELb1ELb0ELb0ELb0ELi2ELi2ELi2ELi2ELb1EEENS1_24CollectiveEpilogueBwdGQAISA_fSD_Li256ELb1ELb1EEENS1_25SingleTileBwdLPTSchedulerILb1ELi64ELb1EEEEEEEEEvNT_6ParamsE)
        /*02b4*/ 	.word	0x00000000


	//----- nvinfo : EIATTR_REGCOUNT
	.align		4
.L_126:
        /*02b8*/ 	.byte	0x04, 0x2f
        /*02ba*/ 	.short	(.L_128 - .L_127)
	.align		4
.L_127:
        /*02bc*/ 	.word	index@(_ZN7cutlass13device_kernelIN5flash19enable_sm80_to_sm89INS1_16FlashAttnBwdSm80INS1_25CollectiveMainloopBwdSm80ILi1ELi1EN4cute5tupleIJNS5_1CILi64EEES8_NS7_ILi192EEEEEENS_10bfloat16_tEfNS_4arch4Sm80ELb1ELb0ELb1ELb1ELb0ELb0ELb0ELb0ELi2ELi2ELi2ELi2ELb1EEENS1_24CollectiveEpilogueBwdGQAISA_fSD_Li256ELb1ELb0EEENS1_25SingleTileBwdLPTSchedulerILb1ELi64ELb0EEEEEEEEEvNT_6ParamsE)
        /*02c0*/ 	.word	0x00000004


	//----- nvinfo : EIATTR_FRAME_SIZE
	.align		4
.L_128:
        /*02c4*/ 	.byte	0x04, 0x11
        /*02c6*/ 	.short	(.L_130 - .L_129)
	.align		4
.L_129:
        /*02c8*/ 	.word	index@(_ZN7cutlass13device_kernelIN5flash19enable_sm80_to_sm89INS1_16FlashAttnBwdSm80INS1_25CollectiveMainloopBwdSm80ILi1ELi1EN4cute5tupleIJNS5_1CILi64EEES8_NS7_ILi192EEEEEENS_10bfloat16_tEfNS_4arch4Sm80ELb1ELb0ELb1ELb1ELb0ELb0ELb0ELb0ELi2ELi2ELi2ELi2ELb1EEENS1_24CollectiveEpilogueBwdGQAISA_fSD_Li256ELb1ELb0EEENS1_25SingleTileBwdLPTSchedulerILb1ELi64ELb0EEEEEEEEEvNT_6ParamsE)
        /*02cc*/ 	.word	0x00000000


	//----- nvinfo : EIATTR_REGCOUNT
	.align		4
.L_130:
        /*02d0*/ 	.byte	0x04, 0x2f
        /*02d2*/ 	.short	(.L_132 - .L_131)
	.align		4
.L_131:
        /*02d4*/ 	.word	index@(_ZN7cutlass13device_kernelIN5flash19enable_sm80_to_sm89INS1_16FlashAttnBwdSm80INS1_25CollectiveMainloopBwdSm80ILi1ELi1EN4cute5tupleIJNS5_1CILi64EEES8_NS7_ILi192EEEEEENS_10bfloat16_tEfNS_4arch4Sm80ELb1ELb0ELb1ELb1ELb1ELb0ELb0ELb0ELi2ELi2ELi2ELi2ELb1EEENS1_21CollectiveEpilogueBwdISA_SB_SD_Li256ELb1ELb0ELi4EEENS1_25SingleTileBwdLPTSchedulerILb1ELi64ELb1EEEEEEEEEvNT_6ParamsE)
        /*02d8*/ 	.word	0x00000004


	//----- nvinfo : EIATTR_FRAME_SIZE
	.align		4
.L_132:
        /*02dc*/ 	.byte	0x04, 0x11
        /*02de*/ 	.short	(.L_134 - .L_133)
	.align		4
.L_133:
        /*02e0*/ 	.word	index@(_ZN7cutlass13device_kernelIN5flash19enable_sm80_to_sm89INS1_16FlashAttnBwdSm80INS1_25CollectiveMainloopBwdSm80ILi1ELi1EN4cute5tupleIJNS5_1CILi64EEES8_NS7_ILi192EEEEEENS_10bfloat16_tEfNS_4arch4Sm80ELb1ELb0ELb1ELb1ELb1ELb0ELb0ELb0ELi2ELi2ELi2ELi2ELb1EEENS1_21CollectiveEpilogueBwdISA_SB_SD_Li256ELb1ELb0ELi4EEENS1_25SingleTileBwdLPTSchedulerILb1ELi64ELb1EEEEEEEEEvNT_6ParamsE)
        /*02e4*/ 	.word	0x00000000


	//----- nvinfo : EIATTR_REGCOUNT
	.align		4
.L_134:
        /*02e8*/ 	.byte	0x04, 0x2f
        /*02ea*/ 	.short	(.L_136 - .L_135)
	.align		4
.L_135:
        /*02ec*/ 	.word	index@(_ZN7cutlass13device_kernelIN5flash19enable_sm80_to_sm89INS1_16FlashAttnBwdSm80INS1_25CollectiveMainloopBwdSm80ILi1ELi1EN4cute5tupleIJNS5_1CILi64EEES8_NS7_ILi192EEEEEENS_10bfloat16_tEfNS_4arch4Sm80ELb1ELb0ELb1ELb1ELb0ELb0ELb0ELb0ELi2ELi2ELi2ELi2ELb1EEENS1_21CollectiveEpilogueBwdISA_SB_SD_Li256ELb1ELb0ELi4EEENS1_25SingleTileBwdLPTSchedulerILb1ELi64ELb0EEEEEEEEEvNT_6ParamsE)
        /*02f0*/ 	.word	0x00000004


	//----- nvinfo : EIATTR_FRAME_SIZE
	.align		4
.L_136:
        /*02f4*/ 	.byte	0x04, 0x11
        /*02f6*/ 	.short	(.L_138 - .L_137)
	.align		4
.L_137:
        /*02f8*/ 	.word	index@(_ZN7cutlass13device_kernelIN5flash19enable_sm80_to_sm89INS1_16FlashAttnBwdSm80INS1_25CollectiveMainloopBwdSm80ILi1ELi1EN4cute5tupleIJNS5_1CILi64EEES8_NS7_ILi192EEEEEENS_10bfloat16_tEfNS_4arch4Sm80ELb1ELb0ELb1ELb1ELb0ELb0ELb0ELb0ELi2ELi2ELi2ELi2ELb1EEENS1_21CollectiveEpilogueBwdISA_SB_SD_Li256ELb1ELb0ELi4EEENS1_25SingleTileBwdLPTSchedulerILb1ELi64ELb0EEEEEEEEEvNT_6ParamsE)
        /*02fc*/ 	.word	0x00000000


	//----- nvinfo : EIATTR_REGCOUNT
	.align		4
.L_138:
        /*0300*/ 	.byte	0x04, 0x2f
        /*0302*/ 	.short	(.L_140 - .L_139)
	.align		4
.L_139:
        /*0304*/ 	.word	index@(_ZN7cutlass13device_kernelIN5flash19enable_sm80_to_sm89INS1_16FlashAttnBwdSm80INS1_25CollectiveMainloopBwdSm80ILi1ELi1EN4cute5tupleIJNS5_1CILi64EEES8_NS7_ILi192EEEEEENS_10bfloat16_tEfNS_4arch4Sm80ELb1ELb0ELb1ELb0ELb1ELb0ELb0ELb0ELi2ELi2ELi2ELi2ELb1EEENS1_24CollectiveEpilogueBwdGQAISA_fSD_Li256ELb0ELb1EEENS1_25SingleTileBwdLPTSchedulerILb0ELi64ELb1EEEEEEEEEvNT_6ParamsE)
        /*0308*/ 	.word	0x00000004


	//----- nvinfo : EIATTR_FRAME_SIZE
	.align		4
.L_140:
        /*030c*/ 	.byte	0x04, 0x11
        /*030e*/ 	.short	(.L_142 - .L_141)
	.align		4
.L_141:
        /*0310*/ 	.word	index@(_ZN7cutlass13device_kernelIN5flash19enable_sm80_to_sm89INS1_16FlashAttnBwdSm80INS1_25CollectiveMainloopBwdSm80ILi1ELi1EN4cute5tupleIJNS5_1CILi64EEES8_NS7_ILi192EEEEEENS_10bfloat16_tEfNS_4arch4Sm80ELb1ELb0ELb1ELb0ELb1ELb0ELb0ELb0ELi2ELi2ELi2ELi2ELb1EEENS1_24CollectiveEpilogueBwdGQAISA_fSD_Li256ELb0ELb1EEENS1_25SingleTileBwdLPTSchedulerILb0ELi64ELb1EEEEEEEEEvNT_6ParamsE)
        /*0314*/ 	.word	0x00000000


	//----- nvinfo : EIATTR_REGCOUNT
	.align		4
.L_142:
        /*0318*/ 	.byte	0x04, 0x2f
        /*031a*/ 	.short	(.L_144 - .L_143)
	.align		4
.L_143:
        /*031c*/ 	.word	index@(_ZN7cutlass13device_kernelIN5flash19enable_sm80_to_sm89INS1_16FlashAttnBwdSm80INS1_25CollectiveMainloopBwdSm80ILi1ELi1EN4cute5tupleIJNS5_1CILi64EEES8_NS7_ILi192EEEEEENS_10bfloat16_tEfNS_4arch4Sm80ELb1ELb0ELb1ELb0ELb0ELb0ELb0ELb0ELi2ELi2ELi2ELi2ELb1EEENS1_24CollectiveEpilogueBwdGQAISA_fSD_Li256ELb0ELb0EEENS1_25SingleTileBwdLPTSchedulerILb0ELi64ELb0EEEEEEEEEvNT_6ParamsE)
        /*0320*/ 	.word	0x00000004


	//----- nvinfo : EIATTR_FRAME_SIZE
	.align		4
.L_144:
        /*0324*/ 	.byte	0x04, 0x11
        /*0326*/ 	.short	(.L_146 - .L_145)
	.align		4
.L_145:
        /*0328*/ 	.word	index@(_ZN7cutlass13device_kernelIN5flash19enable_sm80_to_sm89INS1_16FlashAttnBwdSm80INS1_25CollectiveMainloopBwdSm80ILi1ELi1EN4cute5tupleIJNS5_1CILi64EEES8_NS7_ILi192EEEEEENS_10bfloat16_tEfNS_4arch4Sm80ELb1ELb0ELb1ELb0ELb0ELb0ELb0ELb0ELi2ELi2ELi2ELi2ELb1EEENS1_24CollectiveEpilogueBwdGQAISA_fSD_Li256ELb0ELb0EEENS1_25SingleTileBwdLPTSchedulerILb0ELi64ELb0EEEEEEEEEvNT_6ParamsE)
        /*032c*/ 	.word	0x00000000


	//----- nvinfo : EIATTR_REGCOUNT
	.align		4
.L_146:
        /*0330*/ 	.byte	0x04, 0x2f
        /*0332*/ 	.short	(.L_148 - .L_147)
	.align		4
.L_147:
        /*0334*/ 	.word	index@(_ZN7cutlass13device_kernelIN5flash19enable_sm80_to_sm89INS1_16FlashAttnBwdSm80INS1_25CollectiveMainloopBwdSm80ILi1ELi1EN4cute5tupleIJNS5_1CILi64EEES8_NS7_ILi192EEEEEENS_10bfloat16_tEfNS_4arch4Sm80ELb1ELb0ELb1ELb0ELb1ELb0ELb0ELb0ELi2ELi2ELi2ELi2ELb1EEENS1_21CollectiveEpilogueBwdISA_SB_SD_Li256ELb0ELb0ELi4EEENS1_25SingleTileBwdLPTSchedulerILb0ELi64ELb1EEEEEEEEEvNT_6ParamsE)
        /*0338*/ 	.word	0x00000004


	//----- nvinfo : EIATTR_FRAME_SIZE
	.align		4
.L_148:
        /*033c*/ 	.byte	0x04, 0x11
        /*033e*/ 	.short	(.L_150 - .L_149)
	.align		4
.L_149:
        /*0340*/ 	.word	index@(_ZN7cutlass13device_kernelIN5flash19enable_sm80_to_sm89INS1_16FlashAttnBwdSm80INS1_25CollectiveMainloopBwdSm80ILi1ELi1EN4cute5tupleIJNS5_1CILi64EEES8_NS7_ILi192EEEEEENS_10bfloat16_tEfNS_4arch4Sm80ELb1ELb0ELb1ELb0ELb1ELb0ELb0ELb0ELi2ELi2ELi2ELi2ELb1EEENS1_21CollectiveEpilogueBwdISA_SB_SD_Li256ELb0ELb0ELi4EEENS1_25SingleTileBwdLPTSchedulerILb0ELi64ELb1EEEEEEEEEvNT_6ParamsE)
        /*0344*/ 	.word	0x00000000


	//----- nvinfo : EIATTR_REGCOUNT
	.align		4
.L_150:
        /*0348*/ 	.byte	0x04, 0x2f
        /*034a*/ 	.short	(.L_152 - .L_151)
	.align		4
.L_151:
        /*034c*/ 	.word	index@(_ZN7cutlass13device_kernelIN5flash19enable_sm80_to_sm89INS1_16FlashAttnBwdSm80INS1_25CollectiveMainloopBwdSm80ILi1ELi1EN4cute5tupleIJNS5_1CILi64EEES8_NS7_ILi192EEEEEENS_10bfloat16_tEfNS_4arch4Sm80ELb1ELb0ELb1ELb0ELb0ELb0ELb0ELb0ELi2ELi2ELi2ELi2ELb1EEENS1_21CollectiveEpilogueBwdISA_SB_SD_Li256ELb0ELb0ELi4EEENS1_25SingleTileBwdLPTSchedulerILb0ELi64ELb0EEEEEEEEEvNT_6ParamsE)
        /*0350*/ 	.word	0x00000004


	//----- nvinfo : EIATTR_FRAME_SIZE
	.align		4
.L_152:
        /*0354*/ 	.byte	0x04, 0x11
        /*0356*/ 	.short	(.L_154 - .L_153)
	.align		4
.L_153:
        /*0358*/ 	.word	index@(_ZN7cutlass13device_kernelIN5flash19enable_sm80_to_sm89INS1_16FlashAttnBwdSm80INS1_25CollectiveMainloopBwdSm80ILi1ELi1EN4cute5tupleIJNS5_1CILi64EEES8_NS7_ILi192EEEEEENS_10bfloat16_tEfNS_4arch4Sm80ELb1ELb0ELb1ELb0ELb0ELb0ELb0ELb0ELi2ELi2ELi2ELi2ELb1EEENS1_21CollectiveEpilogueBwdISA_SB_SD_Li256ELb0ELb0ELi4EEENS1_25SingleTileBwdLPTSchedulerILb0ELi64ELb0EEEEEEEEEvNT_6ParamsE)
        /*035c*/ 	.word	0x00000000


	//----- nvinfo : EIATTR_REGCOUNT
	.align		4
.L_154:
        /*0360*/ 	.byte	0x04, 0x2f
        /*0362*/ 	.short	(.L_156 - .L_155)
	.align		4
.L_155:
        /*0364*/ 	.word	index@(_ZN7cutlass13device_kernelIN5flash19enable_sm80_to_sm89INS1_16FlashAttnBwdSm80INS1_25CollectiveMainloopBwdSm80ILi1ELi1EN4cute5tupleIJNS5_1CILi64EEES8_NS7_ILi192EEEEEENS_10bfloat16_tEfNS_4arch4Sm80ELb0ELb1ELb1ELb1ELb1ELb0ELb0ELb0ELi2ELi2ELi2ELi2ELb1EEENS1_24CollectiveEpilogueBwdGQAISA_fSD_Li256ELb1ELb1EEENS1_19SingleTileSchedulerILb1ELb0ELb0ELi64EEEEEEEEEvNT_6ParamsE)
        /*0368*/ 	.word	0x00000004


	//----- nvinfo : EIATTR_FRAME_SIZE
	.align		4
.L_156:
        /*036c*/ 	.byte	0x04, 0x11
        /*036e*/ 	.short	(.L_158 - .L_157)
	.align		4
.L_157:
        /*0370*/ 	.word	index@(_ZN7cutlass13device_kernelIN5flash19enable_sm80_to_sm89INS1_16FlashAttnBwdSm80INS1_25CollectiveMainloopBwdSm80ILi1ELi1EN4cute5tupleIJNS5_1CILi64EEES8_NS7_ILi192EEEEEENS_10bfloat16_tEfNS_4arch4Sm80ELb0ELb1ELb1ELb1ELb1ELb0ELb0ELb0ELi2ELi2ELi2ELi2ELb1EEENS1_24CollectiveEpilogueBwdGQAISA_fSD_Li256ELb1ELb1EEENS1_19SingleTileSchedulerILb1ELb0ELb0ELi64EEEEEEEEEvNT_6ParamsE)
        /*0374*/ 	.word	0x00000000


	//----- nvinfo : EIATTR_REGCOUNT
	.align		4
.L_158:
        /*0378*/ 	.byte	0x04, 0x2f
        /*037a*/ 	.short	(.L_160 - .L_159)
	.align		4
.L_159:
        /*037c*/ 	.word	index@(_ZN7cutlass13device_kernelIN5flash19enable_sm80_to_sm89INS1_16FlashAttnBwdSm80INS1_25CollectiveMainloopBwdSm80ILi1ELi1EN4cute5tupleIJNS5_1CILi64EEES8_NS7_ILi192EEEEEENS_10bfloat16_tEfNS_4arch4Sm80ELb0ELb1ELb1ELb1ELb0ELb0ELb0ELb0ELi2ELi2ELi2ELi2ELb1EEENS1_24CollectiveEpilogueBwdGQAISA_fSD_Li256ELb1ELb0EEENS1_19SingleTileSchedulerILb1ELb0ELb0ELi64EEEEEEEEEvNT_6ParamsE)
        /*0380*/ 	.word	0x00000004


	//----- nvinfo : EIATTR_FRAME_SIZE
	.align		4
.L_160:
        /*0384*/ 	.byte	0x04, 0x11
        /*0386*/ 	.short	(.L_162 - .L_161)
	.align		4
.L_161:
        /*0388*/ 	.word	index@(_ZN7cutlass13device_kernelIN5flash19enable_sm80_to_sm89INS1_16FlashAttnBwdSm80INS1_25CollectiveMainloopBwdSm80ILi1ELi1EN4cute5tupleIJNS5_1CILi64EEES8_NS7_ILi192EEEEEENS_10bfloat16_tEfNS_4arch4Sm80ELb0ELb1ELb1ELb1ELb0ELb0ELb0ELb0ELi2ELi2ELi2ELi2ELb1EEENS1_24CollectiveEpilogueBwdGQAISA_fSD_Li256ELb1ELb0EEENS1_19SingleTileSchedulerILb1ELb0ELb0ELi64EEEEEEEEEvNT_6ParamsE)
        /*038c*/ 	.word	0x00000000


	//----- nvinfo : EIATTR_REGCOUNT
	.align		4
.L_162:
        /*0390*/ 	.byte	0x04, 0x2f
        /*0392*/ 	.short	(.L_164 - .L_163)
	.align		4
.L_163:
        /*0394*/ 	.word	index@(_ZN7cutlass13device_kernelIN5flash19enable_sm80_to_sm89INS1_16FlashAttnBwdSm80INS1_25CollectiveMainloopBwdSm80ILi1ELi1EN4cute5tupleIJNS5_1CILi64EEES8_NS7_ILi192EEEEEENS_10bfloat16_tEfNS_4arch4Sm80ELb0ELb1ELb1ELb1ELb1ELb0ELb0ELb0ELi2ELi2ELi2ELi2ELb1EEENS1_21CollectiveEpilogueBwdISA_SB_SD_Li256ELb1ELb0ELi4EEENS1_19SingleTileSchedulerILb1ELb0ELb0ELi64EEEEEEEEEvNT_6ParamsE)
        /*0398*/ 	.word	0x00000004


	//----- nvinfo : EIATTR_FRAME_SIZE
	.align		4
.L_164:
        /*039c*/ 	.byte	0x04, 0x11
        /*039e*/ 	.short	(.L_166 - .L_165)
	.align		4
.L_165:
        /*03a0*/ 	.word	index@(_ZN7cutlass13device_kernelIN5flash19enable_sm80_to_sm89INS1_16FlashAttnBwdSm80INS1_25CollectiveMainloopBwdSm80ILi1ELi1EN4cute5tupleIJNS5_1CILi64EEES8_NS7_ILi192EEEEEENS_10bfloat16_tEfNS_4arch4Sm80ELb0ELb1ELb1ELb1ELb1ELb0ELb0ELb0ELi2ELi2ELi2ELi2ELb1EEENS1_21CollectiveEpilogueBwdISA_SB_SD_Li256ELb1ELb0ELi4EEENS1_19SingleTileSchedulerILb1ELb0ELb0ELi64EEEEEEEEEvNT_6ParamsE)
        /*03a4*/ 	.word	0x00000000


	//----- nvinfo : EIATTR_REGCOUNT
	.align		4
.L_166:
        /*03a8*/ 	.byte	0x04, 0x2f
        /*03aa*/ 	.short	(.L_168 - .L_167)
	.align		4
.L_167:
        /*03ac*/ 	.word	index@(_ZN7cutlass13device_kernelIN5flash19enable_sm80_to_sm89INS1_16FlashAttnBwdSm80INS1_25CollectiveMainloopBwdSm80ILi1ELi1EN4cute5tupleIJNS5_1CILi64EEES8_NS7_ILi192EEEEEENS_10bfloat16_tEfNS_4arch4Sm80ELb0ELb1ELb1ELb1ELb0ELb0ELb0ELb0ELi2ELi2ELi2ELi2ELb1EEENS1_21CollectiveEpilogueBwdISA_SB_SD_Li256ELb1ELb0ELi4EEENS1_19SingleTileSchedulerILb1ELb0ELb0ELi64EEEEEEEEEvNT_6ParamsE)
        /*03b0*/ 	.word	0x00000004


	//----- nvinfo : EIATTR_FRAME_SIZE
	.align		4
.L_168:
        /*03b4*/ 	.byte	0x04, 0x11
        /*03b6*/ 	.short	(.L_170 - .L_169)
	.align		4
.L_169:
        /*03b8*/ 	.word	index@(_ZN7cutlass13device_kernelIN5flash19enable_sm80_to_sm89INS1_16FlashAttnBwdSm80INS1_25CollectiveMainloopBwdSm80ILi1ELi1EN4cute5tupleIJNS5_1CILi64EEES8_NS7_ILi192EEEEEENS_10bfloat16_tEfNS_4arch4Sm80ELb0ELb1ELb1ELb1ELb0ELb0ELb0ELb0ELi2ELi2ELi2ELi2ELb1EEENS1_21CollectiveEpilogueBwdISA_SB_SD_Li256ELb1ELb0ELi4EEENS1_19SingleTileSchedulerILb1ELb0ELb0ELi64EEEEEEEEEvNT_6ParamsE)
        /*03bc*/ 	.word	0x00000000


	//----- nvinfo : EIATTR_REGCOUNT
	.align		4
.L_170:
        /*03c0*/ 	.byte	0x04, 0x2f
        /*03c2*/ 	.short	(.L_172 - .L_171)
	.align		4
.L_171:
        /*03c4*/ 	.word	index@(_ZN7cutlass13device_kernelIN5flash19enable_sm80_to_sm89INS1_16FlashAttnBwdSm80INS1_25CollectiveMainloopBwdSm80ILi1ELi1EN4cute5tupleIJNS5_1CILi64EEES8_NS7_ILi192EEEEEENS_10bfloat16_tEfNS_4arch4Sm80ELb0ELb1ELb1ELb0ELb1ELb0ELb0ELb0ELi2ELi2ELi2ELi2ELb1EEENS1_24CollectiveEpilogueBwdGQAISA_fSD_Li256ELb0ELb1EEENS1_19SingleTileSchedulerILb0ELb0ELb0ELi64EEEEEEEEEvNT_6ParamsE)
        /*03c8*/ 	.word	0x00000004


	//----- nvinfo : EIATTR_FRAME_SIZE
	.align		4
.L_172:
        /*03cc*/ 	.byte	0x04, 0x11
        /*03ce*/ 	.short	(.L_174 - .L_173)
	.align		4
.L_173:
        /*03d0*/ 	.word	index@(_ZN7cutlass13device_kernelIN5flash19enable_sm80_to_sm89INS1_16FlashAttnBwdSm80INS1_25CollectiveMainloopBwdSm80ILi1ELi1EN4cute5tupleIJNS5_1CILi64EEES8_NS7_ILi192EEEEEENS_10bfloat16_tEfNS_4arch4Sm80ELb0ELb1ELb1ELb0ELb1ELb0ELb0ELb0ELi2ELi2ELi2ELi2ELb1EEENS1_24CollectiveEpilogueBwdGQAISA_fSD_Li256ELb0ELb1EEENS1_19SingleTileSchedulerILb0ELb0ELb0ELi64EEEEEEEEEvNT_6ParamsE)
        /*03d4*/ 	.word	0x00000000


	//----- nvinfo : EIATTR_REGCOUNT
	.align		4
.L_174:
        /*03d8*/ 	.byte	0x04, 0x2f
        /*03da*/ 	.short	(.L_176 - .L_175)
	.align		4
.L_175:
        /*03dc*/ 	.word	index@(_ZN7cutlass13device_kernelIN5flash19enable_sm80_to_sm89INS1_16FlashAttnBwdSm80INS1_25CollectiveMainloopBwdSm80ILi1ELi1EN4cute5tupleIJNS5_1CILi64EEES8_NS7_ILi192EEEEEENS_10bfloat16_tEfNS_4arch4Sm80ELb0ELb1ELb1ELb0ELb0ELb0ELb0ELb0ELi2ELi2ELi2ELi2ELb1EEENS1_24CollectiveEpilogueBwdGQAISA_fSD_Li256ELb0ELb0EEENS1_19SingleTileSchedulerILb0ELb0ELb0ELi64EEEEEEEEEvNT_6ParamsE)
        /*03e0*/ 	.word	0x00000004


	//----- nvinfo : EIATTR_FRAME_SIZE
	.align		4
.L_176:
        /*03e4*/ 	.byte	0x04, 0x11
        /*03e6*/ 	.short	(.L_178 - .L_177)
	.align		4
.L_177:
        /*03e8*/ 	.word	index@(_ZN7cutlass13device_kernelIN5flash19enable_sm80_to_sm89INS1_16FlashAttnBwdSm80INS1_25CollectiveMainloopBwdSm80ILi1ELi1EN4cute5tupleIJNS5_1CILi64EEES8_NS7_ILi192EEEEEENS_10bfloat16_tEfNS_4arch4Sm80ELb0ELb1ELb1ELb0ELb0ELb0ELb0ELb0ELi2ELi2ELi2ELi2ELb1EEENS1_24CollectiveEpilogueBwdGQAISA_fSD_Li256ELb0ELb0EEENS1_19SingleTileSchedulerILb0ELb0ELb0ELi64EEEEEEEEEvNT_6ParamsE)
        /*03ec*/ 	.word	0x00000000


	//----- nvinfo : EIATTR_REGCOUNT
	.align		4
.L_178:
        /*03f0*/ 	.byte	0x04, 0x2f
        /*03f2*/ 	.short	(.L_180 - .L_179)
	.align		4
.L_179:
        /*03f4*/ 	.word	index@(_ZN7cutlass13device_kernelIN5flash19enable_sm80_to_sm89INS1_16FlashAttnBwdSm80INS1_25CollectiveMainloopBwdSm80ILi1ELi1EN4cute5tupleIJNS5_1CILi64EEES8_NS7_ILi192EEEEEENS_10bfloat16_tEfNS_4arch4Sm80ELb0ELb1ELb1ELb0ELb1ELb0ELb0ELb0ELi2ELi2ELi2ELi2ELb1EEENS1_21CollectiveEpilogueBwdISA_SB_SD_Li256ELb0ELb0ELi4EEENS1_19SingleTileSchedulerILb0ELb0ELb0ELi64EEEEEEEEEvNT_6ParamsE)
        /*03f8*/ 	.word	0x00000004


	//----- nvinfo : EIATTR_FRAME_SIZE
	.align		4
.L_180:
        /*03fc*/ 	.byte	0x04, 0x11
        /*03fe*/ 	.short	(.L_182 - .L_181)
	.align		4
.L_181:
        /*0400*/ 	.word	index@(_ZN7cutlass13device_kernelIN5flash19enable_sm80_to_sm89INS1_16FlashAttnBwdSm80INS1_25CollectiveMainloopBwdSm80ILi1ELi1EN4cute5tupleIJNS5_1CILi64EEES8_NS7_ILi192EEEEEENS_10bfloat16_tEfNS_4arch4Sm80ELb0ELb1ELb1ELb0ELb1ELb0ELb0ELb0ELi2ELi2ELi2ELi2ELb1EEENS1_21CollectiveEpilogueBwdISA_SB_SD_Li256ELb0ELb0ELi4EEENS1_19SingleTileSchedulerILb0ELb0ELb0ELi64EEEEEEEEEvNT_6ParamsE)
        /*0404*/ 	.word	0x00000000


	//----- nvinfo : EIATTR_REGCOUNT
	.align		4
.L_182:
        /*0408*/ 	.byte	0x04, 0x2f
        /*040a*/ 	.short	(.L_184 - .L_183)
	.align		4
.L_183:
        /*040c*/ 	.word	index@(_ZN7cutlass13device_kernelIN5flash19enable_sm80_to_sm89INS1_16FlashAttnBwdSm80INS1_25CollectiveMainloopBwdSm80ILi1ELi1EN4cute5tupleIJNS5_1CILi64EEES8_NS7_ILi192EEEEEENS_10bfloat16_tEfNS_4arch4Sm80ELb0ELb1ELb1ELb0ELb0ELb0ELb0ELb0ELi2ELi2ELi2ELi2ELb1EEENS1_21CollectiveEpilogueBwdISA_SB_SD_Li256ELb0ELb0ELi4EEENS1_19SingleTileSchedulerILb0ELb0ELb0ELi64EEEEEEEEEvNT_6ParamsE)
        /*0410*/ 	.word	0x00000004


	//----- nvinfo : EIATTR_FRAME_SIZE
	.align		4
.L_184:
        /*0414*/ 	.byte	0x04, 0x11
        /*0416*/ 	.short	(.L_186 - .L_185)
	.align		4
.L_185:
        /*0418*/ 	.word	index@(_ZN7cutlass13device_kernelIN5flash19enable_sm80_to_sm89INS1_16FlashAttnBwdSm80INS1_25CollectiveMainloopBwdSm80ILi1ELi1EN4cute5tupleIJNS5_1CILi64EEES8_NS7_ILi192EEEEEENS_10bfloat16_tEfNS_4arch4Sm80ELb0ELb1ELb1ELb0ELb0ELb0ELb0ELb0ELi2ELi2ELi2ELi2ELb1EEENS1_21CollectiveEpilogueBwdISA_SB_SD_Li256ELb0ELb0ELi4EEENS1_19SingleTileSchedulerILb0ELb0ELb0ELi64EEEEEEEEEvNT_6ParamsE)
        /*041c*/ 	.word	0x00000000


	//----- nvinfo : EIATTR_REGCOUNT
	.align		4
.L_186:
        /*0420*/ 	.byte	0x04, 0x2f
        /*0422*/ 	.short	(.L_188 - .L_187)
	.align		4
.L_187:
        /*0424*/ 	.word	index@(_ZN7cutlass13device_kernelIN5flash19enable_sm80_to_sm89INS1_16FlashAttnBwdSm80INS1_25CollectiveMainloopBwdSm80ILi1ELi1EN4cute5tupleIJNS5_1CILi64EEES8_NS7_ILi192EEEEEENS_10bfloat16_tEfNS_4arch4Sm80ELb0ELb0ELb1ELb1ELb1ELb0ELb0ELb0ELi2ELi2ELi2ELi2ELb1EEENS1_24CollectiveEpilogueBwdGQAISA_fSD_Li256ELb1ELb1EEENS1_19SingleTileSchedulerILb1ELb0ELb0ELi64EEEEEEEEEvNT_6ParamsE)
        /*0428*/ 	.word	0x00000004


	//----- nvinfo : EIATTR_FRAME_SIZE
	.align		4
.L_188:
        /*042c*/ 	.byte	0x04, 0x11
        /*042e*/ 	.short	(.L_190 - .L_189)
	.align		4
.L_189:
        /*0430*/ 	.word	index@(_ZN7cutlass13device_kernelIN5flash19enable_sm80_to_sm89INS1_16FlashAttnBwdSm80INS1_25CollectiveMainloopBwdSm80ILi1ELi1EN4cute5tupleIJNS5_1CILi64EEES8_NS7_ILi192EEEEEENS_10bfloat16_tEfNS_4arch4Sm80ELb0ELb0ELb1ELb1ELb1ELb0ELb0ELb0ELi2ELi2ELi2ELi2ELb1EEENS1_24CollectiveEpilogueBwdGQAISA_fSD_Li256ELb1ELb1EEENS1_19SingleTileSchedulerILb1ELb0ELb0ELi64EEEEEEEEEvNT_6ParamsE)
        /*0434*/ 	.word	0x00000000


	//----- nvinfo : EIATTR_REGCOUNT
	.align		4
.L_190:
        /*0438*/ 	.byte	0x04, 0x2f
        /*043a*/ 	.short	(.L_192 - .L_191)
	.align		4
.L_191:
        /*043c*/ 	.word	index@(_ZN7cutlass13device_kernelIN5flash19enable_sm80_to_sm89INS1_16FlashAttnBwdSm80INS1_25CollectiveMainloopBwdSm80ILi1ELi1EN4cute5tupleIJNS5_1CILi64EEES8_NS7_ILi192EEEEEENS_10bfloat16_tEfNS_4arch4Sm80ELb0ELb0ELb1ELb1ELb0ELb0ELb0ELb0ELi2ELi2ELi2ELi2ELb1EEENS1_24CollectiveEpilogueBwdGQAISA_fSD_Li256ELb1ELb0EEENS1_19SingleTileSchedulerILb1ELb0ELb0ELi64EEEEEEEEEvNT_6ParamsE)
        /*0440*/ 	.word	0x00000004


	//----- nvinfo : EIATTR_FRAME_SIZE
	.align		4
.L_192:
        /*0444*/ 	.byte	0x04, 0x11
        /*0446*/ 	.short	(.L_194 - .L_193)
	.align		4
.L_193:
        /*0448*/ 	.word	index@(_ZN7cutlass13device_kernelIN5flash19enable_sm80_to_sm89INS1_16FlashAttnBwdSm80INS1_25CollectiveMainloopBwdSm80ILi1ELi1EN4cute5tupleIJNS5_1CILi64EEES8_NS7_ILi192EEEEEENS_10bfloat16_tEfNS_4arch4Sm80ELb0ELb0ELb1ELb1ELb0ELb0ELb0ELb0ELi2ELi2ELi2ELi2ELb1EEENS1_24CollectiveEpilogueBwdGQAISA_fSD_Li256ELb1ELb0EEENS1_19SingleTileSchedulerILb1ELb0ELb0ELi64EEEEEEEEEvNT_6ParamsE)
        /*044c*/ 	.word	0x00000000


	//----- nvinfo : EIATTR_REGCOUNT
	.align		4
.L_194:
        /*0450*/ 	.byte	0x04, 0x2f
        /*0452*/ 	.short	(.L_196 - .L_195)
	.align		4
.L_195:
        /*0454*/ 	.word	index@(_ZN7cutlass13device_kernelIN5flash19enable_sm80_to_sm89INS1_16FlashAttnBwdSm80INS1_25CollectiveMainloopBwdSm80ILi1ELi1EN4cute5tupleIJNS5_1CILi64EEES8_NS7_ILi192EEEEEENS_10bfloat16_tEfNS_4arch4Sm80ELb0ELb0ELb1ELb1ELb1ELb0ELb0ELb0ELi2ELi2ELi2ELi2ELb1EEENS1_21CollectiveEpilogueBwdISA_SB_SD_Li256ELb1ELb0ELi4EEENS1_19SingleTileSchedulerILb1ELb0ELb0ELi64EEEEEEEEEvNT_6ParamsE)
        /*0458*/ 	.word	0x00000004


	//----- nvinfo : EIATTR_FRAME_SIZE
	.align		4
.L_196:
        /*045c*/ 	.byte	0x04, 0x11
        /*045e*/ 	.short	(.L_198 - .L_197)
	.align		4
.L_197:
        /*0460*/ 	.word	index@(_ZN7cutlass13device_kernelIN5flash19enable_sm80_to_sm89INS1_16FlashAttnBwdSm80INS1_25CollectiveMainloopBwdSm80ILi1ELi1EN4cute5tupleIJNS5_1CILi64EEES8_NS7_ILi192EEEEEENS_10bfloat16_tEfNS_4arch4Sm80ELb0ELb0ELb1ELb1ELb1ELb0ELb0ELb0ELi2ELi2ELi2ELi2ELb1EEENS1_21CollectiveEpilogueBwdISA_SB_SD_Li256ELb1ELb0ELi4EEENS1_19SingleTileSchedulerILb1ELb0ELb0ELi64EEEEEEEEEvNT_6ParamsE)
        /*0464*/ 	.word	0x00000000


	//----- nvinfo : EIATTR_REGCOUNT
	.align		4
.L_198:
        /*0468*/ 	.byte	0x04, 0x2f
        /*046a*/ 	.short	(.L_200 - .L_199)
	.align		4
.L_199:
        /*046c*/ 	.word	index@(_ZN7cutlass13device_kernelIN5flash19enable_sm80_to_sm89INS1_16FlashAttnBwdSm80INS1_25CollectiveMainloopBwdSm80ILi1ELi1EN4cute5tupleIJNS5_1CILi64EEES8_NS7_ILi192EEEEEENS_10bfloat16_tEfNS_4arch4Sm80ELb0ELb0ELb1ELb1ELb0ELb0ELb0ELb0ELi2ELi2ELi2ELi2ELb1EEENS1_21CollectiveEpilogueBwdISA_SB_SD_Li256ELb1ELb0ELi4EEENS1_19SingleTileSchedulerILb1ELb0ELb0ELi64EEEEEEEEEvNT_6ParamsE)
        /*0470*/ 	.word	0x00000004


	//----- nvinfo : EIATTR_FRAME_SIZE
	.align		4
.L_200:
        /*0474*/ 	.byte	0x04, 0x11
        /*0476*/ 	.short	(.L_202 - .L_201)
	.align		4
.L_201:
        /*0478*/ 	.word	index@(_ZN7cutlass13device_kernelIN5flash19enable_sm80_to_sm89INS1_16FlashAttnBwdSm80INS1_25CollectiveMainloopBwdSm80ILi1ELi1EN4cute5tupleIJNS5_1CILi64EEES8_NS7_ILi192EEEEEENS_10bfloat16_tEfNS_4arch4Sm80ELb0ELb0ELb1ELb1ELb0ELb0ELb0ELb0ELi2ELi2ELi2ELi2ELb1EEENS1_21CollectiveEpilogueBwdISA_SB_SD_Li256ELb1ELb0ELi4EEENS1_19SingleTileSchedulerILb1ELb0ELb0ELi64EEEEEEEEEvNT_6ParamsE)
        /*047c*/ 	.word	0x00000000


	//----- nvinfo : EIATTR_REGCOUNT
	.align		4
.L_202:
        /*0480*/ 	.byte	0x04, 0x2f
        /*0482*/ 	.short	(.L_204 - .L_203)
	.align		4
.L_203:
        /*0484*/ 	.word	index@(_ZN7cutlass13device_kernelIN5flash19enable_sm80_to_sm89INS1_16FlashAttnBwdSm80INS1_25CollectiveMainloopBwdSm80ILi1ELi1EN4cute5tupleIJNS5_1CILi64EEES8_NS7_ILi192EEEEEENS_10bfloat16_tEfNS_4arch4Sm80ELb0ELb0ELb1ELb0ELb1ELb0ELb0ELb0ELi2ELi2ELi2ELi2ELb1EEENS1_24CollectiveEpilogueBwdGQAISA_fSD_Li256ELb0ELb1EEENS1_19SingleTileSchedulerILb0ELb0ELb0ELi64EEEEEEEEEvNT_6ParamsE)
        /*0488*/ 	.word	0x00000004


	//----- nvinfo : EIATTR_FRAME_SIZE
	.align		4
.L_204:
        /*048c*/ 	.byte	0x04, 0x11
        /*048e*/ 	.short	(.L_206 - .L_205)
	.align		4
.L_205:
        /*0490*/ 	.word	index@(_ZN7cutlass13device_kernelIN5flash19enable_sm80_to_sm89INS1_16FlashAttnBwdSm80INS1_25CollectiveMainloopBwdSm80ILi1ELi1EN4cute5tupleIJNS5_1CILi64EEES8_NS7_ILi192EEEEEENS_10bfloat16_tEfNS_4arch4Sm80ELb0ELb0ELb1ELb0ELb1ELb0ELb0ELb0ELi2ELi2ELi2ELi2ELb1EEENS1_24CollectiveEpilogueBwdGQAISA_fSD_Li256ELb0ELb1EEENS1_19SingleTileSchedulerILb0ELb0ELb0ELi64EEEEEEEEEvNT_6ParamsE)
        /*0494*/ 	.word	0x00000000


	//----- nvinfo : EIATTR_REGCOUNT
	.align		4
.L_206:
        /*0498*/ 	.byte	0x04, 0x2f
        /*049a*/ 	.short	(.L_208 - .L_207)
	.align		4
.L_207:
        /*049c*/ 	.word	index@(_ZN7cutlass13device_kernelIN5flash19enable_sm80_to_sm89INS1_16FlashAttnBwdSm80INS1_25CollectiveMainloopBwdSm80ILi1ELi1EN4cute5tupleIJNS5_1CILi64EEES8_NS7_ILi192EEEEEENS_10bfloat16_tEfNS_4arch4Sm80ELb0ELb0ELb1ELb0ELb0ELb0ELb0ELb0ELi2ELi2ELi2ELi2ELb1EEENS1_24CollectiveEpilogueBwdGQAISA_fSD_Li256ELb0ELb0EEENS1_19SingleTileSchedulerILb0ELb0ELb0ELi64EEEEEEEEEvNT_6ParamsE)
        /*04a0*/ 	.word	0x00000004


	//----- nvinfo : EIATTR_FRAME_SIZE
	.align		4
.L_208:
        /*04a4*/ 	.byte	0x04, 0x11
        /*04a6*/ 	.short	(.L_210 - .L_209)
	.align		4
.L_209:
        /*04a8*/ 	.word	index@(_ZN7cutlass13device_kernelIN5flash19enable_sm80_to_sm89INS1_16FlashAttnBwdSm80INS1_25CollectiveMainloopBwdSm80ILi1ELi1EN4cute5tupleIJNS5_1CILi64EEES8_NS7_ILi192EEEEEENS_10bfloat16_tEfNS_4arch4Sm80ELb0ELb0ELb1ELb0ELb0ELb0ELb0ELb0ELi2ELi2ELi2ELi2ELb1EEENS1_24CollectiveEpilogueBwdGQAISA_fSD_Li256ELb0ELb0EEENS1_19SingleTileSchedulerILb0ELb0ELb0ELi64EEEEEEEEEvNT_6ParamsE)
        /*04ac*/ 	.word	0x00000000


	//----- nvinfo : EIATTR_REGCOUNT
	.align		4
.L_210:
        /*04b0*/ 	.byte	0x04, 0x2f
        /*04b2*/ 	.short	(.L_212 - .L_211)
	.align		4
.L_211:
        /*04b4*/ 	.word	index@(_ZN7cutlass13device_kernelIN5flash19enable_sm80_to_sm89INS1_16FlashAttnBwdSm80INS1_25CollectiveMainloopBwdSm80ILi1ELi1EN4cute5tupleIJNS5_1CILi64EEES8_NS7_ILi192EEEEEENS_10bfloat16_tEfNS_4arch4Sm80ELb0ELb0ELb1ELb0ELb1ELb0ELb0ELb0ELi2ELi2ELi2ELi2ELb1EEENS1_21CollectiveEpilogueBwdISA_SB_SD_Li256ELb0ELb0ELi4EEENS1_19SingleTileSchedulerILb0ELb0ELb0ELi64EEEEEEEEEvNT_6ParamsE)
        /*04b8*/ 	.word	0x00000004


	//----- nvinfo : EIATTR_FRAME_SIZE
	.align		4
.L_212:
        /*04bc*/ 	.byte	0x04, 0x11
        /*04be*/ 	.short	(.L_214 - .L_213)
	.align		4
.L_213:
        /*04c0*/ 	.word	index@(_ZN7cutlass13device_kernelIN5flash19enable_sm80_to_sm89INS1_16FlashAttnBwdSm80INS1_25CollectiveMainloopBwdSm80ILi1ELi1EN4cute5tupleIJNS5_1CILi64EEES8_NS7_ILi192EEEEEENS_10bfloat16_tEfNS_4arch4Sm80ELb0ELb0ELb1ELb0ELb1ELb0ELb0ELb0ELi2ELi2ELi2ELi2ELb1EEENS1_21CollectiveEpilogueBwdISA_SB_SD_Li256ELb0ELb0ELi4EEENS1_19SingleTileSchedulerILb0ELb0ELb0ELi64EEEEEEEEEvNT_6ParamsE)
        /*04c4*/ 	.word	0x00000000


	//----- nvinfo : EIATTR_REGCOUNT
	.align		4
.L_214:
        /*04c8*/ 	.byte	0x04, 0x2f
        /*04ca*/ 	.short	(.L_216 - .L_215)
	.align		4
.L_215:
        /*04cc*/ 	.word	index@(_ZN7cutlass13device_kernelIN5flash19enable_sm80_to_sm89INS1_16FlashAttnBwdSm80INS1_25CollectiveMainloopBwdSm80ILi1ELi1EN4cute5tupleIJNS5_1CILi64EEES8_NS7_ILi192EEEEEENS_10bfloat16_tEfNS_4arch4Sm80ELb0ELb0ELb1ELb0ELb0ELb0ELb0ELb0ELi2ELi2ELi2ELi2ELb1EEENS1_21CollectiveEpilogueBwdISA_SB_SD_Li256ELb0ELb0ELi4EEENS1_19SingleTileSchedulerILb0ELb0ELb0ELi64EEEEEEEEEvNT_6ParamsE)
        /*04d0*/ 	.word	0x00000004


	//----- nvinfo : EIATTR_FRAME_SIZE
	.align		4
.L_216:
        /*04d4*/ 	.byte	0x04, 0x11
        /*04d6*/ 	.short	(.L_218 - .L_217)
	.align		4
.L_217:
        /*04d8*/ 	.word	index@(_ZN7cutlass13device_kernelIN5flash19enable_sm80_to_sm89INS1_16FlashAttnBwdSm80INS1_25CollectiveMainloopBwdSm80ILi1ELi1EN4cute5tupleIJNS5_1CILi64EEES8_NS7_ILi192EEEEEENS_10bfloat16_tEfNS_4arch4Sm80ELb0ELb0ELb1ELb0ELb0ELb0ELb0ELb0ELi2ELi2ELi2ELi2ELb1EEENS1_21CollectiveEpilogueBwdISA_SB_SD_Li256ELb0ELb0ELi4EEENS1_19SingleTileSchedulerILb0ELb0ELb0ELi64EEEEEEEEEvNT_6ParamsE)
        /*04dc*/ 	.word	0x00000000


	//----- nvinfo : EIATTR_MIN_STACK_SIZE
	.align		4
.L_218:
        /*04e0*/ 	.byte	0x04, 0x12
        /*04e2*/ 	.short	(.L_220 - .L_219)
	.align		4
.L_219:
        /*04e4*/ 	.word	index@(_ZN7cutlass13device_kernelIN5flash19enable_sm80_to_sm89INS1_16FlashAttnBwdSm80INS1_25CollectiveMainloopBwdSm80ILi1ELi1EN4cute5tupleIJNS5_1CILi64EEES8_NS7_ILi192EEEEEENS_10bfloat16_tEfNS_4arch4Sm80ELb0ELb0ELb1ELb0ELb0ELb0ELb0ELb0ELi2ELi2ELi2ELi2ELb1EEENS1_21CollectiveEpilogueBwdISA_SB_SD_Li256ELb0ELb0ELi4EEENS1_19SingleTileSchedulerILb0ELb0ELb0ELi64EEEEEEEEEvNT_6ParamsE)
        /*04e8*/ 	.word	0x00000000


	//----- nvinfo : EIATTR_MIN_STACK_SIZE
	.align		4
.L_220:
        /*04ec*/ 	.byte	0x04, 0x12
        /*04ee*/ 	.short	(.L_222 - .L_221)
	.align		4
.L_221:
        /*04f0*/ 	.word	index@(_ZN7cutlass13device_kernelIN5flash19enable_sm80_to_sm89INS1_16FlashAttnBwdSm80INS1_25CollectiveMainloopBwdSm80ILi1ELi1EN4cute5tupleIJNS5_1CILi64EEES8_NS7_ILi192EEEEEENS_10bfloat16_tEfNS_4arch4Sm80ELb0ELb0ELb1ELb0ELb1ELb0ELb0ELb0ELi2ELi2ELi2ELi2ELb1EEENS1_21CollectiveEpilogueBwdISA_SB_SD_Li256ELb0ELb0ELi4EEENS1_19SingleTileSchedulerILb0ELb0ELb0ELi64EEEEEEEEEvNT_6ParamsE)
        /*04f4*/ 	.word	0x00000000


	//----- nvinfo : EIATTR_MIN_STACK_SIZE
	.align		4
.L_222:
        /*04f8*/ 	.byte	0x04, 0x12
        /*04fa*/ 	.short	(.L_224 - .L_223)
	.align		4
.L_223:
        /*04fc*/ 	.word	index@(_ZN7cutlass13device_kernelIN5flash19enable_sm80_to_sm89INS1_16FlashAttnBwdSm80INS1_25CollectiveMainloopBwdSm80ILi1ELi1EN4cute5tupleIJNS5_1CILi64EEES8_NS7_ILi192EEEEEENS_10bfloat16_tEfNS_4arch4Sm80ELb0ELb0ELb1ELb0ELb0ELb0ELb0ELb0ELi2ELi2ELi2ELi2ELb1EEENS1_24CollectiveEpilogueBwdGQAISA_fSD_Li256ELb0ELb0EEENS1_19SingleTileSchedulerILb0ELb0ELb0ELi64EEEEEEEEEvNT_6ParamsE)
        /*0500*/ 	.word	0x00000000


	//----- nvinfo : EIATTR_MIN_STACK_SIZE
	.align		4
.L_224:
        /*0504*/ 	.byte	0x04, 0x12
        /*0506*/ 	.short	(.L_226 - .L_225)
	.align		4
.L_225:
        /*0508*/ 	.word	index@(_ZN7cutlass13device_kernelIN5flash19enable_sm80_to_sm89INS1_16FlashAttnBwdSm80INS1_25CollectiveMainloopBwdSm80ILi1ELi1EN4cute5tupleIJNS5_1CILi64EEES8_NS7_ILi192EEEEEENS_10bfloat16_tEfNS_4arch4Sm80ELb0ELb0ELb1ELb0ELb1ELb0ELb0ELb0ELi2ELi2ELi2ELi2ELb1EEENS1_24CollectiveEpilogueBwdGQAISA_fSD_Li256ELb0ELb1EEENS1_19SingleTileSchedulerILb0ELb0ELb0ELi64EEEEEEEEEvNT_6ParamsE)
        /*050c*/ 	.word	0x00000000


	//----- nvinfo : EIATTR_MIN_STACK_SIZE
	.align		4
.L_226:
        /*0510*/ 	.byte	0x04, 0x12
        /*0512*/ 	.short	(.L_228 - .L_227)
	.align		4
.L_227:
        /*0514*/ 	.word	index@(_ZN7cutlass13device_kernelIN5flash19enable_sm80_to_sm89INS1_16FlashAttnBwdSm80INS1_25CollectiveMainloopBwdSm80ILi1ELi1EN4cute5tupleIJNS5_1CILi64EEES8_NS7_ILi192EEEEEENS_10bfloat16_tEfNS_4arch4Sm80ELb0ELb0ELb1ELb1ELb0ELb0ELb0ELb0ELi2ELi2ELi2ELi2ELb1EEENS1_21CollectiveEpilogueBwdISA_SB_SD_Li256ELb1ELb0ELi4EEENS1_19SingleTileSchedulerILb1ELb0ELb0ELi64EEEEEEEEEvNT_6ParamsE)
        /*0518*/ 	.word	0x00000000


	//----- nvinfo : EIATTR_MIN_STACK_SIZE
	.align		4
.L_228:
        /*051c*/ 	.byte	0x04, 0x12
        /*051e*/ 	.short	(.L_230 - .L_229)
	.align		4
.L_229:
        /*0520*/ 	.word	index@(_ZN7cutlass13device_kernelIN5flash19enable_sm80_to_sm89INS1_16FlashAttnBwdSm80INS1_25CollectiveMainloopBwdSm80ILi1ELi1EN4cute5tupleIJNS5_1CILi64EEES8_NS7_ILi192EEEEEENS_10bfloat16_tEfNS_4arch4Sm80ELb0ELb0ELb1ELb1ELb1ELb0ELb0ELb0ELi2ELi2ELi2ELi2ELb1EEENS1_21CollectiveEpilogueBwdISA_SB_SD_Li256ELb1ELb0ELi4EEENS1_19SingleTileSchedulerILb1ELb0ELb0ELi64EEEEEEEEEvNT_6ParamsE)
        /*0524*/ 	.word	0x00000000


	//----- nvinfo : EIATTR_MIN_STACK_SIZE
	.align		4
.L_230:
        /*0528*/ 	.byte	0x04, 0x12
        /*052a*/ 	.short	(.L_232 - .L_231)
	.align		4
.L_231:
        /*052c*/ 	.word	index@(_ZN7cutlass13device_kernelIN5flash19enable_sm80_to_sm89INS1_16FlashAttnBwdSm80INS1_25CollectiveMainloopBwdSm80ILi1ELi1EN4cute5tupleIJNS5_1CILi64EEES8_NS7_ILi192EEEEEENS_10bfloat16_tEfNS_4arch4Sm80ELb0ELb0ELb1ELb1ELb0ELb0ELb0ELb0ELi2ELi2ELi2ELi2ELb1EEENS1_24CollectiveEpilogueBwdGQAISA_fSD_Li256ELb1ELb0EEENS1_19SingleTileSchedulerILb1ELb0ELb0ELi64EEEEEEEEEvNT_6ParamsE)
        /*0530*/ 	.word	0x00000000


	//----- nvinfo : EIATTR_MIN_STACK_SIZE
	.align		4
.L_232:
        /*0534*/ 	.byte	0x04, 0x12
        /*0536*/ 	.short	(.L_234 - .L_233)
	.align		4
.L_233:
        /*0538*/ 	.word	index@(_ZN7cutlass13device_kernelIN5flash19enable_sm80_to_sm89INS1_16FlashAttnBwdSm80INS1_25CollectiveMainloopBwdSm80ILi1ELi1EN4cute5tupleIJNS5_1CILi64EEES8_NS7_ILi192EEEEEENS_10bfloat16_tEfNS_4arch4Sm80ELb0ELb0ELb1ELb1ELb1ELb0ELb0ELb0ELi2ELi2ELi2ELi2ELb1EEENS1_24CollectiveEpilogueBwdGQAISA_fSD_Li256ELb1ELb1EEENS1_19SingleTileSchedulerILb1ELb0ELb0ELi64EEEEEEEEEvNT_6ParamsE)
        /*053c*/ 	.word	0x00000000


	//----- nvinfo : EIATTR_MIN_STACK_SIZE
	.align		4
.L_234:
        /*0540*/ 	.byte	0x04, 0x12
        /*0542*/ 	.short	(.L_236 - .L_235)
	.align		4
.L_235:
        /*0544*/ 	.word	index@(_ZN7cutlass13device_kernelIN5flash19enable_sm80_to_sm89INS1_16FlashAttnBwdSm80INS1_25CollectiveMainloopBwdSm80ILi1ELi1EN4cute5tupleIJNS5_1CILi64EEES8_NS7_ILi192EEEEEENS_10bfloat16_tEfNS_4arch4Sm80ELb0ELb1ELb1ELb0ELb0ELb0ELb0ELb0ELi2ELi2ELi2ELi2ELb1EEENS1_21CollectiveEpilogueBwdISA_SB_SD_Li256ELb0ELb0ELi4EEENS1_19SingleTileSchedulerILb0ELb0ELb0ELi64EEEEEEEEEvNT_6ParamsE)
        /*0548*/ 	.word	0x00000000


	//----- nvinfo : EIATTR_MIN_STACK_SIZE
	.align		4
.L_236:
        /*054c*/ 	.byte	0x04, 0x12
        /*054e*/ 	.short	(.L_238 - .L_237)
	.align		4
.L_237:
        /*0550*/ 	.word	index@(_ZN7cutlass13device_kernelIN5flash19enable_sm80_to_sm89INS1_16FlashAttnBwdSm80INS1_25CollectiveMainloopBwdSm80ILi1ELi1EN4cute5tupleIJNS5_1CILi64EEES8_NS7_ILi192EEEEEENS_10bfloat16_tEfNS_4arch4Sm80ELb0ELb1ELb1ELb0ELb1ELb0ELb0ELb0ELi2ELi2ELi2ELi2ELb1EEENS1_21CollectiveEpilogueBwdISA_SB_SD_Li256ELb0ELb0ELi4EEENS1_19SingleTileSchedulerILb0ELb0ELb0ELi64EEEEEEEEEvNT_6ParamsE)
        /*0554*/ 	.word	0x00000000


	//----- nvinfo : EIATTR_MIN_STACK_SIZE
	.align		4
.L_238:
        /*0558*/ 	.byte	0x04, 0x12
        /*055a*/ 	.short	(.L_240 - .L_239)
	.align		4
.L_239:
        /*055c*/ 	.word	index@(_ZN7cutlass13device_kernelIN5flash19enable_sm80_to_sm89INS1_16FlashAttnBwdSm80INS1_25CollectiveMainloopBwdSm80ILi1ELi1EN4cute5tupleIJNS5_1CILi64EEES8_NS7_ILi192EEEEEENS_10bfloat16_tEfNS_4arch4Sm80ELb0ELb1ELb1ELb0ELb0ELb0ELb0ELb0ELi2ELi2ELi2ELi2ELb1EEENS1_24CollectiveEpilogueBwdGQAISA_fSD_Li256ELb0ELb0EEENS1_19SingleTileSchedulerILb0ELb0ELb0ELi64EEEEEEEEEvNT_6ParamsE)
        /*0560*/ 	.word	0x00000000


	//----- nvinfo : EIATTR_MIN_STACK_SIZE
	.align		4
.L_240:
        /*0564*/ 	.byte	0x04, 0x12
        /*0566*/ 	.short	(.L_242 - .L_241)
	.align		4
.L_241:
        /*0568*/ 	.word	index@(_ZN7cutlass13device_kernelIN5flash19enable_sm80_to_sm89INS1_16FlashAttnBwdSm80INS1_25CollectiveMainloopBwdSm80ILi1ELi1EN4cute5tupleIJNS5_1CILi64EEES8_NS7_ILi192EEEEEENS_10bfloat16_tEfNS_4arch4Sm80ELb0ELb1ELb1ELb0ELb1ELb0ELb0ELb0ELi2ELi2ELi2ELi2ELb1EEENS1_24CollectiveEpilogueBwdGQAISA_fSD_Li256ELb0ELb1EEENS1_19SingleTileSchedulerILb0ELb0ELb0ELi64EEEEEEEEEvNT_6ParamsE)
        /*056c*/ 	.word	0x00000000


	//----- nvinfo : EIATTR_MIN_STACK_SIZE
	.align		4
.L_242:
        /*0570*/ 	.byte	0x04, 0x12
        /*0572*/ 	.short	(.L_244 - .L_243)
	.align		4
.L_243:
        /*0574*/ 	.word	index@(_ZN7cutlass13device_kernelIN5flash19enable_sm80_to_sm89INS1_16FlashAttnBwdSm80INS1_25CollectiveMainloopBwdSm80ILi1ELi1EN4cute5tupleIJNS5_1CILi64EEES8_NS7_ILi192EEEEEENS_10bfloat16_tEfNS_4arch4Sm80ELb0ELb1ELb1ELb1ELb0ELb0ELb0ELb0ELi2ELi2ELi2ELi2ELb1EEENS1_21CollectiveEpilogueBwdISA_SB_SD_Li256ELb1ELb0ELi4EEENS1_19SingleTileSchedulerILb1ELb0ELb0ELi64EEEEEEEEEvNT_6ParamsE)
        /*0578*/ 	.word	0x00000000


	//----- nvinfo : EIATTR_MIN_STACK_SIZE
	.align		4
.L_244:
        /*057c*/ 	.byte	0x04, 0x12
        /*057e*/ 	.short	(.L_246 - .L_245)
	.align		4
.L_245:
        /*0580*/ 	.word	index@(_ZN7cutlass13device_kernelIN5flash19enable_sm80_to_sm89INS1_16FlashAttnBwdSm80INS1_25CollectiveMainloopBwdSm80ILi1ELi1EN4cute5tupleIJNS5_1CILi64EEES8_NS7_ILi192EEEEEENS_10bfloat16_tEfNS_4arch4Sm80ELb0ELb1ELb1ELb1ELb1ELb0ELb0ELb0ELi2ELi2ELi2ELi2ELb1EEENS1_21CollectiveEpilogueBwdISA_SB_SD_Li256ELb1ELb0ELi4EEENS1_19SingleTileSchedulerILb1ELb0ELb0ELi64EEEEEEEEEvNT_6ParamsE)
        /*0584*/ 	.word	0x00000000


	//----- nvinfo : EIATTR_MIN_STACK_SIZE
	.align		4
.L_246:
        /*0588*/ 	.byte	0x04, 0x12
        /*058a*/ 	.short	(.L_248 - .L_247)
	.align		4
.L_247:
        /*058c*/ 	.word	index@(_ZN7cutlass13device_kernelIN5flash19enable_sm80_to_sm89INS1_16FlashAttnBwdSm80INS1_25CollectiveMainloopBwdSm80ILi1ELi1EN4cute5tupleIJNS5_1CILi64EEES8_NS7_ILi192EEEEEENS_10bfloat16_tEfNS_4arch4Sm80ELb0ELb1ELb1ELb1ELb0ELb0ELb0ELb0ELi2ELi2ELi2ELi2ELb1EEENS1_24CollectiveEpilogueBwdGQAISA_fSD_Li256ELb1ELb0EEENS1_19SingleTileSchedulerILb1ELb0ELb0ELi64EEEEEEEEEvNT_6ParamsE)
        /*0590*/ 	.word	0x00000000


	//----- nvinfo : EIATTR_MIN_STACK_SIZE
	.align		4
.L_248:
        /*0594*/ 	.byte	0x04, 0x12
        /*0596*/ 	.short	(.L_250 - .L_249)
	.align		4
.L_249:
        /*0598*/ 	.word	index@(_ZN7cutlass13device_kernelIN5flash19enable_sm80_to_sm89INS1_16FlashAttnBwdSm80INS1_25CollectiveMainloopBwdSm80ILi1ELi1EN4cute5tupleIJNS5_1CILi64EEES8_NS7_ILi192EEEEEENS_10bfloat16_tEfNS_4arch4Sm80ELb0ELb1ELb1ELb1ELb1ELb0ELb0ELb0ELi2ELi2ELi2ELi2ELb1EEENS1_24CollectiveEpilogueBwdGQAISA_fSD_Li256ELb1ELb1EEENS1_19SingleTileSchedulerILb1ELb0ELb0ELi64EEEEEEEEEvNT_6ParamsE)
        /*059c*/ 	.word	0x00000000


	//----- nvinfo : EIATTR_MIN_STACK_SIZE
	.align		4
.L_250:
        /*05a0*/ 	.byte	0x04, 0x12
        /*05a2*/ 	.short	(.L_252 - .L_251)
	.align		4
.L_251:
        /*05a4*/ 	.word	index@(_ZN7cutlass13device_kernelIN5flash19enable_sm80_to_sm89INS1_16FlashAttnBwdSm80INS1_25CollectiveMainloopBwdSm80ILi1ELi1EN4cute5tupleIJNS5_1CILi64EEES8_NS7_ILi192EEEEEENS_10bfloat16_tEfNS_4arch4Sm80ELb1ELb0ELb1ELb0ELb0ELb0ELb0ELb0ELi2ELi2ELi2ELi2ELb1EEENS1_21CollectiveEpilogueBwdISA_SB_SD_Li256ELb0ELb0ELi4EEENS1_25SingleTileBwdLPTSchedulerILb0ELi64ELb0EEEEEEEEEvNT_6ParamsE)
        /*05a8*/ 	.word	0x00000000


	//----- nvinfo : EIATTR_MIN_STACK_SIZE
	.align		4
.L_252:
        /*05ac*/ 	.byte	0x04, 0x12
        /*05ae*/ 	.short	(.L_254 - .L_253)
	.align		4
.L_253:
        /*05b0*/ 	.word	index@(_ZN7cutlass13device_kernelIN5flash19enable_sm80_to_sm89INS1_16FlashAttnBwdSm80INS1_25CollectiveMainloopBwdSm80ILi1ELi1EN4cute5tupleIJNS5_1CILi64EEES8_NS7_ILi192EEEEEENS_10bfloat16_tEfNS_4arch4Sm80ELb1ELb0ELb1ELb0ELb1ELb0ELb0ELb0ELi2ELi2ELi2ELi2ELb1EEENS1_21CollectiveEpilogueBwdISA_SB_SD_Li256ELb0ELb0ELi4EEENS1_25SingleTileBwdLPTSchedulerILb0ELi64ELb1EEEEEEEEEvNT_6ParamsE)
        /*05b4*/ 	.word	0x00000000


	//----- nvinfo : EIATTR_MIN_STACK_SIZE
	.align		4
.L_254:
        /*05b8*/ 	.byte	0x04, 0x12
        /*05ba*/ 	.short	(.L_256 - .L_255)
	.align		4
.L_255:
        /*05bc*/ 	.word	index@(_ZN7cutlass13device_kernelIN5flash19enable_sm80_to_sm89INS1_16FlashAttnBwdSm80INS1_25CollectiveMainloopBwdSm80ILi1ELi1EN4cute5tupleIJNS5_1CILi64EEES8_NS7_ILi192EEEEEENS_10bfloat16_tEfNS_4arch4Sm80ELb1ELb0ELb1ELb0ELb0ELb0ELb0ELb0ELi2ELi2ELi2ELi2ELb1EEENS1_24CollectiveEpilogueBwdGQAISA_fSD_Li256ELb0ELb0EEENS1_25SingleTileBwdLPTSchedulerILb0ELi64ELb0EEEEEEEEEvNT_6ParamsE)
        /*05c0*/ 	.word	0x00000000


	//----- nvinfo : EIATTR_MIN_STACK_SIZE
	.align		4
.L_256:
        /*05c4*/ 	.byte	0x04, 0x12
        /*05c6*/ 	.short	(.L_258 - .L_257)
	.align		4
.L_257:
        /*05c8*/ 	.word	index@(_ZN7cutlass13device_kernelIN5flash19enable_sm80_to_sm89INS1_16FlashAttnBwdSm80INS1_25CollectiveMainloopBwdSm80ILi1ELi1EN4cute5tupleIJNS5_1CILi64EEES8_NS7_ILi192EEEEEENS_10bfloat16_tEfNS_4arch4Sm80ELb1ELb0ELb1ELb0ELb1ELb0ELb0ELb0ELi2ELi2ELi2ELi2ELb1EEENS1_24CollectiveEpilogueBwdGQAISA_fSD_Li256ELb0ELb1EEENS1_25SingleTileBwdLPTSchedulerILb0ELi64ELb1EEEEEEEEEvNT_6ParamsE)
        /*05cc*/ 	.word	0x00000000


	//----- nvinfo : EIATTR_MIN_STACK_SIZE
	.align		4
.L_258:
        /*05d0*/ 	.byte	0x04, 0x12
        /*05d2*/ 	.short	(.L_260 - .L_259)
	.align		4
.L_259:
        /*05d4*/ 	.word	index@(_ZN7cutlass13device_kernelIN5flash19enable_sm80_to_sm89INS1_16FlashAttnBwdSm80INS1_25CollectiveMainloopBwdSm80ILi1ELi1EN4cute5tupleIJNS5_1CILi64EEES8_NS7_ILi192EEEEEENS_10bfloat16_tEfNS_4arch4Sm80ELb1ELb0ELb1ELb1ELb0ELb0ELb0ELb0ELi2ELi2ELi2ELi2ELb1EEENS1_21CollectiveEpilogueBwdISA_SB_SD_Li256ELb1ELb0ELi4EEENS1_25SingleTileBwdLPTSchedulerILb1ELi64ELb0EEEEEEEEEvNT_6ParamsE)
        /*05d8*/ 	.word	0x00000000


	//----- nvinfo : EIATTR_MIN_STACK_SIZE
	.align		4
.L_260:
        /*05dc*/ 	.byte	0x04, 0x12
        /*05de*/ 	.short	(.L_262 - .L_261)
	.align		4
.L_261:
        /*05e0*/ 	.word	index@(_ZN7cutlass13device_kernelIN5flash19enable_sm80_to_sm89INS1_16FlashAttnBwdSm80INS1_25CollectiveMainloopBwdSm80ILi1ELi1EN4cute5tupleIJNS5_1CILi64EEES8_NS7_ILi192EEEEEENS_10bfloat16_tEfNS_4arch4Sm80ELb1ELb0ELb1ELb1ELb1ELb0ELb0ELb0ELi2ELi2ELi2ELi2ELb1EEENS1_21CollectiveEpilogueBwdISA_SB_SD_Li256ELb1ELb0ELi4EEENS1_25SingleTileBwdLPTSchedulerILb1ELi64ELb1EEEEEEEEEvNT_6ParamsE)
        /*05e4*/ 	.word	0x00000000


	//----- nvinfo : EIATTR_MIN_STACK_SIZE
	.align		4
.L_262:
        /*05e8*/ 	.byte	0x04, 0x12
        /*05ea*/ 	.short	(.L_264 - .L_263)
	.align		4
.L_263:
        /*05ec*/ 	.word	index@(_ZN7cutlass13device_kernelIN5flash19enable_sm80_to_sm89INS1_16FlashAttnBwdSm80INS1_25CollectiveMainloopBwdSm80ILi1ELi1EN4cute5tupleIJNS5_1CILi64EEES8_NS7_ILi192EEEEEENS_10bfloat16_tEfNS_4arch4Sm80ELb1ELb0ELb1ELb1ELb0ELb0ELb0ELb0ELi2ELi2ELi2ELi2ELb1EEENS1_24CollectiveEpilogueBwdGQAISA_fSD_Li256ELb1ELb0EEENS1_25SingleTileBwdLPTSchedulerILb1ELi64ELb0EEEEEEEEEvNT_6ParamsE)
        /*05f0*/ 	.word	0x00000000


	//----- nvinfo : EIATTR_MIN_STACK_SIZE
	.align		4
.L_264:
        /*05f4*/ 	.byte	0x04, 0x12
        /*05f6*/ 	.short	(.L_266 - .L_265)
	.align		4
.L_265:
        /*05f8*/ 	.word	index@(_ZN7cutlass13device_kernelIN5flash19enable_sm80_to_sm89INS1_16FlashAttnBwdSm80INS1_25CollectiveMainloopBwdSm80ILi1ELi1EN4cute5tupleIJNS5_1CILi64EEES8_NS7_ILi192EEEEEENS_10bfloat16_tEfNS_4arch4Sm80ELb1ELb0ELb1ELb1ELb1ELb0ELb0ELb0ELi2ELi2ELi2ELi2ELb1EEENS1_24CollectiveEpilogueBwdGQAISA_fSD_Li256ELb1ELb1EEENS1_25SingleTileBwdLPTSchedulerILb1ELi64ELb1EEEEEEEEEvNT_6ParamsE)
        /*05fc*/ 	.word	0x00000000


	//----- nvinfo : EIATTR_MIN_STACK_SIZE
	.align		4
.L_266:
        /*0600*/ 	.byte	0x04, 0x12
        /*0602*/ 	.short	(.L_268 - .L_267)
	.align		4
.L_267:
        /*0604*/ 	.word	index@(_ZN7cutlass13device_kernelIN5flash19enable_sm80_to_sm89INS1_16FlashAttnBwdSm80INS1_25CollectiveMainloopBwdSm80ILi2ELi1EN4cute5tupleIJNS5_1CILi64EEENS7_ILi80EEENS7_ILi192EEEEEENS_10bfloat16_tEfNS_4arch4Sm80ELb0ELb0ELb1ELb0ELb0ELb0ELb1ELb0ELi2ELi4ELi2ELi2ELb0EEENS1_21CollectiveEpilogueBwdISB_SC_SE_Li256ELb0ELb1ELi4EEENS1_19SingleTileSchedulerILb0ELb0ELb0ELi80EEEEEEEEEvNT_6ParamsE)
        /*0608*/ 	.word	0x00000000


	//----- nvinfo : EIATTR_MIN_STACK_SIZE
	.align		4
.L_268:
        /*060c*/ 	.byte	0x04, 0x12
        /*060e*/ 	.short	(.L_270 - .L_269)
	.align		4
.L_269:
        /*0610*/ 	.word	index@(_ZN7cutlass13device_kernelIN5flash19enable_sm80_to_sm89INS1_16FlashAttnBwdSm80INS1_25CollectiveMainloopBwdSm80ILi2ELi1EN4cute5tupleIJNS5_1CILi64EEENS7_ILi80EEENS7_ILi192EEEEEENS_10bfloat16_tEfNS_4arch4Sm80ELb0ELb0ELb1ELb0ELb1ELb0ELb1ELb0ELi2ELi4ELi2ELi2ELb0EEENS1_21CollectiveEpilogueBwdISB_SC_SE_Li256ELb0ELb1ELi4EEENS1_19SingleTileSchedulerILb0ELb0ELb0ELi80EEEEEEEEEvNT_6ParamsE)
        /*0614*/ 	.word	0x00000000


	//----- nvinfo : EIATTR_MIN_STACK_SIZE
	.align		4
.L_270:
        /*0618*/ 	.byte	0x04, 0x12
        /*061a*/ 	.short	(.L_272 - .L_271)
	.align		4
.L_271:
        /*061c*/ 	.word	index@(_ZN7cutlass13device_kernelIN5flash19enable_sm80_to_sm89INS1_16FlashAttnBwdSm80INS1_25CollectiveMainloopBwdSm80ILi2ELi1EN4cute5tupleIJNS5_1CILi64EEENS7_ILi80EEENS7_ILi192EEEEEENS_10bfloat16_tEfNS_4arch4Sm80ELb0ELb0ELb1ELb0ELb0ELb0ELb1ELb0ELi2ELi4ELi2ELi2ELb0EEENS1_24CollectiveEpilogueBwdGQAISB_fSE_Li256ELb0ELb0EEENS1_19SingleTileSchedulerILb0ELb0ELb0ELi80EEEEEEEEEvNT_6ParamsE)
        /*0620*/ 	.word	0x00000000


	//----- nvinfo : EIATTR_MIN_STACK_SIZE
	.align		4
.L_272:
        /*0624*/ 	.byte	0x04, 0x12
        /*0626*/ 	.short	(.L_274 - .L_273)
	.align		4
.L_273:
        /*0628*/ 	.word	index@(_ZN7cutlass13device_kernelIN5flash19enable_sm80_to_sm89INS1_16FlashAttnBwdSm80INS1_25CollectiveMainloopBwdSm80ILi2ELi1EN4cute5tupleIJNS5_1CILi64EEENS7_ILi80EEENS7_ILi192EEEEEENS_10bfloat16_tEfNS_4arch4Sm80ELb0ELb0ELb1ELb0ELb1ELb0ELb1ELb0ELi2ELi4ELi2ELi2ELb0EEENS1_24CollectiveEpilogueBwdGQAISB_fSE_Li256ELb0ELb1EEENS1_19SingleTileSchedulerILb0ELb0ELb0ELi80EEEEEEEEEvNT_6ParamsE)
        /*062c*/ 	.word	0x00000000


	//----- nvinfo : EIATTR_MIN_STACK_SIZE
	.align		4
.L_274:
        /*0630*/ 	.byte	0x04, 0x12
        /*0632*/ 	.short	(.L_276 - .L_275)
	.align		4
.L_275:
        /*0634*/ 	.word	index@(_ZN7cutlass13device_kernelIN5flash19enable_sm80_to_sm89INS1_16FlashAttnBwdSm80INS1_25CollectiveMainloopBwdSm80ILi2ELi1EN4cute5tupleIJNS5_1CILi64EEENS7_ILi80EEENS7_ILi192EEEEEENS_10bfloat16_tEfNS_4arch4Sm80ELb0ELb0ELb1ELb1ELb0ELb0ELb1ELb0ELi2ELi4ELi2ELi2ELb0EEENS1_21CollectiveEpilogueBwdISB_SC_SE_Li256ELb1ELb1ELi4EEENS1_19SingleTileSchedulerILb1ELb0ELb0ELi80EEEEEEEEEvNT_6ParamsE)
        /*0638*/ 	.word	0x00000000


	//----- nvinfo : EIATTR_MIN_STACK_SIZE
	.align		4
.L_276:
        /*063c*/ 	.byte	0x04, 0x12
        /*063e*/ 	.short	(.L_278 - .L_277)
	.align		4
.L_277:
        /*0640*/ 	.word	index@(_ZN7cutlass13device_kernelIN5flash19enable_sm80_to_sm89INS1_16FlashAttnBwdSm80INS1_25CollectiveMainloopBwdSm80ILi2ELi1EN4cute5tupleIJNS5_1CILi64EEENS7_ILi80EEENS7_ILi192EEEEEENS_10bfloat16_tEfNS_4arch4Sm80ELb0ELb0ELb1ELb1ELb1ELb0ELb1ELb0ELi2ELi4ELi2ELi2ELb0EEENS1_21CollectiveEpilogueBwdISB_SC_SE_Li256ELb1ELb1ELi4EEENS1_19SingleTileSchedulerILb1ELb0ELb0ELi80EEEEEEEEEvNT_6ParamsE)
        /*0644*/ 	.word	0x00000000


	//----- nvinfo : EIATTR_MIN_STACK_SIZE
	.align		4
.L_278:
        /*0648*/ 	.byte	0x04, 0x12
        /*064a*/ 	.short	(.L_280 - .L_279)
	.align		4
.L_279:
        /*064c*/ 	.word	index@(_ZN7cutlass13device_kernelIN5flash19enable_sm80_to_sm89INS1_16FlashAttnBwdSm80INS1_25CollectiveMainloopBwdSm80ILi2ELi1EN4cute5tupleIJNS5_1CILi64EEENS7_ILi80EEENS7_ILi192EEEEEENS_10bfloat16_tEfNS_4arch4Sm80ELb0ELb0ELb1ELb1ELb0ELb0ELb1ELb0ELi2ELi4ELi2ELi2ELb0EEENS1_24CollectiveEpilogueBwdGQAISB_fSE_Li256ELb1ELb0EEENS1_19SingleTileSchedulerILb1ELb0ELb0ELi80EEEEEEEEEvNT_6ParamsE)
        /*0650*/ 	.word	0x00000000


	//----- nvinfo : EIATTR_MIN_STACK_SIZE
	.align		4
.L_280:
        /*0654*/ 	.byte	0x04, 0x12
        /*0656*/ 	.short	(.L_282 - .L_281)
	.align		4
.L_281:
        /*0658*/ 	.word	index@(_ZN7cutlass13device_kernelIN5flash19enable_sm80_to_sm89INS1_16FlashAttnBwdSm80INS1_25CollectiveMainloopBwdSm80ILi2ELi1EN4cute5tupleIJNS5_1CILi64EEENS7_ILi80EEENS7_ILi192EEEEEENS_10bfloat16_tEfNS_4arch4Sm80ELb0ELb0ELb1ELb1ELb1ELb0ELb1ELb0ELi2ELi4ELi2ELi2ELb0EEENS1_24CollectiveEpilogueBwdGQAISB_fSE_Li256ELb1ELb1EEENS1_19SingleTileSchedulerILb1ELb0ELb0ELi80EEEEEEEEEvNT_6ParamsE)
        /*065c*/ 	.word	0x00000000


	//----- nvinfo : EIATTR_MIN_STACK_SIZE
	.align		4
.L_282:
        /*0660*/ 	.byte	0x04, 0x12
        /*0662*/ 	.short	(.L_284 - .L_283)
	.align		4
.L_283:
        /*0664*/ 	.word	index@(_ZN7cutlass13device_kernelIN5flash19enable_sm80_to_sm89INS1_16FlashAttnBwdSm80INS1_25CollectiveMainloopBwdSm80ILi2ELi1EN4cute5tupleIJNS5_1CILi64EEENS7_ILi80EEENS7_ILi192EEEEEENS_10bfloat16_tEfNS_4arch4Sm80ELb0ELb1ELb1ELb0ELb0ELb0ELb1ELb0ELi2ELi4ELi2ELi2ELb0EEENS1_21CollectiveEpilogueBwdISB_SC_SE_Li256ELb0ELb1ELi4EEENS1_19SingleTileSchedulerILb0ELb0ELb0ELi80EEEEEEEEEvNT_6ParamsE)
        /*0668*/ 	.word	0x00000000


	//----- nvinfo : EIATTR_MIN_STACK_SIZE
	.align		4
.L_284:
        /*066c*/ 	.byte	0x04, 0x12
        /*066e*/ 	.short	(.L_286 - .L_285)
	.align		4
.L_285:
        /*0670*/ 	.word	index@(_ZN7cutlass13device_kernelIN5flash19enable_sm80_to_sm89INS1_16FlashAttnBwdSm80INS1_25CollectiveMainloopBwdSm80ILi2ELi1EN4cute5tupleIJNS5_1CILi64EEENS7_ILi80EEENS7_ILi192EEEEEENS_10bfloat16_tEfNS_4arch4Sm80ELb0ELb1ELb1ELb0ELb1ELb0ELb1ELb0ELi2ELi4ELi2ELi2ELb0EEENS1_21CollectiveEpilogueBwdISB_SC_SE_Li256ELb0ELb1ELi4EEENS1_19SingleTileSchedulerILb0ELb0ELb0ELi80EEEEEEEEEvNT_6ParamsE)
        /*0674*/ 	.word	0x00000000


	//----- nvinfo : EIATTR_MIN_STACK_SIZE
	.align		4
.L_286:
        /*0678*/ 	.byte	0x04, 0x12
        /*067a*/ 	.short	(.L_288 - .L_287)
	.align		4
.L_287:
        /*067c*/ 	.word	index@(_ZN7cutlass13device_kernelIN5flash19enable_sm80_to_sm89INS1_16FlashAttnBwdSm80INS1_25CollectiveMainloopBwdSm80ILi2ELi1EN4cute5tupleIJNS5_1CILi64EEENS7_ILi80EEENS7_ILi192EEEEEENS_10bfloat16_tEfNS_4arch4Sm80ELb0ELb1ELb1ELb0ELb0ELb0ELb1ELb0ELi2ELi4ELi2ELi2ELb0EEENS1_24CollectiveEpilogueBwdGQAISB_fSE_Li256ELb0ELb0EEENS1_19SingleTileSchedulerILb0ELb0ELb0ELi80EEEEEEEEEvNT_6ParamsE)
        /*0680*/ 	.word	0x00000000


	//----- nvinfo : EIATTR_MIN_STACK_SIZE
	.align		4
.L_288:
        /*0684*/ 	.byte	0x04, 0x12
        /*0686*/ 	.short	(.L_290 - .L_289)
	.align		4
.L_289:
        /*0688*/ 	.word	index@(_ZN7cutlass13device_kernelIN5flash19enable_sm80_to_sm89INS1_16FlashAttnBwdSm80INS1_25CollectiveMainloopBwdSm80ILi2ELi1EN4cute5tupleIJNS5_1CILi64EEENS7_ILi80EEENS7_ILi192EEEEEENS_10bfloat16_tEfNS_4arch4Sm80ELb0ELb1ELb1ELb0ELb1ELb0ELb1ELb0ELi2ELi4ELi2ELi2ELb0EEENS1_24CollectiveEpilogueBwdGQAISB_fSE_Li256ELb0ELb1EEENS1_19SingleTileSchedulerILb0ELb0ELb0ELi80EEEEEEEEEvNT_6ParamsE)
        /*068c*/ 	.word	0x00000000


	//----- nvinfo : EIATTR_MIN_STACK_SIZE
	.align		4
.L_290:
        /*0690*/ 	.byte	0x04, 0x12
        /*0692*/ 	.short	(.L_292 - .L_291)
	.align		4
.L_291:
        /*0694*/ 	.word	index@(_ZN7cutlass13device_kernelIN5flash19enable_sm80_to_sm89INS1_16FlashAttnBwdSm80INS1_25CollectiveMainloopBwdSm80ILi2ELi1EN4cute5tupleIJNS5_1CILi64EEENS7_ILi80EEENS7_ILi192EEEEEENS_10bfloat16_tEfNS_4arch4Sm80ELb0ELb1ELb1ELb1ELb0ELb0ELb1ELb0ELi2ELi4ELi2ELi2ELb0EEENS1_21CollectiveEpilogueBwdISB_SC_SE_Li256ELb1ELb1ELi4EEENS1_19SingleTileSchedulerILb1ELb0ELb0ELi80EEEEEEEEEvNT_6ParamsE)
        /*0698*/ 	.word	0x00000000


	//----- nvinfo : EIATTR_MIN_STACK_SIZE
	.align		4
.L_292:
        /*069c*/ 	.byte	0x04, 0x12
        /*069e*/ 	.short	(.L_294 - .L_293)
	.align		4
.L_293:
        /*06a0*/ 	.word	index@(_ZN7cutlass13device_kernelIN5flash19enable_sm80_to_sm89INS1_16FlashAttnBwdSm80INS1_25CollectiveMainloopBwdSm80ILi2ELi1EN4cute5tupleIJNS5_1CILi64EEENS7_ILi80EEENS7_ILi192EEEEEENS_10bfloat16_tEfNS_4arch4Sm80ELb0ELb1ELb1ELb1ELb1ELb0ELb1ELb0ELi2ELi4ELi2ELi2ELb0EEENS1_21CollectiveEpilogueBwdISB_SC_SE_Li256ELb1ELb1ELi4EEENS1_19SingleTileSchedulerILb1ELb0ELb0ELi80EEEEEEEEEvNT_6ParamsE)
        /*06a4*/ 	.word	0x00000000


	//----- nvinfo : EIATTR_MIN_STACK_SIZE
	.align		4
.L_294:
        /*06a8*/ 	.byte	0x04, 0x12
        /*06aa*/ 	.short	(.L_296 - .L_295)
	.align		4
.L_295:
        /*06ac*/ 	.word	index@(_ZN7cutlass13device_kernelIN5flash19enable_sm80_to_sm89INS1_16FlashAttnBwdSm80INS1_25CollectiveMainloopBwdSm80ILi2ELi1EN4cute5tupleIJNS5_1CILi64EEENS7_ILi80EEENS7_ILi192EEEEEENS_10bfloat16_tEfNS_4arch4Sm80ELb0ELb1ELb1ELb1ELb0ELb0ELb1ELb0ELi2ELi4ELi2ELi2ELb0EEENS1_24CollectiveEpilogueBwdGQAISB_fSE_Li256ELb1ELb0EEENS1_19SingleTileSchedulerILb1ELb0ELb0ELi80EEEEEEEEEvNT_6ParamsE)
        /*06b0*/ 	.word	0x00000000


	//----- nvinfo : EIATTR_MIN_STACK_SIZE
	.align		4
.L_296:
        /*06b4*/ 	.byte	0x04, 0x12
        /*06b6*/ 	.short	(.L_298 - .L_297)
	.align		4
.L_297:
        /*06b8*/ 	.word	index@(_ZN7cutlass13device_kernelIN5flash19enable_sm80_to_sm89INS1_16FlashAttnBwdSm80INS1_25CollectiveMainloopBwdSm80ILi2ELi1EN4cute5tupleIJNS5_1CILi64EEENS7_ILi80EEENS7_ILi192EEEEEENS_10bfloat16_tEfNS_4arch4Sm80ELb0ELb1ELb1ELb1ELb1ELb0ELb1ELb0ELi2ELi4ELi2ELi2ELb0EEENS1_24CollectiveEpilogueBwdGQAISB_fSE_Li256ELb1ELb1EEENS1_19SingleTileSchedulerILb1ELb0ELb0ELi80EEEEEEEEEvNT_6ParamsE)
        /*06bc*/ 	.word	0x00000000


	//----- nvinfo : EIATTR_MIN_STACK_SIZE
	.align		4
.L_298:
        /*06c0*/ 	.byte	0x04, 0x12
        /*06c2*/ 	.short	(.L_300 - .L_299)
	.align		4
.L_299:
        /*06c4*/ 	.word	index@(_ZN7cutlass13device_kernelIN5flash19enable_sm80_to_sm89INS1_16FlashAttnBwdSm80INS1_25CollectiveMainloopBwdSm80ILi2ELi1EN4cute5tupleIJNS5_1CILi64EEENS7_ILi80EEENS7_ILi192EEEEEENS_10bfloat16_tEfNS_4arch4Sm80ELb1ELb0ELb1ELb0ELb0ELb0ELb1ELb0ELi2ELi4ELi2ELi2ELb0EEENS1_21CollectiveEpilogueBwdISB_SC_SE_Li256ELb0ELb1ELi4EEENS1_25SingleTileBwdLPTSchedulerILb0ELi80ELb0EEEEEEEEEvNT_6ParamsE)
        /*06c8*/ 	.word	0x00000000


	//----- nvinfo : EIATTR_MIN_STACK_SIZE
	.align		4
.L_300:
        /*06cc*/ 	.byte	0x04, 0x12
        /*06ce*/ 	.short	(.L_302 - .L_301)
	.align		4
.L_301:
        /*06d0*/ 	.word	index@(_ZN7cutlass13device_kernelIN5flash19enable_sm80_to_sm89INS1_16FlashAttnBwdSm80INS1_25CollectiveMainloopBwdSm80ILi2ELi1EN4cute5tupleIJNS5_1CILi64EEENS7_ILi80EEENS7_ILi192EEEEEENS_10bfloat16_tEfNS_4arch4Sm80ELb1ELb0ELb1ELb0ELb1ELb0ELb1ELb0ELi2ELi4ELi2ELi2ELb0EEENS1_21CollectiveEpilogueBwdISB_SC_SE_Li256ELb0ELb1ELi4EEENS1_25SingleTileBwdLPTSchedulerILb0ELi80ELb1EEEEEEEEEvNT_6ParamsE)
        /*06d4*/ 	.word	0x00000000


	//----- nvinfo : EIATTR_MIN_STACK_SIZE
	.align		4
.L_302:
        /*06d8*/ 	.byte	0x04, 0x12
        /*06da*/ 	.short	(.L_304 - .L_303)
	.align		4
.L_303:
        /*06dc*/ 	.word	index@(_ZN7cutlass13device_kernelIN5flash19enable_sm80_to_sm89INS1_16FlashAttnBwdSm80INS1_25CollectiveMainloopBwdSm80ILi2ELi1EN4cute5tupleIJNS5_1CILi64EEENS7_ILi80EEENS7_ILi192EEEEEENS_10bfloat16_tEfNS_4arch4Sm80ELb1ELb0ELb1ELb0ELb0ELb0ELb1ELb0ELi2ELi4ELi2ELi2ELb0EEENS1_24CollectiveEpilogueBwdGQAISB_fSE_Li256ELb0ELb0EEENS1_25SingleTileBwdLPTSchedulerILb0ELi80ELb0EEEEEEEEEvNT_6ParamsE)
        /*06e0*/ 	.word	0x00000000


	//----- nvinfo : EIATTR_MIN_STACK_SIZE
	.align		4
.L_304:
        /*06e4*/ 	.byte	0x04, 0x12
        /*06e6*/ 	.short	(.L_306 - .L_305)
	.align		4
.L_305:
        /*06e8*/ 	.word	index@(_ZN7cutlass13device_kernelIN5flash19enable_sm80_to_sm89INS1_16FlashAttnBwdSm80INS1_25CollectiveMainloopBwdSm80ILi2ELi1EN4cute5tupleIJNS5_1CILi64EEENS7_ILi80EEENS7_ILi192EEEEEENS_10bfloat16_tEfNS_4arch4Sm80ELb1ELb0ELb1ELb0ELb1ELb0ELb1ELb0ELi2ELi4ELi2ELi2ELb0EEENS1_24CollectiveEpilogueBwdGQAISB_fSE_Li256ELb0ELb1EEENS1_25SingleTileBwdLPTSchedulerILb0ELi80ELb1EEEEEEEEEvNT_6ParamsE)
        /*06ec*/ 	.word	0x00000000


	//----- nvinfo : EIATTR_MIN_STACK_SIZE
	.align		4
.L_306:
        /*06f0*/ 	.byte	0x04, 0x12
        /*06f2*/ 	.short	(.L_308 - .L_307)
	.align		4
.L_307:
        /*06f4*/ 	.word	index@(_ZN7cutlass13device_kernelIN5flash22FlashAttnBwdPreprocessIN4cute5tupleIJNS3_1CILi64EEENS5_ILi192EEEEEENS_10bfloat16_tEfNS_4arch4Sm80ELb1ELb0EEEEEvNT_6ParamsE)
        /*06f8*/ 	.word	0x00000000


	//----- nvinfo : EIATTR_MIN_STACK_SIZE
	.align		4
.L_308:
        /*06fc*/ 	.byte	0x04, 0x12
        /*06fe*/ 	.short	(.L_310 - .L_309)
	.align		4
.L_309:
        /*0700*/ 	.word	index@(_ZN7cutlass13device_kernelIN5flash19enable_sm80_to_sm89INS1_16FlashAttnBwdSm80INS1_25CollectiveMainloopBwdSm80ILi2ELi1EN4cute5tupleIJNS5_1CILi64EEENS7_ILi80EEENS7_ILi192EEEEEENS_10bfloat16_tEfNS_4arch4Sm80ELb1ELb0ELb1ELb1ELb0ELb0ELb1ELb0ELi2ELi4ELi2ELi2ELb0EEENS1_21CollectiveEpilogueBwdISB_SC_SE_Li256ELb1ELb1ELi4EEENS1_25SingleTileBwdLPTSchedulerILb1ELi80ELb0EEEEEEEEEvNT_6ParamsE)
        /*0704*/ 	.word	0x00000000


	//----- nvinfo : EIATTR_MIN_STACK_SIZE
	.align		4
.L_310:
        /*0708*/ 	.byte	0x04, 0x12
        /*070a*/ 	.short	(.L_312 - .L_311)
	.align		4
.L_311:
        /*070c*/ 	.word	index@(_ZN7cutlass13device_kernelIN5flash19enable_sm80_to_sm89INS1_16FlashAttnBwdSm80INS1_25CollectiveMainloopBwdSm80ILi2ELi1EN4cute5tupleIJNS5_1CILi64EEENS7_ILi80EEENS7_ILi192EEEEEENS_10bfloat16_tEfNS_4arch4Sm80ELb1ELb0ELb1ELb1ELb1ELb0ELb1ELb0ELi2ELi4ELi2ELi2ELb0EEENS1_21CollectiveEpilogueBwdISB_SC_SE_Li256ELb1ELb1ELi4EEENS1_25SingleTileBwdLPTSchedulerILb1ELi80ELb1EEEEEEEEEvNT_6ParamsE)
        /*0710*/ 	.word	0x00000000


	//----- nvinfo : EIATTR_MIN_STACK_SIZE
	.align		4
.L_312:
        /*0714*/ 	.byte	0x04, 0x12
        /*0716*/ 	.short	(.L_314 - .L_313)
	.align		4
.L_313:
        /*0718*/ 	.word	index@(_ZN7cutlass13device_kernelIN5flash19enable_sm80_to_sm89INS1_16FlashAttnBwdSm80INS1_25CollectiveMainloopBwdSm80ILi2ELi1EN4cute5tupleIJNS5_1CILi64EEENS7_ILi80EEENS7_ILi192EEEEEENS_10bfloat16_tEfNS_4arch4Sm80ELb1ELb0ELb1ELb1ELb0ELb0ELb1ELb0ELi2ELi4ELi2ELi2ELb0EEENS1_24CollectiveEpilogueBwdGQAISB_fSE_Li256ELb1ELb0EEENS1_25SingleTileBwdLPTSchedulerILb1ELi80ELb0EEEEEEEEEvNT_6ParamsE)
        /*071c*/ 	.word	0x00000000


	//----- nvinfo : EIATTR_MIN_STACK_SIZE
	.align		4
.L_314:
        /*0720*/ 	.byte	0x04, 0x12
        /*0722*/ 	.short	(.L_316 - .L_315)
	.align		4
.L_315:
        /*0724*/ 	.word	index@(_ZN7cutlass13device_kernelIN5flash32FlashAttnBwdPostprocessConvertdQIN4cute5tupleIJNS3_1CILi80EEENS5_ILi192EEEEEENS_10bfloat16_tEfNS_4arch4Sm80ELi256ENS3_8TiledMMAINS3_8MMA_AtomIJNS3_30SM80_16x8x16_F32BF16BF16F32_TNEEEENS3_6LayoutINS4_IJNS5_ILi4EEENS5_ILi2EEENS5_ILi1EEEEEENS4_IJSJ_SH_NS5_ILi0EEEEEEEENS4_IJNS5_ILi64EEENS5_ILi16EEESP_EEEEELb1EEEEEvNT_6ParamsE)
        /*0728*/ 	.word	0x00000000


	//----- nvinfo : EIATTR_MIN_STACK_SIZE
	.align		4
.L_316:
        /*072c*/ 	.byte	0x04, 0x12
        /*072e*/ 	.short	(.L_318 - .L_317)
	.align		4
.L_317:
        /*0730*/ 	.word	index@(_ZN7cutlass13device_kernelIN5flash32FlashAttnBwdPostprocessConvertdQIN4cute5tupleIJNS3_1CILi64EEENS5_ILi192EEEEEENS_10bfloat16_tEfNS_4arch4Sm80ELi256ENS3_8TiledMMAINS3_8MMA_AtomIJNS3_30SM80_16x8x16_F32BF16BF16F32_TNEEEENS3_6LayoutINS4_IJNS5_ILi2EEENS5_ILi4EEENS5_ILi1EEEEEENS4_IJSJ_SH_NS5_ILi0EEEEEEEENS4_IJNS5_ILi32EEES6_NS5_ILi16EEEEEEEELb0EEEEEvNT_6ParamsE)
        /*0734*/ 	.word	0x00000000


	//----- nvinfo : EIATTR_MIN_STACK_SIZE
	.align		4
.L_318:
        /*0738*/ 	.byte	0x04, 0x12
        /*073a*/ 	.short	(.L_320 - .L_319)
	.align		4
.L_319:
        /*073c*/ 	.word	index@(_ZN7cutlass13device_kernelIN5flash19enable_sm80_to_sm89INS1_16FlashAttnBwdSm80INS1_25CollectiveMainloopBwdSm80ILi2ELi1EN4cute5tupleIJNS5_1CILi64EEENS7_ILi80EEENS7_ILi192EEEEEENS_10bfloat16_tEfNS_4arch4Sm80ELb1ELb0ELb1ELb1ELb1ELb0ELb1ELb0ELi2ELi4ELi2ELi2ELb0EEENS1_24CollectiveEpilogueBwdGQAISB_fSE_Li256ELb1ELb1EEENS1_25SingleTileBwdLPTSchedulerILb1ELi80ELb1EEEEEEEEEvNT_6ParamsE)
        /*0740*/ 	.word	0x00000000


	//----- nvinfo : EIATTR_MIN_STACK_SIZE
	.align		4
.L_320:
        /*0744*/ 	.byte	0x04, 0x12
        /*0746*/ 	.short	(.L_322 - .L_321)
	.align		4
.L_321:
        /*0748*/ 	.word	index@(_ZN7cutlass13device_kernelIN5flash22FlashAttnBwdPreprocessIN4cute5tupleIJNS3_1CILi64EEENS5_ILi192EEEEEENS_10bfloat16_tEfNS_4arch4Sm80ELb1ELb1EEEEEvNT_6ParamsE)
        /*074c*/ 	.word	0x00000000
.L_322:


//--------------------- .nv.compat                --------------------------
	.section	.nv.compat,"",@"SHT_CUDA_COMPAT_INFO"
	.align	4
        /*0000*/ 	.byte	0x02, 0x09, 0x01, 0x00, 0x02, 0x02, 0x01, 0x00, 0x02, 0x05, 0x05, 0x00, 0x03, 0x07, 0x01, 0x01
        /*0010*/ 	.byte	0x02, 0x03, 0x00, 0x00, 0x02, 0x06, 0x01, 0x00, 0x04, 0x0b, 0x08, 0x00, 0x00, 0x00, 0x00, 0x00
        /*0020*/ 	.byte	0x00, 0x00, 0x00, 0x00


//--------------------- .nv.info._ZN7cutlass13device_kernelIN5flash19enable_sm80_to_sm89INS1_16FlashAttnBwdSm80INS1_25CollectiveMainloopBwdSm80ILi1ELi1EN4cute5tupleIJNS5_1CILi64EEES8_NS7_ILi192EEEEEENS_10bfloat16_tEfNS_4arch4Sm80ELb0ELb0ELb1ELb0ELb0ELb0ELb0ELb0ELi2ELi2ELi2ELi2ELb1EEENS1_21CollectiveEpilogueBwdISA_SB_SD_Li256ELb0ELb0ELi4EEENS1_19SingleTileSchedulerILb0ELb0ELb0ELi64EEEEEEEEEvNT_6ParamsE --------------------------
	.section	.nv.info._ZN7cutlass13device_kernelIN5flash19enable_sm80_to_sm89INS1_16FlashAttnBwdSm80INS1_25CollectiveMainloopBwdSm80ILi1ELi1EN4cute5tupleIJNS5_1CILi64EEES8_NS7_ILi192EEEEEENS_10bfloat16_tEfNS_4arch4Sm80ELb0ELb0ELb1ELb0ELb0ELb0ELb0ELb0ELi2ELi2ELi2ELi2ELb1EEENS1_21CollectiveEpilogueBwdISA_SB_SD_Li256ELb0ELb0ELi4EEENS1_19SingleTileSchedulerILb0ELb0ELb0ELi64EEEEEEEEEvNT_6ParamsE,"",@"SHT_CUDA_INFO"
	.sectionflags	@""
	.align	4


	//----- nvinfo : EIATTR_CUDA_API_VERSION
	.align		4
        /*0000*/ 	.byte	0x04, 0x37
        /*0002*/ 	.short	(.L_324 - .L_323)
.L_323:
        /*0004*/ 	.word	0x00000082


	//----- nvinfo : EIATTR_KPARAM_INFO
	.align		4
.L_324:
        /*0008*/ 	.byte	0x04, 0x17
        /*000a*/ 	.short	(.L_326 - .L_325)
.L_325:
        /*000c*/ 	.word	0x00000000
        /*0010*/ 	.short	0x0000
        /*0012*/ 	.short	0x0000
        /*0014*/ 	.byte	0x00, 0xf0, 0xc1, 0x09


	//----- nvinfo : EIATTR_SPARSE_MMA_MASK
	.align		4
.L_326:
        /*0018*/ 	.byte	0x03, 0x50
        /*001a*/ 	.short	0x0000


	//----- nvinfo : EIATTR_MAXREG_COUNT
	.align		4
        /*001c*/ 	.byte	0x03, 0x1b
        /*001e*/ 	.short	0x00ff


	//----- nvinfo : EIATTR_MERCURY_ISA_VERSION
	.align		4
        /*0020*/ 	.byte	0x03, 0x5f
        /*0022*/ 	.short	0x0101


	//----- nvinfo : EIATTR_EXIT_INSTR_OFFSETS
	.align		4
        /*0024*/ 	.byte	0x04, 0x1c
        /*0026*/ 	.short	(.L_328 - .L_327)


	//   ....[0]....
.L_327:
        /*0028*/ 	.word	0x00000010


	//----- nvinfo : EIATTR_MAX_THREADS
	.align		4
.L_328:
        /*002c*/ 	.byte	0x04, 0x05
        /*002e*/ 	.short	(.L_330 - .L_329)
.L_329:
        /*0030*/ 	.word	0x00000100
        /*0034*/ 	.word	0x00000001
        /*0038*/ 	.word	0x00000001


	//----- nvinfo : EIATTR_CBANK_PARAM_SIZE
	.align		4
.L_330:
        /*003c*/ 	.byte	0x03, 0x19
        /*003e*/ 	.short	0x0270


	//----- nvinfo : EIATTR_PARAM_CBANK
	.align		4
        /*0040*/ 	.byte	0x04, 0x0a
        /*0042*/ 	.short	(.L_332 - .L_331)
	.align		4
.L_331:
        /*0044*/ 	.word	index@(.nv.constant0._ZN7cutlass13device_kernelIN5flash19enable_sm80_to_sm89INS1_16FlashAttnBwdSm80INS1_25CollectiveMainloopBwdSm80ILi1ELi1EN4cute5tupleIJNS5_1CILi64EEES8_NS7_ILi192EEEEEENS_10bfloat16_tEfNS_4arch4Sm80ELb0ELb0ELb1ELb0ELb0ELb0ELb0ELb0ELi2ELi2ELi2ELi2ELb1EEENS1_21CollectiveEpilogueBwdISA_SB_SD_Li256ELb0ELb0ELi4EEENS1_19SingleTileSchedulerILb0ELb0ELb0ELi64EEEEEEEEEvNT_6ParamsE)
        /*0048*/ 	.short	0x0210
        /*004a*/ 	.short	0x0270


	//----- nvinfo : EIATTR_SW_WAR
	.align		4
.L_332:
        /*004c*/ 	.byte	0x04, 0x36
        /*004e*/ 	.short	(.L_334 - .L_333)
.L_333:
        /*0050*/ 	.word	0x00000008
.L_334:


//--------------------- .nv.info._ZN7cutlass13device_kernelIN5flash19enable_sm80_to_sm89INS1_16FlashAttnBwdSm80INS1_25CollectiveMainloopBwdSm80ILi1ELi1EN4cute5tupleIJNS5_1CILi64EEES8_NS7_ILi192EEEEEENS_10bfloat16_tEfNS_4arch4Sm80ELb0ELb0ELb1ELb0ELb1ELb0ELb0ELb0ELi2ELi2ELi2ELi2ELb1EEENS1_21CollectiveEpilogueBwdISA_SB_SD_Li256ELb0ELb0ELi4EEENS1_19SingleTileSchedulerILb0ELb0ELb0ELi64EEEEEEEEEvNT_6ParamsE --------------------------
	.section	.nv.info._ZN7cutlass13device_kernelIN5flash19enable_sm80_to_sm89INS1_16FlashAttnBwdSm80INS1_25CollectiveMainloopBwdSm80ILi1ELi1EN4cute5tupleIJNS5_1CILi64EEES8_NS7_ILi192EEEEEENS_10bfloat16_tEfNS_4arch4Sm80ELb0ELb0ELb1ELb0ELb1ELb0ELb0ELb0ELi2ELi2ELi2ELi2ELb1EEENS1_21CollectiveEpilogueBwdISA_SB_SD_Li256ELb0ELb0ELi4EEENS1_19SingleTileSchedulerILb0ELb0ELb0ELi64EEEEEEEEEvNT_6ParamsE,"",@"SHT_CUDA_INFO"
	.sectionflags	@""
	.align	4


	//----- nvinfo : EIATTR_CUDA_API_VERSION
	.align		4
        /*0000*/ 	.byte	0x04, 0x37
        /*0002*/ 	.short	(.L_336 - .L_335)
.L_335:
        /*0004*/ 	.word	0x00000082


	//----- nvinfo : EIATTR_KPARAM_INFO
	.align		4
.L_336:
        /*0008*/ 	.byte	0x04, 0x17
        /*000a*/ 	.short	(.L_338 - .L_337)
.L_337:
        /*000c*/ 	.word	0x00000000
        /*0010*/ 	.short	0x0000
        /*0012*/ 	.short	0x0000
        /*0014*/ 	.byte	0x00, 0xf0, 0xc1, 0x09


	//----- nvinfo : EIATTR_SPARSE_MMA_MASK
	.align		4
.L_338:
        /*0018*/ 	.byte	0x03, 0x50
        /*001a*/ 	.short	0x0000


	//----- nvinfo : EIATTR_MAXREG_COUNT
	.align		4
        /*001c*/ 	.byte	0x03, 0x1b
        /*001e*/ 	.short	0x00ff


	//----- nvinfo : EIATTR_MERCURY_ISA_VERSION
	.align		4
        /*0020*/ 	.byte	0x03, 0x5f
        /*0022*/ 	.short	0x0101


	//----- nvinfo : EIATTR_EXIT_INSTR_OFFSETS
	.align		4
        /*0024*/ 	.byte	0x04, 0x1c
        /*0026*/ 	.short	(.L_340 - .L_339)


	//   ....[0]....
.L_339:
        /*0028*/ 	.word	0x00000010


	//----- nvinfo : EIATTR_MAX_THREADS
	.align		4
.L_340:
        /*002c*/ 	.byte	0x04, 0x05
        /*002e*/ 	.short	(.L_342 - .L_341)
.L_341:
        /*0030*/ 	.word	0x00000100
        /*0034*/ 	.word	0x00000001
        /*0038*/ 	.word	0x00000001


	//----- nvinfo : EIATTR_CBANK_PARAM_SIZE
	.align		4
.L_342:
        /*003c*/ 	.byte	0x03, 0x19
        /*003e*/ 	.short	0x0270


	//----- nvinfo : EIATTR_PARAM_CBANK
	.align		4
        /*0040*/ 	.byte	0x04, 0x0a
        /*0042*/ 	.short	(.L_344 - .L_343)
	.align		4
.L_343:
        /*0044*/ 	.word	index@(.nv.constant0._ZN7cutlass13device_kernelIN5flash19enable_sm80_to_sm89INS1_16FlashAttnBwdSm80INS1_25CollectiveMainloopBwdSm80ILi1ELi1EN4cute5tupleIJNS5_1CILi64EEES8_NS7_ILi192EEEEEENS_10bfloat16_tEfNS_4arch4Sm80ELb0ELb0ELb1ELb0ELb1ELb0ELb0ELb0ELi2ELi2ELi2ELi2ELb1EEENS1_21CollectiveEpilogueBwdISA_SB_SD_Li256ELb0ELb0ELi4EEENS1_19SingleTileSchedulerILb0ELb0ELb0ELi64EEEEEEEEEvNT_6ParamsE)
        /*0048*/ 	.short	0x0210
        /*004a*/ 	.short	0x0270


	//----- nvinfo : EIATTR_SW_WAR
	.align		4
.L_344:
        /*004c*/ 	.byte	0x04, 0x36
        /*004e*/ 	.short	(.L_346 - .L_345)
.L_345:
        /*0050*/ 	.word	0x00000008
.L_346:


//--------------------- .nv.info._ZN7cutlass13device_kernelIN5flash19enable_sm80_to_sm89INS1_16FlashAttnBwdSm80INS1_25CollectiveMainloopBwdSm80ILi1ELi1EN4cute5tupleIJNS5_1CILi64EEES8_NS7_ILi192EEEEEENS_10bfloat16_tEfNS_4arch4Sm80ELb0ELb0ELb1ELb0ELb0ELb0ELb0ELb0ELi2ELi2ELi2ELi2ELb1EEENS1_24CollectiveEpilogueBwdGQAISA_fSD_Li256ELb0ELb0EEENS1_19SingleTileSchedulerILb0ELb0ELb0ELi64EEEEEEEEEvNT_6ParamsE --------------------------
	.section	.nv.info._ZN7cutlass13device_kernelIN5flash19enable_sm80_to_sm89INS1_16FlashAttnBwdSm80INS1_25CollectiveMainloopBwdSm80ILi1ELi1EN4cute5tupleIJNS5_1CILi64EEES8_NS7_ILi192EEEEEENS_10bfloat16_tEfNS_4arch4Sm80ELb0ELb0ELb1ELb0ELb0ELb0ELb0ELb0ELi2ELi2ELi2ELi2ELb1EEENS1_24CollectiveEpilogueBwdGQAISA_fSD_Li256ELb0ELb0EEENS1_19SingleTileSchedulerILb0ELb0ELb0ELi64EEEEEEEEEvNT_6ParamsE,"",@"SHT_CUDA_INFO"
	.sectionflags	@""
	.align	4


	//----- nvinfo : EIATTR_CUDA_API_VERSION
	.align		4
        /*0000*/ 	.byte	0x04, 0x37
        /*0002*/ 	.short	(.L_348 - .L_347)
.L_347:
        /*0004*/ 	.word	0x00000082


	//----- nvinfo : EIATTR_KPARAM_INFO
	.align		4
.L_348:
        /*0008*/ 	.byte	0x04, 0x17
        /*000a*/ 	.short	(.L_350 - .L_349)
.L_349:
        /*000c*/ 	.word	0x00000000
        /*0010*/ 	.short	0x0000
        /*0012*/ 	.short	0x0000
        /*0014*/ 	.byte	0x00, 0xf0, 0xe1, 0x09


	//----- nvinfo : EIATTR_SPARSE_MMA_MASK
	.align		4
.L_350:
        /*0018*/ 	.byte	0x03, 0x50
        /*001a*/ 	.short	0x0000


	//----- nvinfo : EIATTR_MAXREG_COUNT
	.align		4
        /*001c*/ 	.byte	0x03, 0x1b
        /*001e*/ 	.short	0x00ff


	//----- nvinfo : EIATTR_MERCURY_ISA_VERSION
	.align		4
        /*0020*/ 	.byte	0x03, 0x5f
        /*0022*/ 	.short	0x0101


	//----- nvinfo : EIATTR_EXIT_INSTR_OFFSETS
	.align		4
        /*0024*/ 	.byte	0x04, 0x1c
        /*0026*/ 	.short	(.L_352 - .L_351)


	//   ....[0]....
.L_351:
        /*0028*/ 	.word	0x00000010


	//----- nvinfo : EIATTR_MAX_THREADS
	.align		4
.L_352:
        /*002c*/ 	.byte	0x04, 0x05
        /*002e*/ 	.short	(.L_354 - .L_353)
.L_353:
        /*0030*/ 	.word	0x00000100
        /*0034*/ 	.word	0x00000001
        /*0038*/ 	.word	0x00000001


	//----- nvinfo : EIATTR_CBANK_PARAM_SIZE
	.align		4
.L_354:
        /*003c*/ 	.byte	0x03, 0x19
        /*003e*/ 	.short	0x0278


	//----- nvinfo : EIATTR_PARAM_CBANK
	.align		4
        /*0040*/ 	.byte	0x04, 0x0a
        /*0042*/ 	.short	(.L_356 - .L_355)
	.align		4
.L_355:
        /*0044*/ 	.word	index@(.nv.constant0._ZN7cutlass13device_kernelIN5flash19enable_sm80_to_sm89INS1_16FlashAttnBwdSm80INS1_25CollectiveMainloopBwdSm80ILi1ELi1EN4cute5tupleIJNS5_1CILi64EEES8_NS7_ILi192EEEEEENS_10bfloat16_tEfNS_4arch4Sm80ELb0ELb0ELb1ELb0ELb0ELb0ELb0ELb0ELi2ELi2ELi2ELi2ELb1EEENS1_24CollectiveEpilogueBwdGQAISA_fSD_Li256ELb0ELb0EEENS1_19SingleTileSchedulerILb0ELb0ELb0ELi64EEEEEEEEEvNT_6ParamsE)
        /*0048*/ 	.short	0x0210
        /*004a*/ 	.short	0x0278


	//----- nvinfo : EIATTR_SW_WAR
	.align		4
.L_356:
        /*004c*/ 	.byte	0x04, 0x36
        /*004e*/ 	.short	(.L_358 - .L_357)
.L_357:
        /*0050*/ 	.word	0x00000008
.L_358:


//--------------------- .nv.info._ZN7cutlass13device_kernelIN5flash19enable_sm80_to_sm89INS1_16FlashAttnBwdSm80INS1_25CollectiveMainloopBwdSm80ILi1ELi1EN4cute5tupleIJNS5_1CILi64EEES8_NS7_ILi192EEEEEENS_10bfloat16_tEfNS_4arch4Sm80ELb0ELb0ELb1ELb0ELb1ELb0ELb0ELb0ELi2ELi2ELi2ELi2ELb1EEENS1_24CollectiveEpilogueBwdGQAISA_fSD_Li256ELb0ELb1EEENS1_19SingleTileSchedulerILb0ELb0ELb0ELi64EEEEEEEEEvNT_6ParamsE --------------------------
	.section	.nv.info._ZN7cutlass13device_kernelIN5flash19enable_sm80_to_sm89INS1_16FlashAttnBwdSm80INS1_25CollectiveMainloopBwdSm80ILi1ELi1EN4cute5tupleIJNS5_1CILi64EEES8_NS7_ILi192EEEEEENS_10bfloat16_tEfNS_4arch4Sm80ELb0ELb0ELb1ELb0ELb1ELb0ELb0ELb0ELi2ELi2ELi2ELi2ELb1EEENS1_24CollectiveEpilogueBwdGQAISA_fSD_Li256ELb0ELb1EEENS1_19SingleTileSchedulerILb0ELb0ELb0ELi64EEEEEEEEEvNT_6ParamsE,"",@"SHT_CUDA_INFO"
	.sectionflags	@""
	.align	4


	//----- nvinfo : EIATTR_CUDA_API_VERSION
	.align		4
        /*0000*/ 	.byte	0x04, 0x37
        /*0002*/ 	.short	(.L_360 - .L_359)
.L_359:
        /*0004*/ 	.word	0x00000082


	//----- nvinfo : EIATTR_KPARAM_INFO
	.align		4
.L_360:
        /*0008*/ 	.byte	0x04, 0x17
        /*000a*/ 	.short	(.L_362 - .L_361)
.L_361:
        /*000c*/ 	.word	0x00000000
        /*0010*/ 	.short	0x0000
        /*0012*/ 	.short	0x0000
        /*0014*/ 	.byte	0x00, 0xf0, 0xe1, 0x09


	//----- nvinfo : EIATTR_SPARSE_MMA_MASK
	.align		4
.L_362:
        /*0018*/ 	.byte	0x03, 0x50
        /*001a*/ 	.short	0x0000


	//----- nvinfo : EIATTR_MAXREG_COUNT
	.align		4
        /*001c*/ 	.byte	0x03, 0x1b
        /*001e*/ 	.short	0x00ff


	//----- nvinfo : EIATTR_MERCURY_ISA_VERSION
	.align		4
        /*0020*/ 	.byte	0x03, 0x5f
        /*0022*/ 	.short	0x0101


	//----- nvinfo : EIATTR_EXIT_INSTR_OFFSETS
	.align		4
        /*0024*/ 	.byte	0x04, 0x1c
        /*0026*/ 	.short	(.L_364 - .L_363)


	//   ....[0]....
.L_363:
        /*0028*/ 	.word	0x00000010


	//----- nvinfo : EIATTR_MAX_THREADS
	.align		4
.L_364:
        /*002c*/ 	.byte	0x04, 0x05
        /*002e*/ 	.short	(.L_366 - .L_365)
.L_365:
        /*0030*/ 	.word	0x00000100
        /*0034*/ 	.word	0x00000001
        /*0038*/ 	.word	0x00000001


	//----- nvinfo : EIATTR_CBANK_PARAM_SIZE
	.align		4
.L_366:
        /*003c*/ 	.byte	0x03, 0x19
        /*003e*/ 	.short	0x0278


	//----- nvinfo : EIATTR_PARAM_CBANK
	.align		4
        /*0040*/ 	.byte	0x04, 0x0a
        /*0042*/ 	.short	(.L_368 - .L_367)
	.align		4
.L_367:
        /*0044*/ 	.word	index@(.nv.constant0._ZN7cutlass13device_kernelIN5flash19enable_sm80_to_sm89INS1_16FlashAttnBwdSm80INS1_25CollectiveMainloopBwdSm80ILi1ELi1EN4cute5tupleIJNS5_1CILi64EEES8_NS7_ILi192EEEEEENS_10bfloat16_tEfNS_4arch4Sm80ELb0ELb0ELb1ELb0ELb1ELb0ELb0ELb0ELi2ELi2ELi2ELi2ELb1EEENS1_24CollectiveEpilogueBwdGQAISA_fSD_Li256ELb0ELb1EEENS1_19SingleTileSchedulerILb0ELb0ELb0ELi64EEEEEEEEEvNT_6ParamsE)
        /*0048*/ 	.short	0x0210
        /*004a*/ 	.short	0x0278


	//----- nvinfo : EIATTR_SW_WAR
	.align		4
.L_368:
        /*004c*/ 	.byte	0x04, 0x36
        /*004e*/ 	.short	(.L_370 - .L_369)
.L_369:
        /*0050*/ 	.word	0x00000008
.L_370:


//--------------------- .nv.info._ZN7cutlass13device_kernelIN5flash19enable_sm80_to_sm89INS1_16FlashAttnBwdSm80INS1_25CollectiveMainloopBwdSm80ILi1ELi1EN4cute5tupleIJNS5_1CILi64EEES8_NS7_ILi192EEEEEENS_10bfloat16_tEfNS_4arch4Sm80ELb0ELb0ELb1ELb1ELb0ELb0ELb0ELb0ELi2ELi2ELi2ELi2ELb1EEENS1_21CollectiveEpilogueBwdISA_SB_SD_Li256ELb1ELb0ELi4EEENS1_19SingleTileSchedulerILb1ELb0ELb0ELi64EEEEEEEEEvNT_6ParamsE --------------------------
	.section	.nv.info._ZN7cutlass13device_kernelIN5flash19enable_sm80_to_sm89INS1_16FlashAttnBwdSm80INS1_25CollectiveMainloopBwdSm80ILi1ELi1EN4cute5tupleIJNS5_1CILi64EEES8_NS7_ILi192EEEEEENS_10bfloat16_tEfNS_4arch4Sm80ELb0ELb0ELb1ELb1ELb0ELb0ELb0ELb0ELi2ELi2ELi2ELi2ELb1EEENS1_21CollectiveEpilogueBwdISA_SB_SD_Li256ELb1ELb0ELi4EEENS1_19SingleTileSchedulerILb1ELb0ELb0ELi64EEEEEEEEEvNT_6ParamsE,"",@"SHT_CUDA_INFO"
	.sectionflags	@""
	.align	4


	//----- nvinfo : EIATTR_CUDA_API_VERSION
	.align		4
        /*0000*/ 	.byte	0x04, 0x37
        /*0002*/ 	.short	(.L_372 - .L_371)
.L_371:
        /*0004*/ 	.word	0x00000082


	//----- nvinfo : EIATTR_KPARAM_INFO
	.align		4
.L_372:
        /*0008*/ 	.byte	0x04, 0x17
        /*000a*/ 	.short	(.L_374 - .L_373)
.L_373:
        /*000c*/ 	.word	0x00000000
        /*0010*/ 	.short	0x0000
        /*0012*/ 	.short	0x0000
        /*0014*/ 	.byte	0x00, 0xf0, 0xc1, 0x09


	//----- nvinfo : EIATTR_SPARSE_MMA_MASK
	.align		4
.L_374:
        /*0018*/ 	.byte	0x03, 0x50
        /*001a*/ 	.short	0x0000


	//----- nvinfo : EIATTR_MAXREG_COUNT
	.align		4
        /*001c*/ 	.byte	0x03, 0x1b
        /*001e*/ 	.short	0x00ff


	//----- nvinfo : EIATTR_MERCURY_ISA_VERSION
	.align		4
        /*0020*/ 	.byte	0x03, 0x5f
        /*0022*/ 	.short	0x0101


	//----- nvinfo : EIATTR_EXIT_INSTR_OFFSETS
	.align		4
        /*0024*/ 	.byte	0x04, 0x1c
        /*0026*/ 	.short	(.L_376 - .L_375)


	//   ....[0]....
.L_375:
        /*0028*/ 	.word	0x00000010


	//----- nvinfo : EIATTR_MAX_THREADS
	.align		4
.L_376:
        /*002c*/ 	.byte	0x04, 0x05
        /*002e*/ 	.short	(.L_378 - .L_377)
.L_377:
        /*0030*/ 	.word	0x00000100
        /*0034*/ 	.word	0x00000001
        /*0038*/ 	.word	0x00000001


	//----- nvinfo : EIATTR_CBANK_PARAM_SIZE
	.align		4
.L_378:
        /*003c*/ 	.byte	0x03, 0x19
        /*003e*/ 	.short	0x0270


	//----- nvinfo : EIATTR_PARAM_CBANK
	.align		4
        /*0040*/ 	.byte	0x04, 0x0a
        /*0042*/ 	.short	(.L_380 - .L_379)
	.align		4
.L_379:
        /*0044*/ 	.word	index@(.nv.constant0._ZN7cutlass13device_kernelIN5flash19enable_sm80_to_sm89INS1_16FlashAttnBwdSm80INS1_25CollectiveMainloopBwdSm80ILi1ELi1EN4cute5tupleIJNS5_1CILi64EEES8_NS7_ILi192EEEEEENS_10bfloat16_tEfNS_4arch4Sm80ELb0ELb0ELb1ELb1ELb0ELb0ELb0ELb0ELi2ELi2ELi2ELi2ELb1EEENS1_21CollectiveEpilogueBwdISA_SB_SD_Li256ELb1ELb0ELi4EEENS1_19SingleTileSchedulerILb1ELb0ELb0ELi64EEEEEEEEEvNT_6ParamsE)
        /*0048*/ 	.short	0x0210
        /*004a*/ 	.short	0x0270


	//----- nvinfo : EIATTR_SW_WAR
	.align		4
.L_380:
        /*004c*/ 	.byte	0x04, 0x36
        /*004e*/ 	.short	(.L_382 - .L_381)
.L_381:
        /*0050*/ 	.word	0x00000008
.L_382:


//--------------------- .nv.info._ZN7cutlass13device_kernelIN5flash19enable_sm80_to_sm89INS1_16FlashAttnBwdSm80INS1_25CollectiveMainloopBwdSm80ILi1ELi1EN4cute5tupleIJNS5_1CILi64EEES8_NS7_ILi192EEEEEENS_10bfloat16_tEfNS_4arch4Sm80ELb0ELb0ELb1ELb1ELb1ELb0ELb0ELb0ELi2ELi2ELi2ELi2ELb1EEENS1_21CollectiveEpilogueBwdISA_SB_SD_Li256ELb1ELb0ELi4EEENS1_19SingleTileSchedulerILb1ELb0ELb0ELi64EEEEEEEEEvNT_6ParamsE --------------------------
	.section	.nv.info._ZN7cutlass13device_kernelIN5flash19enable_sm80_to_sm89INS1_16FlashAttnBwdSm80INS1_25CollectiveMainloopBwdSm80ILi1ELi1EN4cute5tupleIJNS5_1CILi64EEES8_NS7_ILi192EEEEEENS_10bfloat16_tEfNS_4arch4Sm80ELb0ELb0ELb1ELb1ELb1ELb0ELb0ELb0ELi2ELi2ELi2ELi2ELb1EEENS1_21CollectiveEpilogueBwdISA_SB_SD_Li256ELb1ELb0ELi4EEENS1_19SingleTileSchedulerILb1ELb0ELb0ELi64EEEEEEEEEvNT_6ParamsE,"",@"SHT_CUDA_INFO"
	.sectionflags	@""
	.align	4


	//----- nvinfo : EIATTR_CUDA_API_VERSION
	.align		4
        /*0000*/ 	.byte	0x04, 0x37
        /*0002*/ 	.short	(.L_384 - .L_383)
.L_383:
        /*0004*/ 	.word	0x00000082


	//----- nvinfo : EIATTR_KPARAM_INFO
	.align		4
.L_384:
        /*0008*/ 	.byte	0x04, 0x17
        /*000a*/ 	.short	(.L_386 - .L_385)
.L_385:
        /*000c*/ 	.word	0x00000000
        /*0010*/ 	.short	0x0000
        /*0012*/ 	.short	0x0000
        /*0014*/ 	.byte	0x00, 0xf0, 0xc1, 0x09


	//----- nvinfo : EIATTR_SPARSE_MMA_MASK
	.align		4
.L_386:
        /*0018*/ 	.byte	0x03, 0x50
        /*001a*/ 	.short	0x0000


	//----- nvinfo : EIATTR_MAXREG_COUNT
	.align		4
        /*001c*/ 	.byte	0x03, 0x1b
        /*001e*/ 	.short	0x00ff


	//----- nvinfo : EIATTR_MERCURY_ISA_VERSION
	.align		4
        /*0020*/ 	.byte	0x03, 0x5f
        /*0022*/ 	.short	0x0101


	//----- nvinfo : EIATTR_EXIT_INSTR_OFFSETS
	.align		4
        /*0024*/ 	.byte	0x04, 0x1c
        /*0026*/ 	.short	(.L_388 - .L_387)


	//   ....[0]....
.L_387:
        /*0028*/ 	.word	0x00000010


	//----- nvinfo : EIATTR_MAX_THREADS
	.align		4
.L_388:
        /*002c*/ 	.byte	0x04, 0x05
        /*002e*/ 	.short	(.L_390 - .L_389)
.L_389:
        /*0030*/ 	.word	0x00000100
        /*0034*/ 	.word	0x00000001
        /*0038*/ 	.word	0x00000001


	//----- nvinfo : EIATTR_CBANK_PARAM_SIZE
	.align		4
.L_390:
        /*003c*/ 	.byte	0x03, 0x19
        /*003e*/ 	.short	0x0270


	//----- nvinfo : EIATTR_PARAM_CBANK
	.align		4
        /*0040*/ 	.byte	0x04, 0x0a
        /*0042*/ 	.short	(.L_392 - .L_391)
	.align		4
.L_391:
        /*0044*/ 	.word	index@(.nv.constant0._ZN7cutlass13device_kernelIN5flash19enable_sm80_to_sm89INS1_16FlashAttnBwdSm80INS1_25CollectiveMainloopBwdSm80ILi1ELi1EN4cute5tupleIJNS5_1CILi64EEES8_NS7_ILi192EEEEEENS_10bfloat16_tEfNS_4arch4Sm80ELb0ELb0ELb1ELb1ELb1ELb0ELb0ELb0ELi2ELi2ELi2ELi2ELb1EEENS1_21CollectiveEpilogueBwdISA_SB_SD_Li256ELb1ELb0ELi4EEENS1_19SingleTileSchedulerILb1ELb0ELb0ELi64EEEEEEEEEvNT_6ParamsE)
        /*0048*/ 	.short	0x0210
        /*004a*/ 	.short	0x0270


	//----- nvinfo : EIATTR_SW_WAR
	.align		4
.L_392:
        /*004c*/ 	.byte	0x04, 0x36
        /*004e*/ 	.short	(.L_394 - .L_393)
.L_393:
        /*0050*/ 	.word	0x00000008
.L_394:


//--------------------- .nv.info._ZN7cutlass13device_kernelIN5flash19enable_sm80_to_sm89INS1_16FlashAttnBwdSm80INS1_25CollectiveMainloopBwdSm80ILi1ELi1EN4cute5tupleIJNS5_1CILi64EEES8_NS7_ILi192EEEEEENS_10bfloat16_tEfNS_4arch4Sm80ELb0ELb0ELb1ELb1ELb0ELb0ELb0ELb0ELi2ELi2ELi2ELi2ELb1EEENS1_24CollectiveEpilogueBwdGQAISA_fSD_Li256ELb1ELb0EEENS1_19SingleTileSchedulerILb1ELb0ELb0ELi64EEEEEEEEEvNT_6ParamsE --------------------------
	.section	.nv.info._ZN7cutlass13device_kernelIN5flash19enable_sm80_to_sm89INS1_16FlashAttnBwdSm80INS1_25CollectiveMainloopBwdSm80ILi1ELi1EN4cute5tupleIJNS5_1CILi64EEES8_NS7_ILi192EEEEEENS_10bfloat16_tEfNS_4arch4Sm80ELb0ELb0ELb1ELb1ELb0ELb0ELb0ELb0ELi2ELi2ELi2ELi2ELb1EEENS1_24CollectiveEpilogueBwdGQAISA_fSD_Li256ELb1ELb0EEENS1_19SingleTileSchedulerILb1ELb0ELb0ELi64EEEEEEEEEvNT_6ParamsE,"",@"SHT_CUDA_INFO"
	.sectionflags	@""
	.align	4


	//----- nvinfo : EIATTR_CUDA_API_VERSION
	.align		4
        /*0000*/ 	.byte	0x04, 0x37
        /*0002*/ 	.short	(.L_396 - .L_395)
.L_395:
        /*0004*/ 	.word	0x00000082


	//----- nvinfo : EIATTR_KPARAM_INFO
	.align		4
.L_396:
        /*0008*/ 	.byte	0x04, 0x17
        /*000a*/ 	.short	(.L_398 - .L_397)
.L_397:
        /*000c*/ 	.word	0x00000000
        /*0010*/ 	.short	0x0000
        /*0012*/ 	.short	0x0000
        /*0014*/ 	.byte	0x00, 0xf0, 0xe1, 0x09


	//----- nvinfo : EIATTR_SPARSE_MMA_MASK
	.align		4
.L_398:
        /*0018*/ 	.byte	0x03, 0x50
        /*001a*/ 	.short	0x0000


	//----- nvinfo : EIATTR_MAXREG_COUNT
	.align		4
        /*001c*/ 	.byte	0x03, 0x1b
        /*001e*/ 	.short	0x00ff


	//----- nvinfo : EIATTR_MERCURY_ISA_VERSION
	.align		4
        /*0020*/ 	.byte	0x03, 0x5f
        /*0022*/ 	.short	0x0101


	//----- nvinfo : EIATTR_EXIT_INSTR_OFFSETS
	.align		4
        /*0024*/ 	.byte	0x04, 0x1c
        /*0026*/ 	.short	(.L_400 - .L_399)


	//   ....[0]....
.L_399:
        /*0028*/ 	.word	0x00000010


	//----- nvinfo : EIATTR_MAX_THREADS
	.align		4
.L_400:
        /*002c*/ 	.byte	0x04, 0x05
        /*002e*/ 	.short	(.L_402 - .L_401)
.L_401:
        /*0030*/ 	.word	0x00000100
        /*0034*/ 	.word	0x00000001
        /*0038*/ 	.word	0x00000001


	//----- nvinfo : EIATTR_CBANK_PARAM_SIZE
	.align		4
.L_402:
        /*003c*/ 	.byte	0x03, 0x19
        /*003e*/ 	.short	0x0278


	//----- nvinfo : EIATTR_PARAM_CBANK
	.align		4
        /*0040*/ 	.byte	0x04, 0x0a
        /*0042*/ 	.short	(.L_404 - .L_403)
	.align		4
.L_403:
        /*0044*/ 	.word	index@(.nv.constant0._ZN7cutlass13device_kernelIN5flash19enable_sm80_to_sm89INS1_16FlashAttnBwdSm80INS1_25CollectiveMainloopBwdSm80ILi1ELi1EN4cute5tupleIJNS5_1CILi64EEES8_NS7_ILi192EEEEEENS_10bfloat16_tEfNS_4arch4Sm80ELb0ELb0ELb1ELb1ELb0ELb0ELb0ELb0ELi2ELi2ELi2ELi2ELb1EEENS1_24CollectiveEpilogueBwdGQAISA_fSD_Li256ELb1ELb0EEENS1_19SingleTileSchedulerILb1ELb0ELb0ELi64EEEEEEEEEvNT_6ParamsE)
        /*0048*/ 	.short	0x0210
        /*004a*/ 	.short	0x0278


	//----- nvinfo : EIATTR_SW_WAR
	.align		4
.L_404:
        /*004c*/ 	.byte	0x04, 0x36
        /*004e*/ 	.short	(.L_406 - .L_405)
.L_405:
        /*0050*/ 	.word	0x00000008
.L_406:


//--------------------- .nv.info._ZN7cutlass13device_kernelIN5flash19enable_sm80_to_sm89INS1_16FlashAttnBwdSm80INS1_25CollectiveMainloopBwdSm80ILi1ELi1EN4cute5tupleIJNS5_1CILi64EEES8_NS7_ILi192EEEEEENS_10bfloat16_tEfNS_4arch4Sm80ELb0ELb0ELb1ELb1ELb1ELb0ELb0ELb0ELi2ELi2ELi2ELi2ELb1EEENS1_24CollectiveEpilogueBwdGQAISA_fSD_Li256ELb1ELb1EEENS1_19SingleTileSchedulerILb1ELb0ELb0ELi64EEEEEEEEEvNT_6ParamsE --------------------------
	.section	.nv.info._ZN7cutlass13device_kernelIN5flash19enable_sm80_to_sm89INS1_16FlashAttnBwdSm80INS1_25CollectiveMainloopBwdSm80ILi1ELi1EN4cute5tupleIJNS5_1CILi64EEES8_NS7_ILi192EEEEEENS_10bfloat16_tEfNS_4arch4Sm80ELb0ELb0ELb1ELb1ELb1ELb0ELb0ELb0ELi2ELi2ELi2ELi2ELb1EEENS1_24CollectiveEpilogueBwdGQAISA_fSD_Li256ELb1ELb1EEENS1_19SingleTileSchedulerILb1ELb0ELb0ELi64EEEEEEEEEvNT_6ParamsE,"",@"SHT_CUDA_INFO"
	.sectionflags	@""
	.align	4


	//----- nvinfo : EIATTR_CUDA_API_VERSION
	.align		4
        /*0000*/ 	.byte	0x04, 0x37
        /*0002*/ 	.short	(.L_408 - .L_407)
.L_407:
        /*0004*/ 	.word	0x00000082


	//----- nvinfo : EIATTR_KPARAM_INFO
	.align		4
.L_408:
        /*0008*/ 	.byte	0x04, 0x17
        /*000a*/ 	.short	(.L_410 - .L_409)
.L_409:
        /*000c*/ 	.word	0x00000000
        /*0010*/ 	.short	0x0000
        /*0012*/ 	.short	0x0000
        /*0014*/ 	.byte	0x00, 0xf0, 0xe1, 0x09


	//----- nvinfo : EIATTR_SPARSE_MMA_MASK
	.align		4
.L_410:
        /*0018*/ 	.byte	0x03, 0x50
        /*001a*/ 	.short	0x0000


	//----- nvinfo : EIATTR_MAXREG_COUNT
	.align		4
        /*001c*/ 	.byte	0x03, 0x1b
        /*001e*/ 	.short	0x00ff


	//----- nvinfo : EIATTR_MERCURY_ISA_VERSION
	.align		4
        /*0020*/ 	.byte	0x03, 0x5f
        /*0022*/ 	.short	0x0101


	//----- nvinfo : EIATTR_EXIT_INSTR_OFFSETS
	.align		4
        /*0024*/ 	.byte	0x04, 0x1c
        /*0026*/ 	.short	(.L_412 - .L_411)


	//   ....[0]....
.L_411:
        /*0028*/ 	.word	0x00000010


	//----- nvinfo : EIATTR_MAX_THREADS
	.align		4
.L_412:
        /*002c*/ 	.byte	0x04, 0x05
        /*002e*/ 	.short	(.L_414 - .L_413)
.L_413:
        /*0030*/ 	.word	0x00000100
        /*0034*/ 	.word	0x00000001
        /*0038*/ 	.word	0x00000001


	//----- nvinfo : EIATTR_CBANK_PARAM_SIZE
	.align		4
.L_414:
        /*003c*/ 	.byte	0x03, 0x19
        /*003e*/ 	.short	0x0278


	//----- nvinfo : EIATTR_PARAM_CBANK
	.align		4
        /*0040*/ 	.byte	0x04, 0x0a
        /*0042*/ 	.short	(.L_416 - .L_415)
	.align		4
.L_415:
        /*0044*/ 	.word	index@(.nv.constant0._ZN7cutlass13device_kernelIN5flash19enable_sm80_to_sm89INS1_16FlashAttnBwdSm80INS1_25CollectiveMainloopBwdSm80ILi1ELi1EN4cute5tupleIJNS5_1CILi64EEES8_NS7_ILi192EEEEEENS_10bfloat16_tEfNS_4arch4Sm80ELb0ELb0ELb1ELb1ELb1ELb0ELb0ELb0ELi2ELi2ELi2ELi2ELb1EEENS1_24CollectiveEpilogueBwdGQAISA_fSD_Li256ELb1ELb1EEENS1_19SingleTileSchedulerILb1ELb0ELb0ELi64EEEEEEEEEvNT_6ParamsE)
        /*0048*/ 	.short	0x0210
        /*004a*/ 	.short	0x0278


	//----- nvinfo : EIATTR_SW_WAR
	.align		4
.L_416:
        /*004c*/ 	.byte	0x04, 0x36
        /*004e*/ 	.short	(.L_418 - .L_417)
.L_417:
        /*0050*/ 	.word	0x00000008
.L_418:


//--------------------- .nv.info._ZN7cutlass13device_kernelIN5flash19enable_sm80_to_sm89INS1_16FlashAttnBwdSm80INS1_25CollectiveMainloopBwdSm80ILi1ELi1EN4cute5tupleIJNS5_1CILi64EEES8_NS7_ILi192EEEEEENS_10bfloat16_tEfNS_4arch4Sm80ELb0ELb1ELb1ELb0ELb0ELb0ELb0ELb0ELi2ELi2ELi2ELi2ELb1EEENS1_21CollectiveEpilogueBwdISA_SB_SD_Li256ELb0ELb0ELi4EEENS1_19SingleTileSchedulerILb0ELb0ELb0ELi64EEEEEEEEEvNT_6ParamsE --------------------------
	.section	.nv.info._ZN7cutlass13device_kernelIN5flash19enable_sm80_to_sm89INS1_16FlashAttnBwdSm80INS1_25CollectiveMainloopBwdSm80ILi1ELi1EN4cute5tupleIJNS5_1CILi64EEES8_NS7_ILi192EEEEEENS_10bfloat16_tEfNS_4arch4Sm80ELb0ELb1ELb1ELb0ELb0ELb0ELb0ELb0ELi2ELi2ELi2ELi2ELb1EEENS1_21CollectiveEpilogueBwdISA_SB_SD_Li256ELb0ELb0ELi4EEENS1_19SingleTileSchedulerILb0ELb0ELb0ELi64EEEEEEEEEvNT_6ParamsE,"",@"SHT_CUDA_INFO"
	.sectionflags	@""
	.align	4


	//----- nvinfo : EIATTR_CUDA_API_VERSION
	.align		4
        /*0000*/ 	.byte	0x04, 0x37
        /*0002*/ 	.short	(.L_420 - .L_419)
.L_419:
        /*0004*/ 	.word	0x00000082


	//----- nvinfo : EIATTR_KPARAM_INFO
	.align		4
.L_420:
        /*0008*/ 	.byte	0x04, 0x17
        /*000a*/ 	.short	(.L_422 - .L_421)
.L_421:
        /*000c*/ 	.word	0x00000000
        /*0010*/ 	.short	0x0000
        /*0012*/ 	.short	0x0000
        /*0014*/ 	.byte	0x00, 0xf0, 0xc1, 0x09


	//----- nvinfo : EIATTR_SPARSE_MMA_MASK
	.align		4
.L_422:
        /*0018*/ 	.byte	0x03, 0x50
        /*001a*/ 	.short	0x0000


	//----- nvinfo : EIATTR_MAXREG_COUNT
	.align		4
        /*001c*/ 	.byte	0x03, 0x1b
        /*001e*/ 	.short	0x00ff


	//----- nvinfo : EIATTR_MERCURY_ISA_VERSION
	.align		4
        /*0020*/ 	.byte	0x03, 0x5f
        /*0022*/ 	.short	0x0101


	//----- nvinfo : EIATTR_EXIT_INSTR_OFFSETS
	.align		4
        /*0024*/ 	.byte	0x04, 0x1c
        /*0026*/ 	.short	(.L_424 - .L_423)


	//   ....[0]....
.L_423:
        /*0028*/ 	.word	0x00000010


	//----- nvinfo : EIATTR_MAX_THREADS
	.align		4
.L_424:
        /*002c*/ 	.byte	0x04, 0x05
        /*002e*/ 	.short	(.L_426 - .L_425)
.L_425:
        /*0030*/ 	.word	0x00000100
        /*0034*/ 	.word	0x00000001
        /*0038*/ 	.word	0x00000001


	//----- nvinfo : EIATTR_CBANK_PARAM_SIZE
	.align		4
.L_426:
        /*003c*/ 	.byte	0x03, 0x19
        /*003e*/ 	.short	0x0270


	//----- nvinfo : EIATTR_PARAM_CBANK
	.align		4
        /*0040*/ 	.byte	0x04, 0x0a
        /*0042*/ 	.short	(.L_428 - .L_427)
	.align		4
.L_427:
        /*0044*/ 	.word	index@(.nv.constant0._ZN7cutlass13device_kernelIN5flash19enable_sm80_to_sm89INS1_16FlashAttnBwdSm80INS1_25CollectiveMainloopBwdSm80ILi1ELi1EN4cute5tupleIJNS5_1CILi64EEES8_NS7_ILi192EEEEEENS_10bfloat16_tEfNS_4arch4Sm80ELb0ELb1ELb1ELb0ELb0ELb0ELb0ELb0ELi2ELi2ELi2ELi2ELb1EEENS1_21CollectiveEpilogueBwdISA_SB_SD_Li256ELb0ELb0ELi4EEENS1_19SingleTileSchedulerILb0ELb0ELb0ELi64EEEEEEEEEvNT_6ParamsE)
        /*0048*/ 	.short	0x0210
        /*004a*/ 	.short	0x0270


	//----- nvinfo : EIATTR_SW_WAR
	.align		4
.L_428:
        /*004c*/ 	.byte	0x04, 0x36
        /*004e*/ 	.short	(.L_430 - .L_429)
.L_429:
        /*0050*/ 	.word	0x00000008
.L_430:


//--------------------- .nv.info._ZN7cutlass13device_kernelIN5flash19enable_sm80_to_sm89INS1_16FlashAttnBwdSm80INS1_25CollectiveMainloopBwdSm80ILi1ELi1EN4cute5tupleIJNS5_1CILi64EEES8_NS7_ILi192EEEEEENS_10bfloat16_tEfNS_4arch4Sm80ELb0ELb1ELb1ELb0ELb1ELb0ELb0ELb0ELi2ELi2ELi2ELi2ELb1EEENS1_21CollectiveEpilogueBwdISA_SB_SD_Li256ELb0ELb0ELi4EEENS1_19SingleTileSchedulerILb0ELb0ELb0ELi64EEEEEEEEEvNT_6ParamsE --------------------------
	.section	.nv.info._ZN7cutlass13device_kernelIN5flash19enable_sm80_to_sm89INS1_16FlashAttnBwdSm80INS1_25CollectiveMainloopBwdSm80ILi1ELi1EN4cute5tupleIJNS5_1CILi64EEES8_NS7_ILi192EEEEEENS_10bfloat16_tEfNS_4arch4Sm80ELb0ELb1ELb1ELb0ELb1ELb0ELb0ELb0ELi2ELi2ELi2ELi2ELb1EEENS1_21CollectiveEpilogueBwdISA_SB_SD_Li256ELb0ELb0ELi4EEENS1_19SingleTileSchedulerILb0ELb0ELb0ELi64EEEEEEEEEvNT_6ParamsE,"",@"SHT_CUDA_INFO"
	.sectionflags	@""
	.align	4


	//----- nvinfo : EIATTR_CUDA_API_VERSION
	.align		4
        /*0000*/ 	.byte	0x04, 0x37
        /*0002*/ 	.short	(.L_432 - .L_431)
.L_431:
        /*0004*/ 	.word	0x00000082


	//----- nvinfo : EIATTR_KPARAM_INFO
	.align		4
.L_432:
        /*0008*/ 	.byte	0x04, 0x17
        /*000a*/ 	.short	(.L_434 - .L_433)
.L_433:
        /*000c*/ 	.word	0x00000000
        /*0010*/ 	.short	0x0000
        /*0012*/ 	.short	0x0000
        /*0014*/ 	.byte	0x00, 0xf0, 0xc1, 0x09


	//----- nvinfo : EIATTR_SPARSE_MMA_MASK
	.align		4
.L_434:
        /*0018*/ 	.byte	0x03, 0x50
        /*001a*/ 	.short	0x0000


	//----- nvinfo : EIATTR_MAXREG_COUNT
	.align		4
        /*001c*/ 	.byte	0x03, 0x1b
        /*001e*/ 	.short	0x00ff


	//----- nvinfo : EIATTR_MERCURY_ISA_VERSION
	.align		4
        /*0020*/ 	.byte	0x03, 0x5f
        /*0022*/ 	.short	0x0101


	//----- nvinfo : EIATTR_EXIT_INSTR_OFFSETS
	.align		4
        /*0024*/ 	.byte	0x04, 0x1c
        /*0026*/ 	.short	(.L_436 - .L_435)


	//   ....[0]....
.L_435:
        /*0028*/ 	.word	0x00000010


	//----- nvinfo : EIATTR_MAX_THREADS
	.align		4
.L_436:
        /*002c*/ 	.byte	0x04, 0x05
        /*002e*/ 	.short	(.L_438 - .L_437)
.L_437:
        /*0030*/ 	.word	0x00000100
        /*0034*/ 	.word	0x00000001
        /*0038*/ 	.word	0x00000001


	//----- nvinfo : EIATTR_CBANK_PARAM_SIZE
	.align		4
.L_438:
        /*003c*/ 	.byte	0x03, 0x19
        /*003e*/ 	.short	0x0270


	//----- nvinfo : EIATTR_PARAM_CBANK
	.align		4
        /*0040*/ 	.byte	0x04, 0x0a
        /*0042*/ 	.short	(.L_440 - .L_439)
	.align		4
.L_439:
        /*0044*/ 	.word	index@(.nv.constant0._ZN7cutlass13device_kernelIN5flash19enable_sm80_to_sm89INS1_16FlashAttnBwdSm80INS1_25CollectiveMainloopBwdSm80ILi1ELi1EN4cute5tupleIJNS5_1CILi64EEES8_NS7_ILi192EEEEEENS_10bfloat16_tEfNS_4arch4Sm80ELb0ELb1ELb1ELb0ELb1ELb0ELb0ELb0ELi2ELi2ELi2ELi2ELb1EEENS1_21CollectiveEpilogueBwdISA_SB_SD_Li256ELb0ELb0ELi4EEENS1_19SingleTileSchedulerILb0ELb0ELb0ELi64EEEEEEEEEvNT_6ParamsE)
        /*0048*/ 	.short	0x0210
        /*004a*/ 	.short	0x0270


	//----- nvinfo : EIATTR_SW_WAR
	.align		4
.L_440:
        /*004c*/ 	.byte	0x04, 0x36
        /*004e*/ 	.short	(.L_442 - .L_441)
.L_441:
        /*0050*/ 	.word	0x00000008
.L_442:


//--------------------- .nv.info._ZN7cutlass13device_kernelIN5flash19enable_sm80_to_sm89INS1_16FlashAttnBwdSm80INS1_25CollectiveMainloopBwdSm80ILi1ELi1EN4cute5tupleIJNS5_1CILi64EEES8_NS7_ILi192EEEEEENS_10bfloat16_tEfNS_4arch4Sm80ELb0ELb1ELb1ELb0ELb0ELb0ELb0ELb0ELi2ELi2ELi2ELi2ELb1EEENS1_24CollectiveEpilogueBwdGQAISA_fSD_Li256ELb0ELb0EEENS1_19SingleTileSchedulerILb0ELb0ELb0ELi64EEEEEEEEEvNT_6ParamsE --------------------------
	.section	.nv.info._ZN7cutlass13device_kernelIN5flash19enable_sm80_to_sm89INS1_16FlashAttnBwdSm80INS1_25CollectiveMainloopBwdSm80ILi1ELi1EN4cute5tupleIJNS5_1CILi64EEES8_NS7_ILi192EEEEEENS_10bfloat16_tEfNS_4arch4Sm80ELb0ELb1ELb1ELb0ELb0ELb0ELb0ELb0ELi2ELi2ELi2ELi2ELb1EEENS1_24CollectiveEpilogueBwdGQAISA_fSD_Li256ELb0ELb0EEENS1_19SingleTileSchedulerILb0ELb0ELb0ELi64EEEEEEEEEvNT_6ParamsE,"",@"SHT_CUDA_INFO"
	.sectionflags	@""
	.align	4


	//----- nvinfo : EIATTR_CUDA_API_VERSION
	.align		4
        /*0000*/ 	.byte	0x04, 0x37
        /*0002*/ 	.short	(.L_444 - .L_443)
.L_443:
        /*0004*/ 	.word	0x00000082


	//----- nvinfo : EIATTR_KPARAM_INFO
	.align		4
.L_444:
        /*0008*/ 	.byte	0x04, 0x17
        /*000a*/ 	.short	(.L_446 - .L_445)
.L_445:
        /*000c*/ 	.word	0x00000000
        /*0010*/ 	.short	0x0000
        /*0012*/ 	.short	0x0000
        /*0014*/ 	.byte	0x00, 0xf0, 0xe1, 0x09


	//----- nvinfo : EIATTR_SPARSE_MMA_MASK
	.align		4
.L_446:
        /*0018*/ 	.byte	0x03, 0x50
        /*001a*/ 	.short	0x0000


	//----- nvinfo : EIATTR_MAXREG_COUNT
	.align		4
        /*001c*/ 	.byte	0x03, 0x1b
        /*001e*/ 	.short	0x00ff


	//----- nvinfo : EIATTR_MERCURY_ISA_VERSION
	.align		4
        /*0020*/ 	.byte	0x03, 0x5f
        /*0022*/ 	.short	0x0101


	//----- nvinfo : EIATTR_EXIT_INSTR_OFFSETS
	.align		4
        /*0024*/ 	.byte	0x04, 0x1c
        /*0026*/ 	.short	(.L_448 - .L_447)


	//   ....[0]....
.L_447:
        /*0028*/ 	.word	0x00000010


	//----- nvinfo : EIATTR_MAX_THREADS
	.align		4
.L_448:
        /*002c*/ 	.byte	0x04, 0x05
        /*002e*/ 	.short	(.L_450 - .L_449)
.L_449:
        /*0030*/ 	.word	0x00000100
        /*0034*/ 	.word	0x00000001
        /*0038*/ 	.word	0x00000001


	//----- nvinfo : EIATTR_CBANK_PARAM_SIZE
	.align		4
.L_450:
        /*003c*/ 	.byte	0x03, 0x19
        /*003e*/ 	.short	0x0278


	//----- nvinfo : EIATTR_PARAM_CBANK
	.align		4
        /*0040*/ 	.byte	0x04, 0x0a
        /*0042*/ 	.short	(.L_452 - .L_451)
	.align		4
.L_451:
        /*0044*/ 	.word	index@(.nv.constant0._ZN7cutlass13device_kernelIN5flash19enable_sm80_to_sm89INS1_16FlashAttnBwdSm80INS1_25CollectiveMainloopBwdSm80ILi1ELi1EN4cute5tupleIJNS5_1CILi64EEES8_NS7_ILi192EEEEEENS_10bfloat16_tEfNS_4arch4Sm80ELb0ELb1ELb1ELb0ELb0ELb0ELb0ELb0ELi2ELi2ELi2ELi2ELb1EEENS1_24CollectiveEpilogueBwdGQAISA_fSD_Li256ELb0ELb0EEENS1_19SingleTileSchedulerILb0ELb0ELb0ELi64EEEEEEEEEvNT_6ParamsE)
        /*0048*/ 	.short	0x0210
        /*004a*/ 	.short	0x0278


	//----- nvinfo : EIATTR_SW_WAR
	.align		4
.L_452:
        /*004c*/ 	.byte	0x04, 0x36
        /*004e*/ 	.short	(.L_454 - .L_453)
.L_453:
        /*0050*/ 	.word	0x00000008
.L_454:


//--------------------- .nv.info._ZN7cutlass13device_kernelIN5flash19enable_sm80_to_sm89INS1_16FlashAttnBwdSm80INS1_25CollectiveMainloopBwdSm80ILi1ELi1EN4cute5tupleIJNS5_1CILi64EEES8_NS7_ILi192EEEEEENS_10bfloat16_tEfNS_4arch4Sm80ELb0ELb1ELb1ELb0ELb1ELb0ELb0ELb0ELi2ELi2ELi2ELi2ELb1EEENS1_24CollectiveEpilogueBwdGQAISA_fSD_Li256ELb0ELb1EEENS1_19SingleTileSchedulerILb0ELb0ELb0ELi64EEEEEEEEEvNT_6ParamsE --------------------------
	.section	.nv.info._ZN7cutlass13device_kernelIN5flash19enable_sm80_to_sm89INS1_16FlashAttnBwdSm80INS1_25CollectiveMainloopBwdSm80ILi1ELi1EN4cute5tupleIJNS5_1CILi64EEES8_NS7_ILi192EEEEEENS_10bfloat16_tEfNS_4arch4Sm80ELb0ELb1ELb1ELb0ELb1ELb0ELb0ELb0ELi2ELi2ELi2ELi2ELb1EEENS1_24CollectiveEpilogueBwdGQAISA_fSD_Li256ELb0ELb1EEENS1_19SingleTileSchedulerILb0ELb0ELb0ELi64EEEEEEEEEvNT_6ParamsE,"",@"SHT_CUDA_INFO"
	.sectionflags	@""
	.align	4


	//----- nvinfo : EIATTR_CUDA_API_VERSION
	.align		4
        /*0000*/ 	.byte	0x04, 0x37
        /*0002*/ 	.short	(.L_456 - .L_455)
.L_455:
        /*0004*/ 	.word	0x00000082


	//----- nvinfo : EIATTR_KPARAM_INFO
	.align		4
.L_456:
        /*0008*/ 	.byte	0x04, 0x17
        /*000a*/ 	.short	(.L_458 - .L_457)
.L_457:
        /*000c*/ 	.word	0x00000000
        /*0010*/ 	.short	0x0000
        /*0012*/ 	.short	0x0000
        /*0014*/ 	.byte	0x00, 0xf0, 0xe1, 0x09


	//----- nvinfo : EIATTR_SPARSE_MMA_MASK
	.align		4
.L_458:
        /*0018*/ 	.byte	0x03, 0x50
        /*001a*/ 	.short	0x0000


	//----- nvinfo : EIATTR_MAXREG_COUNT
	.align		4
        /*001c*/ 	.byte	0x03, 0x1b
        /*001e*/ 	.short	0x00ff


	//----- nvinfo : EIATTR_MERCURY_ISA_VERSION
	.align		4
        /*0020*/ 	.byte	0x03, 0x5f
        /*0022*/ 	.short	0x0101


	//----- nvinfo : EIATTR_EXIT_INSTR_OFFSETS
	.align		4
        /*0024*/ 	.byte	0x04, 0x1c
        /*0026*/ 	.short	(.L_460 - .L_459)


	//   ....[0]....
.L_459:
        /*0028*/ 	.word	0x00000010


	//----- nvinfo : EIATTR_MAX_THREADS
	.align		4
.L_460:
        /*002c*/ 	.byte	0x04, 0x05
        /*002e*/ 	.short	(.L_462 - .L_461)
.L_461:
        /*0030*/ 	.word	0x00000100
        /*0034*/ 	.word	0x00000001
        /*0038*/ 	.word	0x00000001


	//----- nvinfo : EIATTR_CBANK_PARAM_SIZE
	.align		4
.L_462:
        /*003c*/ 	.byte	0x03, 0x19
        /*003e*/ 	.short	0x0278


	//----- nvinfo : EIATTR_PARAM_CBANK
	.align		4
        /*0040*/ 	.byte	0x04, 0x0a
        /*0042*/ 	.short	(.L_464 - .L_463)
	.align		4
.L_463:
        /*0044*/ 	.word	index@(.nv.constant0._ZN7cutlass13device_kernelIN5flash19enable_sm80_to_sm89INS1_16FlashAttnBwdSm80INS1_25CollectiveMainloopBwdSm80ILi1ELi1EN4cute5tupleIJNS5_1CILi64EEES8_NS7_ILi192EEEEEENS_10bfloat16_tEfNS_4arch4Sm80ELb0ELb1ELb1ELb0ELb1ELb0ELb0ELb0ELi2ELi2ELi2ELi2ELb1EEENS1_24CollectiveEpilogueBwdGQAISA_fSD_Li256ELb0ELb1EEENS1_19SingleTileSchedulerILb0ELb0ELb0ELi64EEEEEEEEEvNT_6ParamsE)
        /*0048*/ 	.short	0x0210
        /*004a*/ 	.short	0x0278


	//----- nvinfo : EIATTR_SW_WAR
	.align		4
.L_464:
        /*004c*/ 	.byte	0x04, 0x36
        /*004e*/ 	.short	(.L_466 - .L_465)
.L_465:
        /*0050*/ 	.word	0x00000008
.L_466:


//--------------------- .nv.info._ZN7cutlass13device_kernelIN5flash19enable_sm80_to_sm89INS1_16FlashAttnBwdSm80INS1_25CollectiveMainloopBwdSm80ILi1ELi1EN4cute5tupleIJNS5_1CILi64EEES8_NS7_ILi192EEEEEENS_10bfloat16_tEfNS_4arch4Sm80ELb0ELb1ELb1ELb1ELb0ELb0ELb0ELb0ELi2ELi2ELi2ELi2ELb1EEENS1_21CollectiveEpilogueBwdISA_SB_SD_Li256ELb1ELb0ELi4EEENS1_19SingleTileSchedulerILb1ELb0ELb0ELi64EEEEEEEEEvNT_6ParamsE --------------------------
	.section	.nv.info._ZN7cutlass13device_kernelIN5flash19enable_sm80_to_sm89INS1_16FlashAttnBwdSm80INS1_25CollectiveMainloopBwdSm80ILi1ELi1EN4cute5tupleIJNS5_1CILi64EEES8_NS7_ILi192EEEEEENS_10bfloat16_tEfNS_4arch4Sm80ELb0ELb1ELb1ELb1ELb0ELb0ELb0ELb0ELi2ELi2ELi2ELi2ELb1EEENS1_21CollectiveEpilogueBwdISA_SB_SD_Li256ELb1ELb0ELi4EEENS1_19SingleTileSchedulerILb1ELb0ELb0ELi64EEEEEEEEEvNT_6ParamsE,"",@"SHT_CUDA_INFO"
	.sectionflags	@""
	.align	4


	//----- nvinfo : EIATTR_CUDA_API_VERSION
	.align		4
        /*0000*/ 	.byte	0x04, 0x37
        /*0002*/ 	.short	(.L_468 - .L_467)
.L_467:
        /*0004*/ 	.word	0x00000082


	//----- nvinfo : EIATTR_KPARAM_INFO
	.align		4
.L_468:
        /*0008*/ 	.byte	0x04, 0x17
        /*000a*/ 	.short	(.L_470 - .L_469)
.L_469:
        /*000c*/ 	.word	0x00000000
        /*0010*/ 	.short	0x0000
        /*0012*/ 	.short	0x0000
        /*0014*/ 	.byte	0x00, 0xf0, 0xc1, 0x09


	//----- nvinfo : EIATTR_SPARSE_MMA_MASK
	.align		4
.L_470:
        /*0018*/ 	.byte	0x03, 0x50
        /*001a*/ 	.short	0x0000


	//----- nvinfo : EIATTR_MAXREG_COUNT
	.align		4
        /*001c*/ 	.byte	0x03, 0x1b
        /*001e*/ 	.short	0x00ff


	//----- nvinfo : EIATTR_MERCURY_ISA_VERSION
	.align		4
        /*0020*/ 	.byte	0x03, 0x5f
        /*0022*/ 	.short	0x0101


	//----- nvinfo : EIATTR_EXIT_INSTR_OFFSETS
	.align		4
        /*0024*/ 	.byte	0x04, 0x1c
        /*0026*/ 	.short	(.L_472 - .L_471)


	//   ....[0]....
.L_471:
        /*0028*/ 	.word	0x00000010


	//----- nvinfo : EIATTR_MAX_THREADS
	.align		4
.L_472:
        /*002c*/ 	.byte	0x04, 0x05
        /*002e*/ 	.short	(.L_474 - .L_473)
.L_473:
        /*0030*/ 	.word	0x00000100
        /*0034*/ 	.word	0x00000001
        /*0038*/ 	.word	0x00000001


	//----- nvinfo : EIATTR_CBANK_PARAM_SIZE
	.align		4
.L_474:
        /*003c*/ 	.byte	0x03, 0x19
        /*003e*/ 	.short	0x0270


	//----- nvinfo : EIATTR_PARAM_CBANK
	.align		4
        /*0040*/ 	.byte	0x04, 0x0a
        /*0042*/ 	.short	(.L_476 - .L_475)
	.align		4
.L_475:
        /*0044*/ 	.word	index@(.nv.constant0._ZN7cutlass13device_kernelIN5flash19enable_sm80_to_sm89INS1_16FlashAttnBwdSm80INS1_25CollectiveMainloopBwdSm80ILi1ELi1EN4cute5tupleIJNS5_1CILi64EEES8_NS7_ILi192EEEEEENS_10bfloat16_tEfNS_4arch4Sm80ELb0ELb1ELb1ELb1ELb0ELb0ELb0ELb0ELi2ELi2ELi2ELi2ELb1EEENS1_21CollectiveEpilogueBwdISA_SB_SD_Li256ELb1ELb0ELi4EEENS1_19SingleTileSchedulerILb1ELb0ELb0ELi64EEEEEEEEEvNT_6ParamsE)
        /*0048*/ 	.short	0x0210
        /*004a*/ 	.short	0x0270


	//----- nvinfo : EIATTR_SW_WAR
	.align		4
.L_476:
        /*004c*/ 	.byte	0x04, 0x36
        /*004e*/ 	.short	(.L_478 - .L_477)
.L_477:
        /*0050*/ 	.word	0x00000008
.L_478:


//--------------------- .nv.info._ZN7cutlass13device_kernelIN5flash19enable_sm80_to_sm89INS1_16FlashAttnBwdSm80INS1_25CollectiveMainloopBwdSm80ILi1ELi1EN4cute5tupleIJNS5_1CILi64EEES8_NS7_ILi192EEEEEENS_10bfloat16_tEfNS_4arch4Sm80ELb0ELb1ELb1ELb1ELb1ELb0ELb0ELb0ELi2ELi2ELi2ELi2ELb1EEENS1_21CollectiveEpilogueBwdISA_SB_SD_Li256ELb1ELb0ELi4EEENS1_19SingleTileSchedulerILb1ELb0ELb0ELi64EEEEEEEEEvNT_6ParamsE --------------------------
	.section	.nv.info._ZN7cutlass13device_kernelIN5flash19enable_sm80_to_sm89INS1_16FlashAttnBwdSm80INS1_25CollectiveMainloopBwdSm80ILi1ELi1EN4cute5tupleIJNS5_1CILi64EEES8_NS7_ILi192EEEEEENS_10bfloat16_tEfNS_4arch4Sm80ELb0ELb1ELb1ELb1ELb1ELb0ELb0ELb0ELi2ELi2ELi2ELi2ELb1EEENS1_21CollectiveEpilogueBwdISA_SB_SD_Li256ELb1ELb0ELi4EEENS1_19SingleTileSchedulerILb1ELb0ELb0ELi64EEEEEEEEEvNT_6ParamsE,"",@"SHT_CUDA_INFO"
	.sectionflags	@""
	.align	4


	//----- nvinfo : EIATTR_CUDA_API_VERSION
	.align		4
        /*0000*/ 	.byte	0x04, 0x37
        /*0002*/ 	.short	(.L_480 - .L_479)
.L_479:
        /*0004*/ 	.word	0x00000082


	//----- nvinfo : EIATTR_KPARAM_INFO
	.align		4
.L_480:
        /*0008*/ 	.byte	0x04, 0x17
        /*000a*/ 	.short	(.L_482 - .L_481)
.L_481:
        /*000c*/ 	.word	0x00000000
        /*0010*/ 	.short	0x0000
        /*0012*/ 	.short	0x0000
        /*0014*/ 	.byte	0x00, 0xf0, 0xc1, 0x09


	//----- nvinfo : EIATTR_SPARSE_MMA_MASK
	.align		4
.L_482:
        /*0018*/ 	.byte	0x03, 0x50
        /*001a*/ 	.short	0x0000


	//----- nvinfo : EIATTR_MAXREG_COUNT
	.align		4
        /*001c*/ 	.byte	0x03, 0x1b
        /*001e*/ 	.short	0x00ff


	//----- nvinfo : EIATTR_MERCURY_ISA_VERSION
	.align		4
        /*0020*/ 	.byte	0x03, 0x5f
        /*0022*/ 	.short	0x0101


	//----- nvinfo : EIATTR_EXIT_INSTR_OFFSETS
	.align		4
        /*0024*/ 	.byte	0x04, 0x1c
        /*0026*/ 	.short	(.L_484 - .L_483)


	//   ....[0]....
.L_483:
        /*0028*/ 	.word	0x00000010


	//----- nvinfo : EIATTR_MAX_THREADS
	.align		4
.L_484:
        /*002c*/ 	.byte	0x04, 0x05
        /*002e*/ 	.short	(.L_486 - .L_485)
.L_485:
        /*0030*/ 	.word	0x00000100
        /*0034*/ 	.word	0x00000001
        /*0038*/ 	.word	0x00000001


	//----- nvinfo : EIATTR_CBANK_PARAM_SIZE
	.align		4
.L_486:
        /*003c*/ 	.byte	0x03, 0x19
        /*003e*/ 	.short	0x0270


	//----- nvinfo : EIATTR_PARAM_CBANK
	.align		4
        /*0040*/ 	.byte	0x04, 0x0a
        /*0042*/ 	.short	(.L_488 - .L_487)
	.align		4
.L_487:
        /*0044*/ 	.word	index@(.nv.constant0._ZN7cutlass13device_kernelIN5flash19enable_sm80_to_sm89INS1_16FlashAttnBwdSm80INS1_25CollectiveMainloopBwdSm80ILi1ELi1EN4cute5tupleIJNS5_1CILi64EEES8_NS7_ILi192EEEEEENS_10bfloat16_tEfNS_4arch4Sm80ELb0ELb1ELb1ELb1ELb1ELb0ELb0ELb0ELi2ELi2ELi2ELi2ELb1EEENS1_21CollectiveEpilogueBwdISA_SB_SD_Li256ELb1ELb0ELi4EEENS1_19SingleTileSchedulerILb1ELb0ELb0ELi64EEEEEEEEEvNT_6ParamsE)
        /*0048*/ 	.short	0x0210
        /*004a*/ 	.short	0x0270


	//----- nvinfo : EIATTR_SW_WAR
	.align		4
.L_488:
        /*004c*/ 	.byte	0x04, 0x36
        /*004e*/ 	.short	(.L_490 - .L_489)
.L_489:
        /*0050*/ 	.word	0x00000008
.L_490:


//--------------------- .nv.info._ZN7cutlass13device_kernelIN5flash19enable_sm80_to_sm89INS1_16FlashAttnBwdSm80INS1_25CollectiveMainloopBwdSm80ILi1ELi1EN4cute5tupleIJNS5_1CILi64EEES8_NS7_ILi192EEEEEENS_10bfloat16_tEfNS_4arch4Sm80ELb0ELb1ELb1ELb1ELb0ELb0ELb0ELb0ELi2ELi2ELi2ELi2ELb1EEENS1_24CollectiveEpilogueBwdGQAISA_fSD_Li256ELb1ELb0EEENS1_19SingleTileSchedulerILb1ELb0ELb0ELi64EEEEEEEEEvNT_6ParamsE --------------------------
	.section	.nv.info._ZN7cutlass13device_kernelIN5flash19enable_sm80_to_sm89INS1_16FlashAttnBwdSm80INS1_25CollectiveMainloopBwdSm80ILi1ELi1EN4cute5tupleIJNS5_1CILi64EEES8_NS7_ILi192EEEEEENS_10bfloat16_tEfNS_4arch4Sm80ELb0ELb1ELb1ELb1ELb0ELb0ELb0ELb0ELi2ELi2ELi2ELi2ELb1EEENS1_24CollectiveEpilogueBwdGQAISA_fSD_Li256ELb1ELb0EEENS1_19SingleTileSchedulerILb1ELb0ELb0ELi64EEEEEEEEEvNT_6ParamsE,"",@"SHT_CUDA_INFO"
	.sectionflags	@""
	.align	4


	//----- nvinfo : EIATTR_CUDA_API_VERSION
	.align		4
        /*0000*/ 	.byte	0x04, 0x37
        /*0002*/ 	.short	(.L_492 - .L_491)
.L_491:
        /*0004*/ 	.word	0x00000082


	//----- nvinfo : EIATTR_KPARAM_INFO
	.align		4
.L_492:
        /*0008*/ 	.byte	0x04, 0x17
        /*000a*/ 	.short	(.L_494 - .L_493)
.L_493:
        /*000c*/ 	.word	0x00000000
        /*0010*/ 	.short	0x0000
        /*0012*/ 	.short	0x0000
        /*0014*/ 	.byte	0x00, 0xf0, 0xe1, 0x09


	//----- nvinfo : EIATTR_SPARSE_MMA_MASK
	.align		4
.L_494:
        /*0018*/ 	.byte	0x03, 0x50
        /*001a*/ 	.short	0x0000


	//----- nvinfo : EIATTR_MAXREG_COUNT
	.align		4
        /*001c*/ 	.byte	0x03, 0x1b
        /*001e*/ 	.short	0x00ff


	//----- nvinfo : EIATTR_MERCURY_ISA_VERSION
	.align		4
        /*0020*/ 	.byte	0x03, 0x5f
        /*0022*/ 	.short	0x0101


	//----- nvinfo : EIATTR_EXIT_INSTR_OFFSETS
	.align		4
        /*0024*/ 	.byte	0x04, 0x1c
        /*0026*/ 	.short	(.L_496 - .L_495)


	//   ....[0]....
.L_495:
        /*0028*/ 	.word	0x00000010


	//----- nvinfo : EIATTR_MAX_THREADS
	.align		4
.L_496:
        /*002c*/ 	.byte	0x04, 0x05
        /*002e*/ 	.short	(.L_498 - .L_497)
.L_497:
        /*0030*/ 	.word	0x00000100
        /*0034*/ 	.word	0x00000001
        /*0038*/ 	.word	0x00000001


	//----- nvinfo : EIATTR_CBANK_PARAM_SIZE
	.align		4
.L_498:
        /*003c*/ 	.byte	0x03, 0x19
        /*003e*/ 	.short	0x0278


	//----- nvinfo : EIATTR_PARAM_CBANK
	.align		4
        /*0040*/ 	.byte	0x04, 0x0a
        /*0042*/ 	.short	(.L_500 - .L_499)
	.align		4
.L_499:
        /*0044*/ 	.word	index@(.nv.constant0._ZN7cutlass13device_kernelIN5flash19enable_sm80_to_sm89INS1_16FlashAttnBwdSm80INS1_25CollectiveMainloopBwdSm80ILi1ELi1EN4cute5tupleIJNS5_1CILi64EEES8_NS7_ILi192EEEEEENS_10bfloat16_tEfNS_4arch4Sm80ELb0ELb1ELb1ELb1ELb0ELb0ELb0ELb0ELi2ELi2ELi2ELi2ELb1EEENS1_24CollectiveEpilogueBwdGQAISA_fSD_Li256ELb1ELb0EEENS1_19SingleTileSchedulerILb1ELb0ELb0ELi64EEEEEEEEEvNT_6ParamsE)
        /*0048*/ 	.short	0x0210
        /*004a*/ 	.short	0x0278


	//----- nvinfo : EIATTR_SW_WAR
	.align		4
.L_500:
        /*004c*/ 	.byte	0x04, 0x36
        /*004e*/ 	.short	(.L_502 - .L_501)
.L_501:
        /*0050*/ 	.word	0x00000008
.L_502:


//--------------------- .nv.info._ZN7cutlass13device_kernelIN5flash19enable_sm80_to_sm89INS1_16FlashAttnBwdSm80INS1_25CollectiveMainloopBwdSm80ILi1ELi1EN4cute5tupleIJNS5_1CILi64EEES8_NS7_ILi192EEEEEENS_10bfloat16_tEfNS_4arch4Sm80ELb0ELb1ELb1ELb1ELb1ELb0ELb0ELb0ELi2ELi2ELi2ELi2ELb1EEENS1_24CollectiveEpilogueBwdGQAISA_fSD_Li256ELb1ELb1EEENS1_19SingleTileSchedulerILb1ELb0ELb0ELi64EEEEEEEEEvNT_6ParamsE --------------------------
	.section	.nv.info._ZN7cutlass13device_kernelIN5flash19enable_sm80_to_sm89INS1_16FlashAttnBwdSm80INS1_25CollectiveMainloopBwdSm80ILi1ELi1EN4cute5tupleIJNS5_1CILi64EEES8_NS7_ILi192EEEEEENS_10bfloat16_tEfNS_4arch4Sm80ELb0ELb1ELb1ELb1ELb1ELb0ELb0ELb0ELi2ELi2ELi2ELi2ELb1EEENS1_24CollectiveEpilogueBwdGQAISA_fSD_Li256ELb1ELb1EEENS1_19SingleTileSchedulerILb1ELb0ELb0ELi64EEEEEEEEEvNT_6ParamsE,"",@"SHT_CUDA_INFO"
	.sectionflags	@""
	.align	4


	//----- nvinfo : EIATTR_CUDA_API_VERSION
	.align		4
        /*0000*/ 	.byte	0x04, 0x37
        /*0002*/ 	.short	(.L_504 - .L_503)
.L_503:
        /*0004*/ 	.word	0x00000082


	//----- nvinfo : EIATTR_KPARAM_INFO
	.align		4
.L_504:
        /*0008*/ 	.byte	0x04, 0x17
        /*000a*/ 	.short	(.L_506 - .L_505)
.L_505:
        /*000c*/ 	.word	0x00000000
        /*0010*/ 	.short	0x0000
        /*0012*/ 	.short	0x0000
        /*0014*/ 	.byte	0x00, 0xf0, 0xe1, 0x09


	//----- nvinfo : EIATTR_SPARSE_MMA_MASK
	.align		4
.L_506:
        /*0018*/ 	.byte	0x03, 0x50
        /*001a*/ 	.short	0x0000


	//----- nvinfo : EIATTR_MAXREG_COUNT
	.align		4
        /*001c*/ 	.byte	0x03, 0x1b
        /*001e*/ 	.short	0x00ff


	//----- nvinfo : EIATTR_MERCURY_ISA_VERSION
	.align		4
        /*0020*/ 	.byte	0x03, 0x5f
        /*0022*/ 	.short	0x0101


	//----- nvinfo : EIATTR_EXIT_INSTR_OFFSETS
	.align		4
        /*0024*/ 	.byte	0x04, 0x1c
        /*0026*/ 	.short	(.L_508 - .L_507)


	//   ....[0]....
.L_507:
        /*0028*/ 	.word	0x00000010


	//----- nvinfo : EIATTR_MAX_THREADS
	.align		4
.L_508:
        /*002c*/ 	.byte	0x04, 0x05
        /*002e*/ 	.short	(.L_510 - .L_509)
.L_509:
        /*0030*/ 	.word	0x00000100
        /*0034*/ 	.word	0x00000001
        /*0038*/ 	.word	0x00000001


	//----- nvinfo : EIATTR_CBANK_PARAM_SIZE
	.align		4
.L_510:
        /*003c*/ 	.byte	0x03, 0x19
        /*003e*/ 	.short	0x0278


	//----- nvinfo : EIATTR_PARAM_CBANK
	.align		4
        /*0040*/ 	.byte	0x04, 0x0a
        /*0042*/ 	.short	(.L_512 - .L_511)
	.align		4
.L_511:
        /*0044*/ 	.word	index@(.nv.constant0._ZN7cutlass13device_kernelIN5flash19enable_sm80_to_sm89INS1_16FlashAttnBwdSm80INS1_25CollectiveMainloopBwdSm80ILi1ELi1EN4cute5tupleIJNS5_1CILi64EEES8_NS7_ILi192EEEEEENS_10bfloat16_tEfNS_4arch4Sm80ELb0ELb1ELb1ELb1ELb1ELb0ELb0ELb0ELi2ELi2ELi2ELi2ELb1EEENS1_24CollectiveEpilogueBwdGQAISA_fSD_Li256ELb1ELb1EEENS1_19SingleTileSchedulerILb1ELb0ELb0ELi64EEEEEEEEEvNT_6ParamsE)
        /*0048*/ 	.short	0x0210
        /*004a*/ 	.short	0x0278


	//----- nvinfo : EIATTR_SW_WAR
	.align		4
.L_512:
        /*004c*/ 	.byte	0x04, 0x36
        /*004e*/ 	.short	(.L_514 - .L_513)
.L_513:
        /*0050*/ 	.word	0x00000008
.L_514:


//--------------------- .nv.info._ZN7cutlass13device_kernelIN5flash19enable_sm80_to_sm89INS1_16FlashAttnBwdSm80INS1_25CollectiveMainloopBwdSm80ILi1ELi1EN4cute5tupleIJNS5_1CILi64EEES8_NS7_ILi192EEEEEENS_10bfloat16_tEfNS_4arch4Sm80ELb1ELb0ELb1ELb0ELb0ELb0ELb0ELb0ELi2ELi2ELi2ELi2ELb1EEENS1_21CollectiveEpilogueBwdISA_SB_SD_Li256ELb0ELb0ELi4EEENS1_25SingleTileBwdLPTSchedulerILb0ELi64ELb0EEEEEEEEEvNT_6ParamsE --------------------------
	.section	.nv.info._ZN7cutlass13device_kernelIN5flash19enable_sm80_to_sm89INS1_16FlashAttnBwdSm80INS1_25CollectiveMainloopBwdSm80ILi1ELi1EN4cute5tupleIJNS5_1CILi64EEES8_NS7_ILi192EEEEEENS_10bfloat16_tEfNS_4arch4Sm80ELb1ELb0ELb1ELb0ELb0ELb0ELb0ELb0ELi2ELi2ELi2ELi2ELb1EEENS1_21CollectiveEpilogueBwdISA_SB_SD_Li256ELb0ELb0ELi4EEENS1_25SingleTileBwdLPTSchedulerILb0ELi64ELb0EEEEEEEEEvNT_6ParamsE,"",@"SHT_CUDA_INFO"
	.sectionflags	@""
	.align	4


	//----- nvinfo : EIATTR_CUDA_API_VERSION
	.align		4
        /*0000*/ 	.byte	0x04, 0x37
        /*0002*/ 	.short	(.L_516 - .L_515)
.L_515:
        /*0004*/ 	.word	0x00000082


	//----- nvinfo : EIATTR_KPARAM_INFO
	.align		4
.L_516:
        /*0008*/ 	.byte	0x04, 0x17
        /*000a*/ 	.short	(.L_518 - .L_517)
.L_517:
        /*000c*/ 	.word	0x00000000
        /*0010*/ 	.short	0x0000
        /*0012*/ 	.short	0x0000
        /*0014*/ 	.byte	0x00, 0xf0, 0x21, 0x0a


	//----- nvinfo : EIATTR_SPARSE_MMA_MASK
	.align		4
.L_518:
        /*0018*/ 	.byte	0x03, 0x50
        /*001a*/ 	.short	0x0000


	//----- nvinfo : EIATTR_MAXREG_COUNT
	.align		4
        /*001c*/ 	.byte	0x03, 0x1b
        /*001e*/ 	.short	0x00ff


	//----- nvinfo : EIATTR_MERCURY_ISA_VERSION
	.align		4
        /*0020*/ 	.byte	0x03, 0x5f
        /*0022*/ 	.short	0x0101


	//----- nvinfo : EIATTR_EXIT_INSTR_OFFSETS
	.align		4
        /*0024*/ 	.byte	0x04, 0x1c
        /*0026*/ 	.short	(.L_520 - .L_519)


	//   ....[0]....
.L_519:
        /*0028*/ 	.word	0x00000010


	//----- nvinfo : EIATTR_MAX_THREADS
	.align		4
.L_520:
        /*002c*/ 	.byte	0x04, 0x05
        /*002e*/ 	.short	(.L_522 - .L_521)
.L_521:
        /*0030*/ 	.word	0x00000100
        /*0034*/ 	.word	0x00000001
        /*0038*/ 	.word	0x00000001


	//----- nvinfo : EIATTR_CBANK_PARAM_SIZE
	.align		4
.L_522:
        /*003c*/ 	.byte	0x03, 0x19
        /*003e*/ 	.short	0x0288


	//----- nvinfo : EIATTR_PARAM_CBANK
	.align		4
        /*0040*/ 	.byte	0x04, 0x0a
        /*0042*/ 	.short	(.L_524 - .L_523)
	.align		4
.L_523:
        /*0044*/ 	.word	index@(.nv.constant0._ZN7cutlass13device_kernelIN5flash19enable_sm80_to_sm89INS1_16FlashAttnBwdSm80INS1_25CollectiveMainloopBwdSm80ILi1ELi1EN4cute5tupleIJNS5_1CILi64EEES8_NS7_ILi192EEEEEENS_10bfloat16_tEfNS_4arch4Sm80ELb1ELb0ELb1ELb0ELb0ELb0ELb0ELb0ELi2ELi2ELi2ELi2ELb1EEENS1_21CollectiveEpilogueBwdISA_SB_SD_Li256ELb0ELb0ELi4EEENS1_25SingleTileBwdLPTSchedulerILb0ELi64ELb0EEEEEEEEEvNT_6ParamsE)
        /*0048*/ 	.short	0x0210
        /*004a*/ 	.short	0x0288


	//----- nvinfo : EIATTR_SW_WAR
	.align		4
.L_524:
        /*004c*/ 	.byte	0x04, 0x36
        /*004e*/ 	.short	(.L_526 - .L_525)
.L_525:
        /*0050*/ 	.word	0x00000008
.L_526:


//--------------------- .nv.info._ZN7cutlass13device_kernelIN5flash19enable_sm80_to_sm89INS1_16FlashAttnBwdSm80INS1_25CollectiveMainloopBwdSm80ILi1ELi1EN4cute5tupleIJNS5_1CILi64EEES8_NS7_ILi192EEEEEENS_10bfloat16_tEfNS_4arch4Sm80ELb1ELb0ELb1ELb0ELb1ELb0ELb0ELb0ELi2ELi2ELi2ELi2ELb1EEENS1_21CollectiveEpilogueBwdISA_SB_SD_Li256ELb0ELb0ELi4EEENS1_25SingleTileBwdLPTSchedulerILb0ELi64ELb1EEEEEEEEEvNT_6ParamsE --------------------------
	.section	.nv.info._ZN7cutlass13device_kernelIN5flash19enable_sm80_to_sm89INS1_16FlashAttnBwdSm80INS1_25CollectiveMainloopBwdSm80ILi1ELi1EN4cute5tupleIJNS5_1CILi64EEES8_NS7_ILi192EEEEEENS_10bfloat16_tEfNS_4arch4Sm80ELb1ELb0ELb1ELb0ELb1ELb0ELb0ELb0ELi2ELi2ELi2ELi2ELb1EEENS1_21CollectiveEpilogueBwdISA_SB_SD_Li256ELb0ELb0ELi4EEENS1_25SingleTileBwdLPTSchedulerILb0ELi64ELb1EEEEEEEEEvNT_6ParamsE,"",@"SHT_CUDA_INFO"
	.sectionflags	@""
	.align	4


	//----- nvinfo : EIATTR_CUDA_API_VERSION
	.align		4
        /*0000*/ 	.byte	0x04, 0x37
        /*0002*/ 	.short	(.L_528 - .L_527)
.L_527:
        /*0004*/ 	.word	0x00000082


	//----- nvinfo : EIATTR_KPARAM_INFO
	.align		4
.L_528:
        /*0008*/ 	.byte	0x04, 0x17
        /*000a*/ 	.short	(.L_530 - .L_529)
.L_529:
        /*000c*/ 	.word	0x00000000
        /*0010*/ 	.short	0x0000
        /*0012*/ 	.short	0x0000
        /*0014*/ 	.byte	0x00, 0xf0, 0x21, 0x0a


	//----- nvinfo : EIATTR_SPARSE_MMA_MASK
	.align		4
.L_530:
        /*0018*/ 	.byte	0x03, 0x50
        /*001a*/ 	.short	0x0000


	//----- nvinfo : EIATTR_MAXREG_COUNT
	.align		4
        /*001c*/ 	.byte	0x03, 0x1b
        /*001e*/ 	.short	0x00ff


	//----- nvinfo : EIATTR_MERCURY_ISA_VERSION
	.align		4
        /*0020*/ 	.byte	0x03, 0x5f
        /*0022*/ 	.short	0x0101


	//----- nvinfo : EIATTR_EXIT_INSTR_OFFSETS
	.align		4
        /*0024*/ 	.byte	0x04, 0x1c
        /*0026*/ 	.short	(.L_532 - .L_531)


	//   ....[0]....
.L_531:
        /*0028*/ 	.word	0x00000010


	//----- nvinfo : EIATTR_MAX_THREADS
	.align		4
.L_532:
        /*002c*/ 	.byte	0x04, 0x05
        /*002e*/ 	.short	(.L_534 - .L_533)
.L_533:
        /*0030*/ 	.word	0x00000100
        /*0034*/ 	.word	0x00000001
        /*0038*/ 	.word	0x00000001


	//----- nvinfo : EIATTR_CBANK_PARAM_SIZE
	.align		4
.L_534:
        /*003c*/ 	.byte	0x03, 0x19
        /*003e*/ 	.short	0x0288


	//----- nvinfo : EIATTR_PARAM_CBANK
	.align		4
        /*0040*/ 	.byte	0x04, 0x0a
        /*0042*/ 	.short	(.L_536 - .L_535)
	.align		4
.L_535:
        /*0044*/ 	.word	index@(.nv.constant0._ZN7cutlass13device_kernelIN5flash19enable_sm80_to_sm89INS1_16FlashAttnBwdSm80INS1_25CollectiveMainloopBwdSm80ILi1ELi1EN4cute5tupleIJNS5_1CILi64EEES8_NS7_ILi192EEEEEENS_10bfloat16_tEfNS_4arch4Sm80ELb1ELb0ELb1ELb0ELb1ELb0ELb0ELb0ELi2ELi2ELi2ELi2ELb1EEENS1_21CollectiveEpilogueBwdISA_SB_SD_Li256ELb0ELb0ELi4EEENS1_25SingleTileBwdLPTSchedulerILb0ELi64ELb1EEEEEEEEEvNT_6ParamsE)
        /*0048*/ 	.short	0x0210
        /*004a*/ 	.short	0x0288


	//----- nvinfo : EIATTR_SW_WAR
	.align		4
.L_536:
        /*004c*/ 	.byte	0x04, 0x36
        /*004e*/ 	.short	(.L_538 - .L_537)
.L_537:
        /*0050*/ 	.word	0x00000008
.L_538:


//--------------------- .nv.info._ZN7cutlass13device_kernelIN5flash19enable_sm80_to_sm89INS1_16FlashAttnBwdSm80INS1_25CollectiveMainloopBwdSm80ILi1ELi1EN4cute5tupleIJNS5_1CILi64EEES8_NS7_ILi192EEEEEENS_10bfloat16_tEfNS_4arch4Sm80ELb1ELb0ELb1ELb0ELb0ELb0ELb0ELb0ELi2ELi2ELi2ELi2ELb1EEENS1_24CollectiveEpilogueBwdGQAISA_fSD_Li256ELb0ELb0EEENS1_25SingleTileBwdLPTSchedulerILb0ELi64ELb0EEEEEEEEEvNT_6ParamsE --------------------------
	.section	.nv.info._ZN7cutlass13device_kernelIN5flash19enable_sm80_to_sm89INS1_16FlashAttnBwdSm80INS1_25CollectiveMainloopBwdSm80ILi1ELi1EN4cute5tupleIJNS5_1CILi64EEES8_NS7_ILi192EEEEEENS_10bfloat16_tEfNS_4arch4Sm80ELb1ELb0ELb1ELb0ELb0ELb0ELb0ELb0ELi2ELi2ELi2ELi2ELb1EEENS1_24CollectiveEpilogueBwdGQAISA_fSD_Li256ELb0ELb0EEENS1_25SingleTileBwdLPTSchedulerILb0ELi64ELb0EEEEEEEEEvNT_6ParamsE,"",@"SHT_CUDA_INFO"
	.sectionflags	@""
	.align	4


	//----- nvinfo : EIATTR_CUDA_API_VERSION
	.align		4
        /*0000*/ 	.byte	0x04, 0x37
        /*0002*/ 	.short	(.L_540 - .L_539)
.L_539:
        /*0004*/ 	.word	0x00000082


	//----- nvinfo : EIATTR_KPARAM_INFO
	.align		4
.L_540:
        /*0008*/ 	.byte	0x04, 0x17
        /*000a*/ 	.short	(.L_542 - .L_541)
.L_541:
        /*000c*/ 	.word	0x00000000
        /*0010*/ 	.short	0x0000
        /*0012*/ 	.short	0x0000
        /*0014*/ 	.byte	0x00, 0xf0, 0x41, 0x0a


	//----- nvinfo : EIATTR_SPARSE_MMA_MASK
	.align		4
.L_542:
        /*0018*/ 	.byte	0x03, 0x50
        /*001a*/ 	.short	0x0000


	//----- nvinfo : EIATTR_MAXREG_COUNT
	.align		4
        /*001c*/ 	.byte	0x03, 0x1b
        /*001e*/ 	.short	0x00ff


	//----- nvinfo : EIATTR_MERCURY_ISA_VERSION
	.align		4
        /*0020*/ 	.byte	0x03, 0x5f
        /*0022*/ 	.short	0x0101


	//----- nvinfo : EIATTR_EXIT_INSTR_OFFSETS
	.align		4
        /*0024*/ 	.byte	0x04, 0x1c
        /*0026*/ 	.short	(.L_544 - .L_543)


	//   ....[0]....
.L_543:
        /*0028*/ 	.word	0x00000010


	//----- nvinfo : EIATTR_MAX_THREADS
	.align		4
.L_544:
        /*002c*/ 	.byte	0x04, 0x05
        /*002e*/ 	.short	(.L_546 - .L_545)
.L_545:
        /*0030*/ 	.word	0x00000100
        /*0034*/ 	.word	0x00000001
        /*0038*/ 	.word	0x00000001


	//----- nvinfo : EIATTR_CBANK_PARAM_SIZE
	.align		4
.L_546:
        /*003c*/ 	.byte	0x03, 0x19
        /*003e*/ 	.short	0x0290


	//----- nvinfo : EIATTR_PARAM_CBANK
	.align		4
        /*0040*/ 	.byte	0x04, 0x0a
        /*0042*/ 	.short	(.L_548 - .L_547)
	.align		4
.L_547:
        /*0044*/ 	.word	index@(.nv.constant0._ZN7cutlass13device_kernelIN5flash19enable_sm80_to_sm89INS1_16FlashAttnBwdSm80INS1_25CollectiveMainloopBwdSm80ILi1ELi1EN4cute5tupleIJNS5_1CILi64EEES8_NS7_ILi192EEEEEENS_10bfloat16_tEfNS_4arch4Sm80ELb1ELb0ELb1ELb0ELb0ELb0ELb0ELb0ELi2ELi2ELi2ELi2ELb1EEENS1_24CollectiveEpilogueBwdGQAISA_fSD_Li256ELb0ELb0EEENS1_25SingleTileBwdLPTSchedulerILb0ELi64ELb0EEEEEEEEEvNT_6ParamsE)
        /*0048*/ 	.short	0x0210
        /*004a*/ 	.short	0x0290


	//----- nvinfo : EIATTR_SW_WAR
	.align		4
.L_548:
        /*004c*/ 	.byte	0x04, 0x36
        /*004e*/ 	.short	(.L_550 - .L_549)
.L_549:
        /*0050*/ 	.word	0x00000008
.L_550:


//--------------------- .nv.info._ZN7cutlass13device_kernelIN5flash19enable_sm80_to_sm89INS1_16FlashAttnBwdSm80INS1_25CollectiveMainloopBwdSm80ILi1ELi1EN4cute5tupleIJNS5_1CILi64EEES8_NS7_ILi192EEEEEENS_10bfloat16_tEfNS_4arch4Sm80ELb1ELb0ELb1ELb0ELb1ELb0ELb0ELb0ELi2ELi2ELi2ELi2ELb1EEENS1_24CollectiveEpilogueBwdGQAISA_fSD_Li256ELb0ELb1EEENS1_25SingleTileBwdLPTSchedulerILb0ELi64ELb1EEEEEEEEEvNT_6ParamsE --------------------------
	.section	.nv.info._ZN7cutlass13device_kernelIN5flash19enable_sm80_to_sm89INS1_16FlashAttnBwdSm80INS1_25CollectiveMainloopBwdSm80ILi1ELi1EN4cute5tupleIJNS5_1CILi64EEES8_NS7_ILi192EEEEEENS_10bfloat16_tEfNS_4arch4Sm80ELb1ELb0ELb1ELb0ELb1ELb0ELb0ELb0ELi2ELi2ELi2ELi2ELb1EEENS1_24CollectiveEpilogueBwdGQAISA_fSD_Li256ELb0ELb1EEENS1_25SingleTileBwdLPTSchedulerILb0ELi64ELb1EEEEEEEEEvNT_6ParamsE,"",@"SHT_CUDA_INFO"
	.sectionflags	@""
	.align	4


	//----- nvinfo : EIATTR_CUDA_API_VERSION
	.align		4
        /*0000*/ 	.byte	0x04, 0x37
        /*0002*/ 	.short	(.L_552 - .L_551)
.L_551:
        /*0004*/ 	.word	0x00000082


	//----- nvinfo : EIATTR_KPARAM_INFO
	.align		4
.L_552:
        /*0008*/ 	.byte	0x04, 0x17
        /*000a*/ 	.short	(.L_554 - .L_553)
.L_553:
        /*000c*/ 	.word	0x00000000
        /*0010*/ 	.short	0x0000
        /*0012*/ 	.short	0x0000
        /*0014*/ 	.byte	0x00, 0xf0, 0x41, 0x0a


	//----- nvinfo : EIATTR_SPARSE_MMA_MASK
	.align		4
.L_554:
        /*0018*/ 	.byte	0x03, 0x50
        /*001a*/ 	.short	0x0000


	//----- nvinfo : EIATTR_MAXREG_COUNT
	.align		4
        /*001c*/ 	.byte	0x03, 0x1b
        /*001e*/ 	.short	0x00ff


	//----- nvinfo : EIATTR_MERCURY_ISA_VERSION
	.align		4
        /*0020*/ 	.byte	0x03, 0x5f
        /*0022*/ 	.short	0x0101


	//----- nvinfo : EIATTR_EXIT_INSTR_OFFSETS
	.align		4
        /*0024*/ 	.byte	0x04, 0x1c
        /*0026*/ 	.short	(.L_556 - .L_555)


	//   ....[0]....
.L_555:
        /*0028*/ 	.word	0x00000010


	//----- nvinfo : EIATTR_MAX_THREADS
	.align		4
.L_556:
        /*002c*/ 	.byte	0x04, 0x05
        /*002e*/ 	.short	(.L_558 - .L_557)
.L_557:
        /*0030*/ 	.word	0x00000100
        /*0034*/ 	.word	0x00000001
        /*0038*/ 	.word	0x00000001


	//----- nvinfo : EIATTR_CBANK_PARAM_SIZE
	.align		4
.L_558:
        /*003c*/ 	.byte	0x03, 0x19
        /*003e*/ 	.short	0x0290


	//----- nvinfo : EIATTR_PARAM_CBANK
	.align		4
        /*0040*/ 	.byte	0x04, 0x0a
        /*0042*/ 	.short	(.L_560 - .L_559)
	.align		4
.L_559:
        /*0044*/ 	.word	index@(.nv.constant0._ZN7cutlass13device_kernelIN5flash19enable_sm80_to_sm89INS1_16FlashAttnBwdSm80INS1_25CollectiveMainloopBwdSm80ILi1ELi1EN4cute5tupleIJNS5_1CILi64EEES8_NS7_ILi192EEEEEENS_10bfloat16_tEfNS_4arch4Sm80ELb1ELb0ELb1ELb0ELb1ELb0ELb0ELb0ELi2ELi2ELi2ELi2ELb1EEENS1_24CollectiveEpilogueBwdGQAISA_fSD_Li256ELb0ELb1EEENS1_25SingleTileBwdLPTSchedulerILb0ELi64ELb1EEEEEEEEEvNT_6ParamsE)
        /*0048*/ 	.short	0x0210
        /*004a*/ 	.short	0x0290


	//----- nvinfo : EIATTR_SW_WAR
	.align		4
.L_560:
        /*004c*/ 	.byte	0x04, 0x36
        /*004e*/ 	.short	(.L_562 - .L_561)
.L_561:
        /*0050*/ 	.word	0x00000008
.L_562:


//--------------------- .nv.info._ZN7cutlass13device_kernelIN5flash19enable_sm80_to_sm89INS1_16FlashAttnBwdSm80INS1_25CollectiveMainloopBwdSm80ILi1ELi1EN4cute5tupleIJNS5_1CILi64EEES8_NS7_ILi192EEEEEENS_10bfloat16_tEfNS_4arch4Sm80ELb1ELb0ELb1ELb1ELb0ELb0ELb0ELb0ELi2ELi2ELi2ELi2ELb1EEENS1_21CollectiveEpilogueBwdISA_SB_SD_Li256ELb1ELb0ELi4EEENS1_25SingleTileBwdLPTSchedulerILb1ELi64ELb0EEEEEEEEEvNT_6ParamsE --------------------------
	.section	.nv.info._ZN7cutlass13device_kernelIN5flash19enable_sm80_to_sm89INS1_16FlashAttnBwdSm80INS1_25CollectiveMainloopBwdSm80ILi1ELi1EN4cute5tupleIJNS5_1CILi64EEES8_NS7_ILi192EEEEEENS_10bfloat16_tEfNS_4arch4Sm80ELb1ELb0ELb1ELb1ELb0ELb0ELb0ELb0ELi2ELi2ELi2ELi2ELb1EEENS1_21CollectiveEpilogueBwdISA_SB_SD_Li256ELb1ELb0ELi4EEENS1_25SingleTileBwdLPTSchedulerILb1ELi64ELb0EEEEEEEEEvNT_6ParamsE,"",@"SHT_CUDA_INFO"
	.sectionflags	@""
	.align	4


	//----- nvinfo : EIATTR_CUDA_API_VERSION
	.align		4
        /*0000*/ 	.byte	0x04, 0x37
        /*0002*/ 	.short	(.L_564 - .L_563)
.L_563:
        /*0004*/ 	.word	0x00000082


	//----- nvinfo : EIATTR_KPARAM_INFO
	.align		4
.L_564:
        /*0008*/ 	.byte	0x04, 0x17
        /*000a*/ 	.short	(.L_566 - .L_565)
.L_565:
        /*000c*/ 	.word	0x00000000
        /*0010*/ 	.short	0x0000
        /*0012*/ 	.short	0x0000
        /*0014*/ 	.byte	0x00, 0xf0, 0x21, 0x0a


	//----- nvinfo : EIATTR_SPARSE_MMA_MASK
	.align		4
.L_566:
        /*0018*/ 	.byte	0x03, 0x50
        /*001a*/ 	.short	0x0000


	//----- nvinfo : EIATTR_MAXREG_COUNT
	.align		4
        /*001c*/ 	.byte	0x03, 0x1b
        /*001e*/ 	.short	0x00ff


	//----- nvinfo : EIATTR_MERCURY_ISA_VERSION
	.align		4
        /*0020*/ 	.byte	0x03, 0x5f
        /*0022*/ 	.short	0x0101


	//----- nvinfo : EIATTR_EXIT_INSTR_OFFSETS
	.align		4
        /*0024*/ 	.byte	0x04, 0x1c
        /*0026*/ 	.short	(.L_568 - .L_567)


	//   ....[0]....
.L_567:
        /*0028*/ 	.word	0x00000010


	//----- nvinfo : EIATTR_MAX_THREADS
	.align		4
.L_568:
        /*002c*/ 	.byte	0x04, 0x05
        /*002e*/ 	.short	(.L_570 - .L_569)
.L_569:
        /*0030*/ 	.word	0x00000100
        /*0034*/ 	.word	0x00000001
        /*0038*/ 	.word	0x00000001


	//----- nvinfo : EIATTR_CBANK_PARAM_SIZE
	.align		4
.L_570:
        /*003c*/ 	.byte	0x03, 0x19
        /*003e*/ 	.short	0x0288


	//----- nvinfo : EIATTR_PARAM_CBANK
	.align		4
        /*0040*/ 	.byte	0x04, 0x0a
        /*0042*/ 	.short	(.L_572 - .L_571)
	.align		4
.L_571:
        /*0044*/ 	.word	index@(.nv.constant0._ZN7cutlass13device_kernelIN5flash19enable_sm80_to_sm89INS1_16FlashAttnBwdSm80INS1_25CollectiveMainloopBwdSm80ILi1ELi1EN4cute5tupleIJNS5_1CILi64EEES8_NS7_ILi192EEEEEENS_10bfloat16_tEfNS_4arch4Sm80ELb1ELb0ELb1ELb1ELb0ELb0ELb0ELb0ELi2ELi2ELi2ELi2ELb1EEENS1_21CollectiveEpilogueBwdISA_SB_SD_Li256ELb1ELb0ELi4EEENS1_25SingleTileBwdLPTSchedulerILb1ELi64ELb0EEEEEEEEEvNT_6ParamsE)
        /*0048*/ 	.short	0x0210
        /*004a*/ 	.short	0x0288


	//----- nvinfo : EIATTR_SW_WAR
	.align		4
.L_572:
        /*004c*/ 	.byte	0x04, 0x36
        /*004e*/ 	.short	(.L_574 - .L_573)
.L_573:
        /*0050*/ 	.word	0x00000008
.L_574:


//--------------------- .nv.info._ZN7cutlass13device_kernelIN5flash19enable_sm80_to_sm89INS1_16FlashAttnBwdSm80INS1_25CollectiveMainloopBwdSm80ILi1ELi1EN4cute5tupleIJNS5_1CILi64EEES8_NS7_ILi192EEEEEENS_10bfloat16_tEfNS_4arch4Sm80ELb1ELb0ELb1ELb1ELb1ELb0ELb0ELb0ELi2ELi2ELi2ELi2ELb1EEENS1_21CollectiveEpilogueBwdISA_SB_SD_Li256ELb1ELb0ELi4EEENS1_25SingleTileBwdLPTSchedulerILb1ELi64ELb1EEEEEEEEEvNT_6ParamsE --------------------------
	.section	.nv.info._ZN7cutlass13device_kernelIN5flash19enable_sm80_to_sm89INS1_16FlashAttnBwdSm80INS1_25CollectiveMainloopBwdSm80ILi1ELi1EN4cute5tupleIJNS5_1CILi64EEES8_NS7_ILi192EEEEEENS_10bfloat16_tEfNS_4arch4Sm80ELb1ELb0ELb1ELb1ELb1ELb0ELb0ELb0ELi2ELi2ELi2ELi2ELb1EEENS1_21CollectiveEpilogueBwdISA_SB_SD_Li256ELb1ELb0ELi4EEENS1_25SingleTileBwdLPTSchedulerILb1ELi64ELb1EEEEEEEEEvNT_6ParamsE,"",@"SHT_CUDA_INFO"
	.sectionflags	@""
	.align	4


	//----- nvinfo : EIATTR_CUDA_API_VERSION
	.align		4
        /*0000*/ 	.byte	0x04, 0x37
        /*0002*/ 	.short	(.L_576 - .L_575)
.L_575:
        /*0004*/ 	.word	0x00000082


	//----- nvinfo : EIATTR_KPARAM_INFO
	.align		4
.L_576:
        /*0008*/ 	.byte	0x04, 0x17
        /*000a*/ 	.short	(.L_578 - .L_577)
.L_577:
        /*000c*/ 	.word	0x00000000
        /*0010*/ 	.short	0x0000
        /*0012*/ 	.short	0x0000
        /*0014*/ 	.byte	0x00, 0xf0, 0x21, 0x0a


	//----- nvinfo : EIATTR_SPARSE_MMA_MASK
	.align		4
.L_578:
        /*0018*/ 	.byte	0x03, 0x50
        /*001a*/ 	.short	0x0000


	//----- nvinfo : EIATTR_MAXREG_COUNT
	.align		4
        /*001c*/ 	.byte	0x03, 0x1b
        /*001e*/ 	.short	0x00ff


	//----- nvinfo : EIATTR_MERCURY_ISA_VERSION
	.align		4
        /*0020*/ 	.byte	0x03, 0x5f
        /*0022*/ 	.short	0x0101


	//----- nvinfo : EIATTR_EXIT_INSTR_OFFSETS
	.align		4
        /*0024*/ 	.byte	0x04, 0x1c
        /*0026*/ 	.short	(.L_580 - .L_579)


	//   ....[0]....
.L_579:
        /*0028*/ 	.word	0x00000010


	//----- nvinfo : EIATTR_MAX_THREADS
	.align		4
.L_580:
        /*002c*/ 	.byte	0x04, 0x05
        /*002e*/ 	.short	(.L_582 - .L_581)
.L_581:
        /*0030*/ 	.word	0x00000100
        /*0034*/ 	.word	0x00000001
        /*0038*/ 	.word	0x00000001


	//----- nvinfo : EIATTR_CBANK_PARAM_SIZE
	.align		4
.L_582:
        /*003c*/ 	.byte	0x03, 0x19
        /*003e*/ 	.short	0x0288


	//----- nvinfo : EIATTR_PARAM_CBANK
	.align		4
        /*0040*/ 	.byte	0x04, 0x0a
        /*0042*/ 	.short	(.L_584 - .L_583)
	.align		4
.L_583:
        /*0044*/ 	.word	index@(.nv.constant0._ZN7cutlass13device_kernelIN5flash19enable_sm80_to_sm89INS1_16FlashAttnBwdSm80INS1_25CollectiveMainloopBwdSm80ILi1ELi1EN4cute5tupleIJNS5_1CILi64EEES8_NS7_ILi192EEEEEENS_10bfloat16_tEfNS_4arch4Sm80ELb1ELb0ELb1ELb1ELb1ELb0ELb0ELb0ELi2ELi2ELi2ELi2ELb1EEENS1_21CollectiveEpilogueBwdISA_SB_SD_Li256ELb1ELb0ELi4EEENS1_25SingleTileBwdLPTSchedulerILb1ELi64ELb1EEEEEEEEEvNT_6ParamsE)
        /*0048*/ 	.short	0x0210
        /*004a*/ 	.short	0x0288


	//----- nvinfo : EIATTR_SW_WAR
	.align		4
.L_584:
        /*004c*/ 	.byte	0x04, 0x36
        /*004e*/ 	.short	(.L_586 - .L_585)
.L_585:
        /*0050*/ 	.word	0x00000008
.L_586:


//--------------------- .nv.info._ZN7cutlass13device_kernelIN5flash19enable_sm80_to_sm89INS1_16FlashAttnBwdSm80INS1_25CollectiveMainloopBwdSm80ILi1ELi1EN4cute5tupleIJNS5_1CILi64EEES8_NS7_ILi192EEEEEENS_10bfloat16_tEfNS_4arch4Sm80ELb1ELb0ELb1ELb1ELb0ELb0ELb0ELb0ELi2ELi2ELi2ELi2ELb1EEENS1_24CollectiveEpilogueBwdGQAISA_fSD_Li256ELb1ELb0EEENS1_25SingleTileBwdLPTSchedulerILb1ELi64ELb0EEEEEEEEEvNT_6ParamsE --------------------------
	.section	.nv.info._ZN7cutlass13device_kernelIN5flash19enable_sm80_to_sm89INS1_16FlashAttnBwdSm80INS1_25CollectiveMainloopBwdSm80ILi1ELi1EN4cute5tupleIJNS5_1CILi64EEES8_NS7_ILi192EEEEEENS_10bfloat16_tEfNS_4arch4Sm80ELb1ELb0ELb1ELb1ELb0ELb0ELb0ELb0ELi2ELi2ELi2ELi2ELb1EEENS1_24CollectiveEpilogueBwdGQAISA_fSD_Li256ELb1ELb0EEENS1_25SingleTileBwdLPTSchedulerILb1ELi64ELb0EEEEEEEEEvNT_6ParamsE,"",@"SHT_CUDA_INFO"
	.sectionflags	@""
	.align	4


	//----- nvinfo : EIATTR_CUDA_API_VERSION
	.align		4
        /*0000*/ 	.byte	0x04, 0x37
        /*0002*/ 	.short	(.L_588 - .L_587)
.L_587:
        /*0004*/ 	.word	0x00000082


	//----- nvinfo : EIATTR_KPARAM_INFO
	.align		4
.L_588:
        /*0008*/ 	.byte	0x04, 0x17
        /*000a*/ 	.short	(.L_590 - .L_589)
.L_589:
        /*000c*/ 	.word	0x00000000
        /*0010*/ 	.short	0x0000
        /*0012*/ 	.short	0x0000
        /*0014*/ 	.byte	0x00, 0xf0, 0x41, 0x0a


	//----- nvinfo : EIATTR_SPARSE_MMA_MASK
	.align		4
.L_590:
        /*0018*/ 	.byte	0x03, 0x50
        /*001a*/ 	.short	0x0000


	//----- nvinfo : EIATTR_MAXREG_COUNT
	.align		4
        /*001c*/ 	.byte	0x03, 0x1b
        /*001e*/ 	.short	0x00ff


	//----- nvinfo : EIATTR_MERCURY_ISA_VERSION
	.align		4
        /*0020*/ 	.byte	0x03, 0x5f
        /*0022*/ 	.short	0x0101


	//----- nvinfo : EIATTR_EXIT_INSTR_OFFSETS
	.align		4
        /*0024*/ 	.byte	0x04, 0x1c
        /*0026*/ 	.short	(.L_592 - .L_591)


	//   ....[0]....
.L_591:
        /*0028*/ 	.word	0x00000010


	//----- nvinfo : EIATTR_MAX_THREADS
	.align		4
.L_592:
        /*002c*/ 	.byte	0x04, 0x05
        /*002e*/ 	.short	(.L_594 - .L_593)
.L_593:
        /*0030*/ 	.word	0x00000100
        /*0034*/ 	.word	0x00000001
        /*0038*/ 	.word	0x00000001


	//----- nvinfo : EIATTR_CBANK_PARAM_SIZE
	.align		4
.L_594:
        /*003c*/ 	.byte	0x03, 0x19
        /*003e*/ 	.short	0x0290


	//----- nvinfo : EIATTR_PARAM_CBANK
	.align		4
        /*0040*/ 	.byte	0x04, 0x0a
        /*0042*/ 	.short	(.L_596 - .L_595)
	.align		4
.L_595:
        /*0044*/ 	.word	index@(.nv.constant0._ZN7cutlass13device_kernelIN5flash19enable_sm80_to_sm89INS1_16FlashAttnBwdSm80INS1_25CollectiveMainloopBwdSm80ILi1ELi1EN4cute5tupleIJNS5_1CILi64EEES8_NS7_ILi192EEEEEENS_10bfloat16_tEfNS_4arch4Sm80ELb1ELb0ELb1ELb1ELb0ELb0ELb0ELb0ELi2ELi2ELi2ELi2ELb1EEENS1_24CollectiveEpilogueBwdGQAISA_fSD_Li256ELb1ELb0EEENS1_25SingleTileBwdLPTSchedulerILb1ELi64ELb0EEEEEEEEEvNT_6ParamsE)
        /*0048*/ 	.short	0x0210
        /*004a*/ 	.short	0x0290


	//----- nvinfo : EIATTR_SW_WAR
	.align		4
.L_596:
        /*004c*/ 	.byte	0x04, 0x36
        /*004e*/ 	.short	(.L_598 - .L_597)
.L_597:
        /*0050*/ 	.word	0x00000008
.L_598:


//--------------------- .nv.info._ZN7cutlass13device_kernelIN5flash19enable_sm80_to_sm89INS1_16FlashAttnBwdSm80INS1_25CollectiveMainloopBwdSm80ILi1ELi1EN4cute5tupleIJNS5_1CILi64EEES8_NS7_ILi192EEEEEENS_10bfloat16_tEfNS_4arch4Sm80ELb1ELb0ELb1ELb1ELb1ELb0ELb0ELb0ELi2ELi2ELi2ELi2ELb1EEENS1_24CollectiveEpilogueBwdGQAISA_fSD_Li256ELb1ELb1EEENS1_25SingleTileBwdLPTSchedulerILb1ELi64ELb1EEEEEEEEEvNT_6ParamsE --------------------------
	.section	.nv.info._ZN7cutlass13device_kernelIN5flash19enable_sm80_to_sm89INS1_16FlashAttnBwdSm80INS1_25CollectiveMainloopBwdSm80ILi1ELi1EN4cute5tupleIJNS5_1CILi64EEES8_NS7_ILi192EEEEEENS_10bfloat16_tEfNS_4arch4Sm80ELb1ELb0ELb1ELb1ELb1ELb0ELb0ELb0ELi2ELi2ELi2ELi2ELb1EEENS1_24CollectiveEpilogueBwdGQAISA_fSD_Li256ELb1ELb1EEENS1_25SingleTileBwdLPTSchedulerILb1ELi64ELb1EEEEEEEEEvNT_6ParamsE,"",@"SHT_CUDA_INFO"
	.sectionflags	@""
	.align	4


	//----- nvinfo : EIATTR_CUDA_API_VERSION
	.align		4
        /*0000*/ 	.byte	0x04, 0x37
        /*0002*/ 	.short	(.L_600 - .L_599)
.L_599:
        /*0004*/ 	.word	0x00000082


	//----- nvinfo : EIATTR_KPARAM_INFO
	.align		4
.L_600:
        /*0008*/ 	.byte	0x04, 0x17
        /*000a*/ 	.short	(.L_602 - .L_601)
.L_601:
        /*000c*/ 	.word	0x00000000
        /*0010*/ 	.short	0x0000
        /*0012*/ 	.short	0x0000
        /*0014*/ 	.byte	0x00, 0xf0, 0x41, 0x0a


	//----- nvinfo : EIATTR_SPARSE_MMA_MASK
	.align		4
.L_602:
        /*0018*/ 	.byte	0x03, 0x50
        /*001a*/ 	.short	0x0000


	//----- nvinfo : EIATTR_MAXREG_COUNT
	.align		4
        /*001c*/ 	.byte	0x03, 0x1b
        /*001e*/ 	.short	0x00ff


	//----- nvinfo : EIATTR_MERCURY_ISA_VERSION
	.align		4
        /*0020*/ 	.byte	0x03, 0x5f
        /*0022*/ 	.short	0x0101


	//----- nvinfo : EIATTR_EXIT_INSTR_OFFSETS
	.align		4
        /*0024*/ 	.byte	0x04, 0x1c
        /*0026*/ 	.short	(.L_604 - .L_603)


	//   ....[0]....
.L_603:
        /*0028*/ 	.word	0x00000010


	//----- nvinfo : EIATTR_MAX_THREADS
	.align		4
.L_604:
        /*002c*/ 	.byte	0x04, 0x05
        /*002e*/ 	.short	(.L_606 - .L_605)
.L_605:
        /*0030*/ 	.word	0x00000100
        /*0034*/ 	.word	0x00000001
        /*0038*/ 	.word	0x00000001


	//----- nvinfo : EIATTR_CBANK_PARAM_SIZE
	.align		4
.L_606:
        /*003c*/ 	.byte	0x03, 0x19
        /*003e*/ 	.short	0x0290


	//----- nvinfo : EIATTR_PARAM_CBANK
	.align		4
        /*0040*/ 	.byte	0x04, 0x0a
        /*0042*/ 	.short	(.L_608 - .L_607)
	.align		4
.L_607:
        /*0044*/ 	.word	index@(.nv.constant0._ZN7cutlass13device_kernelIN5flash19enable_sm80_to_sm89INS1_16FlashAttnBwdSm80INS1_25CollectiveMainloopBwdSm80ILi1ELi1EN4cute5tupleIJNS5_1CILi64EEES8_NS7_ILi192EEEEEENS_10bfloat16_tEfNS_4arch4Sm80ELb1ELb0ELb1ELb1ELb1ELb0ELb0ELb0ELi2ELi2ELi2ELi2ELb1EEENS1_24CollectiveEpilogueBwdGQAISA_fSD_Li256ELb1ELb1EEENS1_25SingleTileBwdLPTSchedulerILb1ELi64ELb1EEEEEEEEEvNT_6ParamsE)
        /*0048*/ 	.short	0x0210
        /*004a*/ 	.short	0x0290


	//----- nvinfo : EIATTR_SW_WAR
	.align		4
.L_608:
        /*004c*/ 	.byte	0x04, 0x36
        /*004e*/ 	.short	(.L_610 - .L_609)
.L_609:
        /*0050*/ 	.word	0x00000008
.L_610:


//--------------------- .nv.info._ZN7cutlass13device_kernelIN5flash19enable_sm80_to_sm89INS1_16FlashAttnBwdSm80INS1_25CollectiveMainloopBwdSm80ILi2ELi1EN4cute5tupleIJNS5_1CILi64EEENS7_ILi80EEENS7_ILi192EEEEEENS_10bfloat16_tEfNS_4arch4Sm80ELb0ELb0ELb1ELb0ELb0ELb0ELb1ELb0ELi2ELi4ELi2ELi2ELb0EEENS1_21CollectiveEpilogueBwdISB_SC_SE_Li256ELb0ELb1ELi4EEENS1_19SingleTileSchedulerILb0ELb0ELb0ELi80EEEEEEEEEvNT_6ParamsE --------------------------
	.section	.nv.info._ZN7cutlass13device_kernelIN5flash19enable_sm80_to_sm89INS1_16FlashAttnBwdSm80INS1_25CollectiveMainloopBwdSm80ILi2ELi1EN4cute5tupleIJNS5_1CILi64EEENS7_ILi80EEENS7_ILi192EEEEEENS_10bfloat16_tEfNS_4arch4Sm80ELb0ELb0ELb1ELb0ELb0ELb0ELb1ELb0ELi2ELi4ELi2ELi2ELb0EEENS1_21CollectiveEpilogueBwdISB_SC_SE_Li256ELb0ELb1ELi4EEENS1_19SingleTileSchedulerILb0ELb0ELb0ELi80EEEEEEEEEvNT_6ParamsE,"",@"SHT_CUDA_INFO"
	.sectionflags	@""
	.align	4


	//----- nvinfo : EIATTR_CUDA_API_VERSION
	.align		4
        /*0000*/ 	.byte	0x04, 0x37
        /*0002*/ 	.short	(.L_612 - .L_611)
.L_611:
        /*0004*/ 	.word	0x00000082


	//----- nvinfo : EIATTR_KPARAM_INFO
	.align		4
.L_612:
        /*0008*/ 	.byte	0x04, 0x17
        /*000a*/ 	.short	(.L_614 - .L_613)
.L_613:
        /*000c*/ 	.word	0x00000000
        /*0010*/ 	.short	0x0000
        /*0012*/ 	.short	0x0000
        /*0014*/ 	.byte	0x00, 0xf0, 0xc1, 0x09


	//----- nvinfo : EIATTR_SPARSE_MMA_MASK
	.align		4
.L_614:
        /*0018*/ 	.byte	0x03, 0x50
        /*001a*/ 	.short	0x0000


	//----- nvinfo : EIATTR_MAXREG_COUNT
	.align		4
        /*001c*/ 	.byte	0x03, 0x1b
        /*001e*/ 	.short	0x00ff


	//----- nvinfo : EIATTR_MERCURY_ISA_VERSION
	.align		4
        /*0020*/ 	.byte	0x03, 0x5f
        /*0022*/ 	.short	0x0101


	//----- nvinfo : EIATTR_EXIT_INSTR_OFFSETS
	.align		4
        /*0024*/ 	.byte	0x04, 0x1c
        /*0026*/ 	.short	(.L_616 - .L_615)


	//   ....[0]....
.L_615:
        /*0028*/ 	.word	0x00000010


	//----- nvinfo : EIATTR_MAX_THREADS
	.align		4
.L_616:
        /*002c*/ 	.byte	0x04, 0x05
        /*002e*/ 	.short	(.L_618 - .L_617)
.L_617:
        /*0030*/ 	.word	0x00000100
        /*0034*/ 	.word	0x00000001
        /*0038*/ 	.word	0x00000001


	//----- nvinfo : EIATTR_CBANK_PARAM_SIZE
	.align		4
.L_618:
        /*003c*/ 	.byte	0x03, 0x19
        /*003e*/ 	.short	0x0270


	//----- nvinfo : EIATTR_PARAM_CBANK
	.align		4
        /*0040*/ 	.byte	0x04, 0x0a
        /*0042*/ 	.short	(.L_620 - .L_619)
	.align		4
.L_619:
        /*0044*/ 	.word	index@(.nv.constant0._ZN7cutlass13device_kernelIN5flash19enable_sm80_to_sm89INS1_16FlashAttnBwdSm80INS1_25CollectiveMainloopBwdSm80ILi2ELi1EN4cute5tupleIJNS5_1CILi64EEENS7_ILi80EEENS7_ILi192EEEEEENS_10bfloat16_tEfNS_4arch4Sm80ELb0ELb0ELb1ELb0ELb0ELb0ELb1ELb0ELi2ELi4ELi2ELi2ELb0EEENS1_21CollectiveEpilogueBwdISB_SC_SE_Li256ELb0ELb1ELi4EEENS1_19SingleTileSchedulerILb0ELb0ELb0ELi80EEEEEEEEEvNT_6ParamsE)
        /*0048*/ 	.short	0x0210
        /*004a*/ 	.short	0x0270


	//----- nvinfo : EIATTR_SW_WAR
	.align		4
.L_620:
        /*004c*/ 	.byte	0x04, 0x36
        /*004e*/ 	.short	(.L_622 - .L_621)
.L_621:
        /*0050*/ 	.word	0x00000008
.L_622:


//--------------------- .nv.info._ZN7cutlass13device_kernelIN5flash19enable_sm80_to_sm89INS1_16FlashAttnBwdSm80INS1_25CollectiveMainloopBwdSm80ILi2ELi1EN4cute5tupleIJNS5_1CILi64EEENS7_ILi80EEENS7_ILi192EEEEEENS_10bfloat16_tEfNS_4arch4Sm80ELb0ELb0ELb1ELb0ELb1ELb0ELb1ELb0ELi2ELi4ELi2ELi2ELb0EEENS1_21CollectiveEpilogueBwdISB_SC_SE_Li256ELb0ELb1ELi4EEENS1_19SingleTileSchedulerILb0ELb0ELb0ELi80EEEEEEEEEvNT_6ParamsE --------------------------
	.section	.nv.info._ZN7cutlass13device_kernelIN5flash19enable_sm80_to_sm89INS1_16FlashAttnBwdSm80INS1_25CollectiveMainloopBwdSm80ILi2ELi1EN4cute5tupleIJNS5_1CILi64EEENS7_ILi80EEENS7_ILi192EEEEEENS_10bfloat16_tEfNS_4arch4Sm80ELb0ELb0ELb1ELb0ELb1ELb0ELb1ELb0ELi2ELi4ELi2ELi2ELb0EEENS1_21CollectiveEpilogueBwdISB_SC_SE_Li256ELb0ELb1ELi4EEENS1_19SingleTileSchedulerILb0ELb0ELb0ELi80EEEEEEEEEvNT_6ParamsE,"",@"SHT_CUDA_INFO"
	.sectionflags	@""
	.align	4


	//----- nvinfo : EIATTR_CUDA_API_VERSION
	.align		4
        /*0000*/ 	.byte	0x04, 0x37
        /*0002*/ 	.short	(.L_624 - .L_623)
.L_623:
        /*0004*/ 	.word	0x00000082


	//----- nvinfo : EIATTR_KPARAM_INFO
	.align		4
.L_624:
        /*0008*/ 	.byte	0x04, 0x17
        /*000a*/ 	.short	(.L_626 - .L_625)
.L_625:
        /*000c*/ 	.word	0x00000000
        /*0010*/ 	.short	0x0000
        /*0012*/ 	.short	0x0000
        /*0014*/ 	.byte	0x00, 0xf0, 0xc1, 0x09


	//----- nvinfo : EIATTR_SPARSE_MMA_MASK
	.align		4
.L_626:
        /*0018*/ 	.byte	0x03, 0x50
        /*001a*/ 	.short	0x0000


	//----- nvinfo : EIATTR_MAXREG_COUNT
	.align		4
        /*001c*/ 	.byte	0x03, 0x1b
        /*001e*/ 	.short	0x00ff


	//----- nvinfo : EIATTR_MERCURY_ISA_VERSION
	.align		4
        /*0020*/ 	.byte	0x03, 0x5f
        /*0022*/ 	.short	0x0101


	//----- nvinfo : EIATTR_EXIT_INSTR_OFFSETS
	.align		4
        /*0024*/ 	.byte	0x04, 0x1c
        /*0026*/ 	.short	(.L_628 - .L_627)


	//   ....[0]....
.L_627:
        /*0028*/ 	.word	0x00000010


	//----- nvinfo : EIATTR_MAX_THREADS
	.align		4
.L_628:
        /*002c*/ 	.byte	0x04, 0x05
        /*002e*/ 	.short	(.L_630 - .L_629)
.L_629:
        /*0030*/ 	.word	0x00000100
        /*0034*/ 	.word	0x00000001
        /*0038*/ 	.word	0x00000001


	//----- nvinfo : EIATTR_CBANK_PARAM_SIZE
	.align		4
.L_630:
        /*003c*/ 	.byte	0x03, 0x19
        /*003e*/ 	.short	0x0270


	//----- nvinfo : EIATTR_PARAM_CBANK
	.align		4
        /*0040*/ 	.byte	0x04, 0x0a
        /*0042*/ 	.short	(.L_632 - .L_631)
	.align		4
.L_631:
        /*0044*/ 	.word	index@(.nv.constant0._ZN7cutlass13device_kernelIN5flash19enable_sm80_to_sm89INS1_16FlashAttnBwdSm80INS1_25CollectiveMainloopBwdSm80ILi2ELi1EN4cute5tupleIJNS5_1CILi64EEENS7_ILi80EEENS7_ILi192EEEEEENS_10bfloat16_tEfNS_4arch4Sm80ELb0ELb0ELb1ELb0ELb1ELb0ELb1ELb0ELi2ELi4ELi2ELi2ELb0EEENS1_21CollectiveEpilogueBwdISB_SC_SE_Li256ELb0ELb1ELi4EEENS1_19SingleTileSchedulerILb0ELb0ELb0ELi80EEEEEEEEEvNT_6ParamsE)
        /*0048*/ 	.short	0x0210
        /*004a*/ 	.short	0x0270


	//----- nvinfo : EIATTR_SW_WAR
	.align		4
.L_632:
        /*004c*/ 	.byte	0x04, 0x36
        /*004e*/ 	.short	(.L_634 - .L_633)
.L_633:
        /*0050*/ 	.word	0x00000008
.L_634:


//--------------------- .nv.info._ZN7cutlass13device_kernelIN5flash19enable_sm80_to_sm89INS1_16FlashAttnBwdSm80INS1_25CollectiveMainloopBwdSm80ILi2ELi1EN4cute5tupleIJNS5_1CILi64EEENS7_ILi80EEENS7_ILi192EEEEEENS_10bfloat16_tEfNS_4arch4Sm80ELb0ELb0ELb1ELb0ELb0ELb0ELb1ELb0ELi2ELi4ELi2ELi2ELb0EEENS1_24CollectiveEpilogueBwdGQAISB_fSE_Li256ELb0ELb0EEENS1_19SingleTileSchedulerILb0ELb0ELb0ELi80EEEEEEEEEvNT_6ParamsE --------------------------
	.section	.nv.info._ZN7cutlass13device_kernelIN5flash19enable_sm80_to_sm89INS1_16FlashAttnBwdSm80INS1_25CollectiveMainloopBwdSm80ILi2ELi1EN4cute5tupleIJNS5_1CILi64EEENS7_ILi80EEENS7_ILi192EEEEEENS_10bfloat16_tEfNS_4arch4Sm80ELb0ELb0ELb1ELb0ELb0ELb0ELb1ELb0ELi2ELi4ELi2ELi2ELb0EEENS1_24CollectiveEpilogueBwdGQAISB_fSE_Li256ELb0ELb0EEENS1_19SingleTileSchedulerILb0ELb0ELb0ELi80EEEEEEEEEvNT_6ParamsE,"",@"SHT_CUDA_INFO"
	.sectionflags	@""
	.align	4


	//----- nvinfo : EIATTR_CUDA_API_VERSION
	.align		4
        /*0000*/ 	.byte	0x04, 0x37
        /*0002*/ 	.short	(.L_636 - .L_635)
.L_635:
        /*0004*/ 	.word	0x00000082


	//----- nvinfo : EIATTR_KPARAM_INFO
	.align		4
.L_636:
        /*0008*/ 	.byte	0x04, 0x17
        /*000a*/ 	.short	(.L_638 - .L_637)
.L_637:
        /*000c*/ 	.word	0x00000000
        /*0010*/ 	.short	0x0000
        /*0012*/ 	.short	0x0000
        /*0014*/ 	.byte	0x00, 0xf0, 0xe1, 0x09


	//----- nvinfo : EIATTR_SPARSE_MMA_MASK
	.align		4
.L_638:
        /*0018*/ 	.byte	0x03, 0x50
        /*001a*/ 	.short	0x0000


	//----- nvinfo : EIATTR_MAXREG_COUNT
	.align		4
        /*001c*/ 	.byte	0x03, 0x1b
        /*001e*/ 	.short	0x00ff


	//----- nvinfo : EIATTR_MERCURY_ISA_VERSION
	.align		4
        /*0020*/ 	.byte	0x03, 0x5f
        /*0022*/ 	.short	0x0101


	//----- nvinfo : EIATTR_EXIT_INSTR_OFFSETS
	.align		4
        /*0024*/ 	.byte	0x04, 0x1c
        /*0026*/ 	.short	(.L_640 - .L_639)


	//   ....[0]....
.L_639:
        /*0028*/ 	.word	0x00000010


	//----- nvinfo : EIATTR_MAX_THREADS
	.align		4
.L_640:
        /*002c*/ 	.byte	0x04, 0x05
        /*002e*/ 	.short	(.L_642 - .L_641)
.L_641:
        /*0030*/ 	.word	0x00000100
        /*0034*/ 	.word	0x00000001
        /*0038*/ 	.word	0x00000001


	//----- nvinfo : EIATTR_CBANK_PARAM_SIZE
	.align		4
.L_642:
        /*003c*/ 	.byte	0x03, 0x19
        /*003e*/ 	.short	0x0278


	//----- nvinfo : EIATTR_PARAM_CBANK
	.align		4
        /*0040*/ 	.byte	0x04, 0x0a
        /*0042*/ 	.short	(.L_644 - .L_643)
	.align		4
.L_643:
        /*0044*/ 	.word	index@(.nv.constant0._ZN7cutlass13device_kernelIN5flash19enable_sm80_to_sm89INS1_16FlashAttnBwdSm80INS1_25CollectiveMainloopBwdSm80ILi2ELi1EN4cute5tupleIJNS5_1CILi64EEENS7_ILi80EEENS7_ILi192EEEEEENS_10bfloat16_tEfNS_4arch4Sm80ELb0ELb0ELb1ELb0ELb0ELb0ELb1ELb0ELi2ELi4ELi2ELi2ELb0EEENS1_24CollectiveEpilogueBwdGQAISB_fSE_Li256ELb0ELb0EEENS1_19SingleTileSchedulerILb0ELb0ELb0ELi80EEEEEEEEEvNT_6ParamsE)
        /*0048*/ 	.short	0x0210
        /*004a*/ 	.short	0x0278


	//----- nvinfo : EIATTR_SW_WAR
	.align		4
.L_644:
        /*004c*/ 	.byte	0x04, 0x36
        /*004e*/ 	.short	(.L_646 - .L_645)
.L_645:
        /*0050*/ 	.word	0x00000008
.L_646:


//--------------------- .nv.info._ZN7cutlass13device_kernelIN5flash19enable_sm80_to_sm89INS1_16FlashAttnBwdSm80INS1_25CollectiveMainloopBwdSm80ILi2ELi1EN4cute5tupleIJNS5_1CILi64EEENS7_ILi80EEENS7_ILi192EEEEEENS_10bfloat16_tEfNS_4arch4Sm80ELb0ELb0ELb1ELb0ELb1ELb0ELb1ELb0ELi2ELi4ELi2ELi2ELb0EEENS1_24CollectiveEpilogueBwdGQAISB_fSE_Li256ELb0ELb1EEENS1_19SingleTileSchedulerILb0ELb0ELb0ELi80EEEEEEEEEvNT_6ParamsE --------------------------
	.section	.nv.info._ZN7cutlass13device_kernelIN5flash19enable_sm80_to_sm89INS1_16FlashAttnBwdSm80INS1_25CollectiveMainloopBwdSm80ILi2ELi1EN4cute5tupleIJNS5_1CILi64EEENS7_ILi80EEENS7_ILi192EEEEEENS_10bfloat16_tEfNS_4arch4Sm80ELb0ELb0ELb1ELb0ELb1ELb0ELb1ELb0ELi2ELi4ELi2ELi2ELb0EEENS1_24CollectiveEpilogueBwdGQAISB_fSE_Li256ELb0ELb1EEENS1_19SingleTileSchedulerILb0ELb0ELb0ELi80EEEEEEEEEvNT_6ParamsE,"",@"SHT_CUDA_INFO"
	.sectionflags	@""
	.align	4


	//----- nvinfo : EIATTR_CUDA_API_VERSION
	.align		4
        /*0000*/ 	.byte	0x04, 0x37
        /*0002*/ 	.short	(.L_648 - .L_647)
.L_647:
        /*0004*/ 	.word	0x00000082


	//----- nvinfo : EIATTR_KPARAM_INFO
	.align		4
.L_648:
        /*0008*/ 	.byte	0x04, 0x17
        /*000a*/ 	.short	(.L_650 - .L_649)
.L_649:
        /*000c*/ 	.word	0x00000000
        /*0010*/ 	.short	0x0000
        /*0012*/ 	.short	0x0000
        /*0014*/ 	.byte	0x00, 0xf0, 0xe1, 0x09


	//----- nvinfo : EIATTR_SPARSE_MMA_MASK
	.align		4
.L_650:
        /*0018*/ 	.byte	0x03, 0x50
        /*001a*/ 	.short	0x0000


	//----- nvinfo : EIATTR_MAXREG_COUNT
	.align		4
        /*001c*/ 	.byte	0x03, 0x1b
        /*001e*/ 	.short	0x00ff


	//----- nvinfo : EIATTR_MERCURY_ISA_VERSION
	.align		4
        /*0020*/ 	.byte	0x03, 0x5f
        /*0022*/ 	.short	0x0101


	//----- nvinfo : EIATTR_EXIT_INSTR_OFFSETS
	.align		4
        /*0024*/ 	.byte	0x04, 0x1c
        /*0026*/ 	.short	(.L_652 - .L_651)


	//   ....[0]....
.L_651:
        /*0028*/ 	.word	0x00000010


	//----- nvinfo : EIATTR_MAX_THREADS
	.align		4
.L_652:
        /*002c*/ 	.byte	0x04, 0x05
        /*002e*/ 	.short	(.L_654 - .L_653)
.L_653:
        /*0030*/ 	.word	0x00000100
        /*0034*/ 	.word	0x00000001
        /*0038*/ 	.word	0x00000001


	//----- nvinfo : EIATTR_CBANK_PARAM_SIZE
	.align		4
.L_654:
        /*003c*/ 	.byte	0x03, 0x19
        /*003e*/ 	.short	0x0278


	//----- nvinfo : EIATTR_PARAM_CBANK
	.align		4
        /*0040*/ 	.byte	0x04, 0x0a
        /*0042*/ 	.short	(.L_656 - .L_655)
	.align		4
.L_655:
        /*0044*/ 	.word	index@(.nv.constant0._ZN7cutlass13device_kernelIN5flash19enable_sm80_to_sm89INS1_16FlashAttnBwdSm80INS1_25CollectiveMainloopBwdSm80ILi2ELi1EN4cute5tupleIJNS5_1CILi64EEENS7_ILi80EEENS7_ILi192EEEEEENS_10bfloat16_tEfNS_4arch4Sm80ELb0ELb0ELb1ELb0ELb1ELb0ELb1ELb0ELi2ELi4ELi2ELi2ELb0EEENS1_24CollectiveEpilogueBwdGQAISB_fSE_Li256ELb0ELb1EEENS1_19SingleTileSchedulerILb0ELb0ELb0ELi80EEEEEEEEEvNT_6ParamsE)
        /*0048*/ 	.short	0x0210
        /*004a*/ 	.short	0x0278


	//----- nvinfo : EIATTR_SW_WAR
	.align		4
.L_656:
        /*004c*/ 	.byte	0x04, 0x36
        /*004e*/ 	.short	(.L_658 - .L_657)
.L_657:
        /*0050*/ 	.word	0x00000008
.L_658:


//--------------------- .nv.info._ZN7cutlass13device_kernelIN5flash19enable_sm80_to_sm89INS1_16FlashAttnBwdSm80INS1_25CollectiveMainloopBwdSm80ILi2ELi1EN4cute5tupleIJNS5_1CILi64EEENS7_ILi80EEENS7_ILi192EEEEEENS_10bfloat16_tEfNS_4arch4Sm80ELb0ELb0ELb1ELb1ELb0ELb0ELb1ELb0ELi2ELi4ELi2ELi2ELb0EEENS1_21CollectiveEpilogueBwdISB_SC_SE_Li256ELb1ELb1ELi4EEENS1_19SingleTileSchedulerILb1ELb0ELb0ELi80EEEEEEEEEvNT_6ParamsE --------------------------
	.section	.nv.info._ZN7cutlass13device_kernelIN5flash19enable_sm80_to_sm89INS1_16FlashAttnBwdSm80INS1_25CollectiveMainloopBwdSm80ILi2ELi1EN4cute5tupleIJNS5_1CILi64EEENS7_ILi80EEENS7_ILi192EEEEEENS_10bfloat16_tEfNS_4arch4Sm80ELb0ELb0ELb1ELb1ELb0ELb0ELb1ELb0ELi2ELi4ELi2ELi2ELb0EEENS1_21CollectiveEpilogueBwdISB_SC_SE_Li256ELb1ELb1ELi4EEENS1_19SingleTileSchedulerILb1ELb0ELb0ELi80EEEEEEEEEvNT_6ParamsE,"",@"SHT_CUDA_INFO"
	.sectionflags	@""
	.align	4


	//----- nvinfo : EIATTR_CUDA_API_VERSION
	.align		4
        /*0000*/ 	.byte	0x04, 0x37
        /*0002*/ 	.short	(.L_660 - .L_659)
.L_659:
        /*0004*/ 	.word	0x00000082


	//----- nvinfo : EIATTR_KPARAM_INFO
	.align		4
.L_660:
        /*0008*/ 	.byte	0x04, 0x17
        /*000a*/ 	.short	(.L_662 - .L_661)
.L_661:
        /*000c*/ 	.word	0x00000000
        /*0010*/ 	.short	0x0000
        /*0012*/ 	.short	0x0000
        /*0014*/ 	.byte	0x00, 0xf0, 0xc1, 0x09


	//----- nvinfo : EIATTR_SPARSE_MMA_MASK
	.align		4
.L_662:
        /*0018*/ 	.byte	0x03, 0x50
        /*001a*/ 	.short	0x0000


	//----- nvinfo : EIATTR_MAXREG_COUNT
	.align		4
        /*001c*/ 	.byte	0x03, 0x1b
        /*001e*/ 	.short	0x00ff


	//----- nvinfo : EIATTR_MERCURY_ISA_VERSION
	.align		4
        /*0020*/ 	.byte	0x03, 0x5f
        /*0022*/ 	.short	0x0101


	//----- nvinfo : EIATTR_EXIT_INSTR_OFFSETS
	.align		4
        /*0024*/ 	.byte	0x04, 0x1c
        /*0026*/ 	.short	(.L_664 - .L_663)


	//   ....[0]....
.L_663:
        /*0028*/ 	.word	0x00000010


	//----- nvinfo : EIATTR_MAX_THREADS
	.align		4
.L_664:
        /*002c*/ 	.byte	0x04, 0x05
        /*002e*/ 	.short	(.L_666 - .L_665)
.L_665:
        /*0030*/ 	.word	0x00000100
        /*0034*/ 	.word	0x00000001
        /*0038*/ 	.word	0x00000001


	//----- nvinfo : EIATTR_CBANK_PARAM_SIZE
	.align		4
.L_666:
        /*003c*/ 	.byte	0x03, 0x19
        /*003e*/ 	.short	0x0270


	//----- nvinfo : EIATTR_PARAM_CBANK
	.align		4
        /*0040*/ 	.byte	0x04, 0x0a
        /*0042*/ 	.short	(.L_668 - .L_667)
	.align		4
.L_667:
        /*0044*/ 	.word	index@(.nv.constant0._ZN7cutlass13device_kernelIN5flash19enable_sm80_to_sm89INS1_16FlashAttnBwdSm80INS1_25CollectiveMainloopBwdSm80ILi2ELi1EN4cute5tupleIJNS5_1CILi64EEENS7_ILi80EEENS7_ILi192EEEEEENS_10bfloat16_tEfNS_4arch4Sm80ELb0ELb0ELb1ELb1ELb0ELb0ELb1ELb0ELi2ELi4ELi2ELi2ELb0EEENS1_21CollectiveEpilogueBwdISB_SC_SE_Li256ELb1ELb1ELi4EEENS1_19SingleTileSchedulerILb1ELb0ELb0ELi80EEEEEEEEEvNT_6ParamsE)
        /*0048*/ 	.short	0x0210
        /*004a*/ 	.short	0x0270


	//----- nvinfo : EIATTR_SW_WAR
	.align		4
.L_668:
        /*004c*/ 	.byte	0x04, 0x36
        /*004e*/ 	.short	(.L_670 - .L_669)
.L_669:
        /*0050*/ 	.word	0x00000008
.L_670:


//--------------------- .nv.info._ZN7cutlass13device_kernelIN5flash19enable_sm80_to_sm89INS1_16FlashAttnBwdSm80INS1_25CollectiveMainloopBwdSm80ILi2ELi1EN4cute5tupleIJNS5_1CILi64EEENS7_ILi80EEENS7_ILi192EEEEEENS_10bfloat16_tEfNS_4arch4Sm80ELb0ELb0ELb1ELb1ELb1ELb0ELb1ELb0ELi2ELi4ELi2ELi2ELb0EEENS1_21CollectiveEpilogueBwdISB_SC_SE_Li256ELb1ELb1ELi4EEENS1_19SingleTileSchedulerILb1ELb0ELb0ELi80EEEEEEEEEvNT_6ParamsE --------------------------
	.section	.nv.info._ZN7cutlass13device_kernelIN5flash19enable_sm80_to_sm89INS1_16FlashAttnBwdSm80INS1_25CollectiveMainloopBwdSm80ILi2ELi1EN4cute5tupleIJNS5_1CILi64EEENS7_ILi80EEENS7_ILi192EEEEEENS_10bfloat16_tEfNS_4arch4Sm80ELb0ELb0ELb1ELb1ELb1ELb0ELb1ELb0ELi2ELi4ELi2ELi2ELb0EEENS1_21CollectiveEpilogueBwdISB_SC_SE_Li256ELb1ELb1ELi4EEENS1_19SingleTileSchedulerILb1ELb0ELb0ELi80EEEEEEEEEvNT_6ParamsE,"",@"SHT_CUDA_INFO"
	.sectionflags	@""
	.align	4


	//----- nvinfo : EIATTR_CUDA_API_VERSION
	.align		4
        /*0000*/ 	.byte	0x04, 0x37
        /*0002*/ 	.short	(.L_672 - .L_671)
.L_671:
        /*0004*/ 	.word	0x00000082


	//----- nvinfo : EIATTR_KPARAM_INFO
	.align		4
.L_672:
        /*0008*/ 	.byte	0x04, 0x17
        /*000a*/ 	.short	(.L_674 - .L_673)
.L_673:
        /*000c*/ 	.word	0x00000000
        /*0010*/ 	.short	0x0000
        /*0012*/ 	.short	0x0000
        /*0014*/ 	.byte	0x00, 0xf0, 0xc1, 0x09


	//----- nvinfo : EIATTR_SPARSE_MMA_MASK
	.align		4
.L_674:
        /*0018*/ 	.byte	0x03, 0x50
        /*001a*/ 	.short	0x0000


	//----- nvinfo : EIATTR_MAXREG_COUNT
	.align		4
        /*001c*/ 	.byte	0x03, 0x1b
        /*001e*/ 	.short	0x00ff


	//----- nvinfo : EIATTR_MERCURY_ISA_VERSION
	.align		4
        /*0020*/ 	.byte	0x03, 0x5f
        /*0022*/ 	.short	0x0101


	//----- nvinfo : EIATTR_EXIT_INSTR_OFFSETS
	.align		4
        /*0024*/ 	.byte	0x04, 0x1c
        /*0026*/ 	.short	(.L_676 - .L_675)


	//   ....[0]....
.L_675:
        /*0028*/ 	.word	0x00000010


	//----- nvinfo : EIATTR_MAX_THREADS
	.align		4
.L_676:
        /*002c*/ 	.byte	0x04, 0x05
        /*002e*/ 	.short	(.L_678 - .L_677)
.L_677:
        /*0030*/ 	.word	0x00000100
        /*0034*/ 	.word	0x00000001
        /*0038*/ 	.word	0x00000001


	//----- nvinfo : EIATTR_CBANK_PARAM_SIZE
	.align		4
.L_678:
        /*003c*/ 	.byte	0x03, 0x19
        /*003e*/ 	.short	0x0270


	//----- nvinfo : EIATTR_PARAM_CBANK
	.align		4
        /*0040*/ 	.byte	0x04, 0x0a
        /*0042*/ 	.short	(.L_680 - .L_679)
	.align		4
.L_679:
        /*0044*/ 	.word	index@(.nv.constant0._ZN7cutlass13device_kernelIN5flash19enable_sm80_to_sm89INS1_16FlashAttnBwdSm80INS1_25CollectiveMainloopBwdSm80ILi2ELi1EN4cute5tupleIJNS5_1CILi64EEENS7_ILi80EEENS7_ILi192EEEEEENS_10bfloat16_tEfNS_4arch4Sm80ELb0ELb0ELb1ELb1ELb1ELb0ELb1ELb0ELi2ELi4ELi2ELi2ELb0EEENS1_21CollectiveEpilogueBwdISB_SC_SE_Li256ELb1ELb1ELi4EEENS1_19SingleTileSchedulerILb1ELb0ELb0ELi80EEEEEEEEEvNT_6ParamsE)
        /*0048*/ 	.short	0x0210
        /*004a*/ 	.short	0x0270


	//----- nvinfo : EIATTR_SW_WAR
	.align		4
.L_680:
        /*004c*/ 	.byte	0x04, 0x36
        /*004e*/ 	.short	(.L_682 - .L_681)
.L_681:
        /*0050*/ 	.word	0x00000008
.L_682:


//--------------------- .nv.info._ZN7cutlass13device_kernelIN5flash19enable_sm80_to_sm89INS1_16FlashAttnBwdSm80INS1_25CollectiveMainloopBwdSm80ILi2ELi1EN4cute5tupleIJNS5_1CILi64EEENS7_ILi80EEENS7_ILi192EEEEEENS_10bfloat16_tEfNS_4arch4Sm80ELb0ELb0ELb1ELb1ELb0ELb0ELb1ELb0ELi2ELi4ELi2ELi2ELb0EEENS1_24CollectiveEpilogueBwdGQAISB_fSE_Li256ELb1ELb0EEENS1_19SingleTileSchedulerILb1ELb0ELb0ELi80EEEEEEEEEvNT_6ParamsE --------------------------
	.section	.nv.info._ZN7cutlass13device_kernelIN5flash19enable_sm80_to_sm89INS1_16FlashAttnBwdSm80INS1_25CollectiveMainloopBwdSm80ILi2ELi1EN4cute5tupleIJNS5_1CILi64EEENS7_ILi80EEENS7_ILi192EEEEEENS_10bfloat16_tEfNS_4arch4Sm80ELb0ELb0ELb1ELb1ELb0ELb0ELb1ELb0ELi2ELi4ELi2ELi2ELb0EEENS1_24CollectiveEpilogueBwdGQAISB_fSE_Li256ELb1ELb0EEENS1_19SingleTileSchedulerILb1ELb0ELb0ELi80EEEEEEEEEvNT_6ParamsE,"",@"SHT_CUDA_INFO"
	.sectionflags	@""
	.align	4


	//----- nvinfo : EIATTR_CUDA_API_VERSION
	.align		4
        /*0000*/ 	.byte	0x04, 0x37
        /*0002*/ 	.short	(.L_684 - .L_683)
.L_683:
        /*0004*/ 	.word	0x00000082


	//----- nvinfo : EIATTR_KPARAM_INFO
	.align		4
.L_684:
        /*0008*/ 	.byte	0x04, 0x17
        /*000a*/ 	.short	(.L_686 - .L_685)
.L_685:
        /*000c*/ 	.word	0x00000000
        /*0010*/ 	.short	0x0000
        /*0012*/ 	.short	0x0000
        /*0014*/ 	.byte	0x00, 0xf0, 0xe1, 0x09


	//----- nvinfo : EIATTR_SPARSE_MMA_MASK
	.align		4
.L_686:
        /*0018*/ 	.byte	0x03, 0x50
        /*001a*/ 	.short	0x0000


	//----- nvinfo : EIATTR_MAXREG_COUNT
	.align		4
        /*001c*/ 	.byte	0x03, 0x1b
        /*001e*/ 	.short	0x00ff


	//----- nvinfo : EIATTR_MERCURY_ISA_VERSION
	.align		4
        /*0020*/ 	.byte	0x03, 0x5f
        /*0022*/ 	.short	0x0101


	//----- nvinfo : EIATTR_EXIT_INSTR_OFFSETS
	.align		4
        /*0024*/ 	.byte	0x04, 0x1c
        /*0026*/ 	.short	(.L_688 - .L_687)


	//   ....[0]....
.L_687:
        /*0028*/ 	.word	0x00000010


	//----- nvinfo : EIATTR_MAX_THREADS
	.align		4
.L_688:
        /*002c*/ 	.byte	0x04, 0x05
        /*002e*/ 	.short	(.L_690 - .L_689)
.L_689:
        /*0030*/ 	.word	0x00000100
        /*0034*/ 	.word	0x00000001
        /*0038*/ 	.word	0x00000001


	//----- nvinfo : EIATTR_CBANK_PARAM_SIZE
	.align		4
.L_690:
        /*003c*/ 	.byte	0x03, 0x19
        /*003e*/ 	.short	0x0278


	//----- nvinfo : EIATTR_PARAM_CBANK
	.align		4
        /*0040*/ 	.byte	0x04, 0x0a
        /*0042*/ 	.short	(.L_692 - .L_691)
	.align		4
.L_691:
        /*0044*/ 	.word	index@(.nv.constant0._ZN7cutlass13device_kernelIN5flash19enable_sm80_to_sm89INS1_16FlashAttnBwdSm80INS1_25CollectiveMainloopBwdSm80ILi2ELi1EN4cute5tupleIJNS5_1CILi64EEENS7_ILi80EEENS7_ILi192EEEEEENS_10bfloat16_tEfNS_4arch4Sm80ELb0ELb0ELb1ELb1ELb0ELb0ELb1ELb0ELi2ELi4ELi2ELi2ELb0EEENS1_24CollectiveEpilogueBwdGQAISB_fSE_Li256ELb1ELb0EEENS1_19SingleTileSchedulerILb1ELb0ELb0ELi80EEEEEEEEEvNT_6ParamsE)
        /*0048*/ 	.short	0x0210
        /*004a*/ 	.short	0x0278


	//----- nvinfo : EIATTR_SW_WAR
	.align		4
.L_692:
        /*004c*/ 	.byte	0x04, 0x36
        /*004e*/ 	.short	(.L_694 - .L_693)
.L_693:
        /*0050*/ 	.word	0x00000008
.L_694:


//--------------------- .nv.info._ZN7cutlass13device_kernelIN5flash19enable_sm80_to_sm89INS1_16FlashAttnBwdSm80INS1_25CollectiveMainloopBwdSm80ILi2ELi1EN4cute5tupleIJNS5_1CILi64EEENS7_ILi80EEENS7_ILi192EEEEEENS_10bfloat16_tEfNS_4arch4Sm80ELb0ELb0ELb1ELb1ELb1ELb0ELb1ELb0ELi2ELi4ELi2ELi2ELb0EEENS1_24CollectiveEpilogueBwdGQAISB_fSE_Li256ELb1ELb1EEENS1_19SingleTileSchedulerILb1ELb0ELb0ELi80EEEEEEEEEvNT_6ParamsE --------------------------
	.section	.nv.info._ZN7cutlass13device_kernelIN5flash19enable_sm80_to_sm89INS1_16FlashAttnBwdSm80INS1_25CollectiveMainloopBwdSm80ILi2ELi1EN4cute5tupleIJNS5_1CILi64EEENS7_ILi80EEENS7_ILi192EEEEEENS_10bfloat16_tEfNS_4arch4Sm80ELb0ELb0ELb1ELb1ELb1ELb0ELb1ELb0ELi2ELi4ELi2ELi2ELb0EEENS1_24CollectiveEpilogueBwdGQAISB_fSE_Li256ELb1ELb1EEENS1_19SingleTileSchedulerILb1ELb0ELb0ELi80EEEEEEEEEvNT_6ParamsE,"",@"SHT_CUDA_INFO"
	.sectionflags	@""
	.align	4


	//----- nvinfo : EIATTR_CUDA_API_VERSION
	.align		4
        /*0000*/ 	.byte	0x04, 0x37
        /*0002*/ 	.short	(.L_696 - .L_695)
.L_695:
        /*0004*/ 	.word	0x00000082


	//----- nvinfo : EIATTR_KPARAM_INFO
	.align		4
.L_696:
        /*0008*/ 	.byte	0x04, 0x17
        /*000a*/ 	.short	(.L_698 - .L_697)
.L_697:
        /*000c*/ 	.word	0x00000000
        /*0010*/ 	.short	0x0000
        /*0012*/ 	.short	0x0000
        /*0014*/ 	.byte	0x00, 0xf0, 0xe1, 0x09


	//----- nvinfo : EIATTR_SPARSE_MMA_MASK
	.align		4
.L_698:
        /*0018*/ 	.byte	0x03, 0x50
        /*001a*/ 	.short	0x0000


	//----- nvinfo : EIATTR_MAXREG_COUNT
	.align		4
        /*001c*/ 	.byte	0x03, 0x1b
        /*001e*/ 	.short	0x00ff


	//----- nvinfo : EIATTR_MERCURY_ISA_VERSION
	.align		4
        /*0020*/ 	.byte	0x03, 0x5f
        /*0022*/ 	.short	0x0101


	//----- nvinfo : EIATTR_EXIT_INSTR_OFFSETS
	.align		4
        /*0024*/ 	.byte	0x04, 0x1c
        /*0026*/ 	.short	(.L_700 - .L_699)


	//   ....[0]....
.L_699:
        /*0028*/ 	.word	0x00000010


	//----- nvinfo : EIATTR_MAX_THREADS
	.align		4
.L_700:
        /*002c*/ 	.byte	0x04, 0x05
        /*002e*/ 	.short	(.L_702 - .L_701)
.L_701:
        /*0030*/ 	.word	0x00000100
        /*0034*/ 	.word	0x00000001
        /*0038*/ 	.word	0x00000001


	//----- nvinfo : EIATTR_CBANK_PARAM_SIZE
	.align		4
.L_702:
        /*003c*/ 	.byte	0x03, 0x19
        /*003e*/ 	.short	0x0278


	//----- nvinfo : EIATTR_PARAM_CBANK
	.align		4
        /*0040*/ 	.byte	0x04, 0x0a
        /*0042*/ 	.short	(.L_704 - .L_703)
	.align		4
.L_703:
        /*0044*/ 	.word	index@(.nv.constant0._ZN7cutlass13device_kernelIN5flash19enable_sm80_to_sm89INS1_16FlashAttnBwdSm80INS1_25CollectiveMainloopBwdSm80ILi2ELi1EN4cute5tupleIJNS5_1CILi64EEENS7_ILi80EEENS7_ILi192EEEEEENS_10bfloat16_tEfNS_4arch4Sm80ELb0ELb0ELb1ELb1ELb1ELb0ELb1ELb0ELi2ELi4ELi2ELi2ELb0EEENS1_24CollectiveEpilogueBwdGQAISB_fSE_Li256ELb1ELb1EEENS1_19SingleTileSchedulerILb1ELb0ELb0ELi80EEEEEEEEEvNT_6ParamsE)
        /*0048*/ 	.short	0x0210
        /*004a*/ 	.short	0x0278


	//----- nvinfo : EIATTR_SW_WAR
	.align		4
.L_704:
        /*004c*/ 	.byte	0x04, 0x36
        /*004e*/ 	.short	(.L_706 - .L_705)
.L_705:
        /*0050*/ 	.word	0x00000008
.L_706:


//--------------------- .nv.info._ZN7cutlass13device_kernelIN5flash19enable_sm80_to_sm89INS1_16FlashAttnBwdSm80INS1_25CollectiveMainloopBwdSm80ILi2ELi1EN4cute5tupleIJNS5_1CILi64EEENS7_ILi80EEENS7_ILi192EEEEEENS_10bfloat16_tEfNS_4arch4Sm80ELb0ELb1ELb1ELb0ELb0ELb0ELb1ELb0ELi2ELi4ELi2ELi2ELb0EEENS1_21CollectiveEpilogueBwdISB_SC_SE_Li256ELb0ELb1ELi4EEENS1_19SingleTileSchedulerILb0ELb0ELb0ELi80EEEEEEEEEvNT_6ParamsE --------------------------
	.section	.nv.info._ZN7cutlass13device_kernelIN5flash19enable_sm80_to_sm89INS1_16FlashAttnBwdSm80INS1_25CollectiveMainloopBwdSm80ILi2ELi1EN4cute5tupleIJNS5_1CILi64EEENS7_ILi80EEENS7_ILi192EEEEEENS_10bfloat16_tEfNS_4arch4Sm80ELb0ELb1ELb1ELb0ELb0ELb0ELb1ELb0ELi2ELi4ELi2ELi2ELb0EEENS1_21CollectiveEpilogueBwdISB_SC_SE_Li256ELb0ELb1ELi4EEENS1_19SingleTileSchedulerILb0ELb0ELb0ELi80EEEEEEEEEvNT_6ParamsE,"",@"SHT_CUDA_INFO"
	.sectionflags	@""
	.align	4


	//----- nvinfo : EIATTR_CUDA_API_VERSION
	.align		4
        /*0000*/ 	.byte	0x04, 0x37
        /*0002*/ 	.short	(.L_708 - .L_707)
.L_707:
        /*0004*/ 	.word	0x00000082


	//----- nvinfo : EIATTR_KPARAM_INFO
	.align		4
.L_708:
        /*0008*/ 	.byte	0x04, 0x17
        /*000a*/ 	.short	(.L_710 - .L_709)
.L_709:
        /*000c*/ 	.word	0x00000000
        /*0010*/ 	.short	0x0000
        /*0012*/ 	.short	0x0000
        /*0014*/ 	.byte	0x00, 0xf0, 0xc1, 0x09


	//----- nvinfo : EIATTR_SPARSE_MMA_MASK
	.align		4
.L_710:
        /*0018*/ 	.byte	0x03, 0x50
        /*001a*/ 	.short	0x0000


	//----- nvinfo : EIATTR_MAXREG_COUNT
	.align		4
        /*001c*/ 	.byte	0x03, 0x1b
        /*001e*/ 	.short	0x00ff


	//----- nvinfo : EIATTR_MERCURY_ISA_VERSION
	.align		4
        /*0020*/ 	.byte	0x03, 0x5f
        /*0022*/ 	.short	0x0101


	//----- nvinfo : EIATTR_EXIT_INSTR_OFFSETS
	.align		4
        /*0024*/ 	.byte	0x04, 0x1c
        /*0026*/ 	.short	(.L_712 - .L_711)


	//   ....[0]....
.L_711:
        /*0028*/ 	.word	0x00000010


	//----- nvinfo : EIATTR_MAX_THREADS
	.align		4
.L_712:
        /*002c*/ 	.byte	0x04, 0x05
        /*002e*/ 	.short	(.L_714 - .L_713)
.L_713:
        /*0030*/ 	.word	0x00000100
        /*0034*/ 	.word	0x00000001
        /*0038*/ 	.word	0x00000001


	//----- nvinfo : EIATTR_CBANK_PARAM_SIZE
	.align		4
.L_714:
        /*003c*/ 	.byte	0x03, 0x19
        /*003e*/ 	.short	0x0270


	//----- nvinfo : EIATTR_PARAM_CBANK
	.align		4
        /*0040*/ 	.byte	0x04, 0x0a
        /*0042*/ 	.short	(.L_716 - .L_715)
	.align		4
.L_715:
        /*0044*/ 	.word	index@(.nv.constant0._ZN7cutlass13device_kernelIN5flash19enable_sm80_to_sm89INS1_16FlashAttnBwdSm80INS1_25CollectiveMainloopBwdSm80ILi2ELi1EN4cute5tupleIJNS5_1CILi64EEENS7_ILi80EEENS7_ILi192EEEEEENS_10bfloat16_tEfNS_4arch4Sm80ELb0ELb1ELb1ELb0ELb0ELb0ELb1ELb0ELi2ELi4ELi2ELi2ELb0EEENS1_21CollectiveEpilogueBwdISB_SC_SE_Li256ELb0ELb1ELi4EEENS1_19SingleTileSchedulerILb0ELb0ELb0ELi80EEEEEEEEEvNT_6ParamsE)
        /*0048*/ 	.short	0x0210
        /*004a*/ 	.short	0x0270


	//----- nvinfo : EIATTR_SW_WAR
	.align		4
.L_716:
        /*004c*/ 	.byte	0x04, 0x36
        /*004e*/ 	.short	(.L_718 - .L_717)
.L_717:
        /*0050*/ 	.word	0x00000008
.L_718:


//--------------------- .nv.info._ZN7cutlass13device_kernelIN5flash19enable_sm80_to_sm89INS1_16FlashAttnBwdSm80INS1_25CollectiveMainloopBwdSm80ILi2ELi1EN4cute5tupleIJNS5_1CILi64EEENS7_ILi80EEENS7_ILi192EEEEEENS_10bfloat16_tEfNS_4arch4Sm80ELb0ELb1ELb1ELb0ELb1ELb0ELb1ELb0ELi2ELi4ELi2ELi2ELb0EEENS1_21CollectiveEpilogueBwdISB_SC_SE_Li256ELb0ELb1ELi4EEENS1_19SingleTileSchedulerILb0ELb0ELb0ELi80EEEEEEEEEvNT_6ParamsE --------------------------
	.section	.nv.info._ZN7cutlass13device_kernelIN5flash19enable_sm80_to_sm89INS1_16FlashAttnBwdSm80INS1_25CollectiveMainloopBwdSm80ILi2ELi1EN4cute5tupleIJNS5_1CILi64EEENS7_ILi80EEENS7_ILi192EEEEEENS_10bfloat16_tEfNS_4arch4Sm80ELb0ELb1ELb1ELb0ELb1ELb0ELb1ELb0ELi2ELi4ELi2ELi2ELb0EEENS1_21CollectiveEpilogueBwdISB_SC_SE_Li256ELb0ELb1ELi4EEENS1_19SingleTileSchedulerILb0ELb0ELb0ELi80EEEEEEEEEvNT_6ParamsE,"",@"SHT_CUDA_INFO"
	.sectionflags	@""
	.align	4


	//----- nvinfo : EIATTR_CUDA_API_VERSION
	.align		4
        /*0000*/ 	.byte	0x04, 0x37
        /*0002*/ 	.short	(.L_720 - .L_719)
.L_719:
        /*0004*/ 	.word	0x00000082


	//----- nvinfo : EIATTR_KPARAM_INFO
	.align		4
.L_720:
        /*0008*/ 	.byte	0x04, 0x17
        /*000a*/ 	.short	(.L_722 - .L_721)
.L_721:
        /*000c*/ 	.word	0x00000000
        /*0010*/ 	.short	0x0000
        /*0012*/ 	.short	0x0000
        /*0014*/ 	.byte	0x00, 0xf0, 0xc1, 0x09


	//----- nvinfo : EIATTR_SPARSE_MMA_MASK
	.align		4
.L_722:
        /*0018*/ 	.byte	0x03, 0x50
        /*001a*/ 	.short	0x0000


	//----- nvinfo : EIATTR_MAXREG_COUNT
	.align		4
        /*001c*/ 	.byte	0x03, 0x1b
        /*001e*/ 	.short	0x00ff


	//----- nvinfo : EIATTR_MERCURY_ISA_VERSION
	.align		4
        /*0020*/ 	.byte	0x03, 0x5f
        /*0022*/ 	.short	0x0101


	//----- nvinfo : EIATTR_EXIT_INSTR_OFFSETS
	.align		4
        /*0024*/ 	.byte	0x04, 0x1c
        /*0026*/ 	.short	(.L_724 - .L_723)


	//   ....[0]....
.L_723:
        /*0028*/ 	.word	0x00000010


	//----- nvinfo : EIATTR_MAX_THREADS
	.align		4
.L_724:
        /*002c*/ 	.byte	0x04, 0x05
        /*002e*/ 	.short	(.L_726 - .L_725)
.L_725:
        /*0030*/ 	.word	0x00000100
        /*0034*/ 	.word	0x00000001
        /*0038*/ 	.word	0x00000001


	//----- nvinfo : EIATTR_CBANK_PARAM_SIZE
	.align		4
.L_726:
        /*003c*/ 	.byte	0x03, 0x19
        /*003e*/ 	.short	0x0270


	//----- nvinfo : EIATTR_PARAM_CBANK
	.align		4
        /*0040*/ 	.byte	0x04, 0x0a
        /*0042*/ 	.short	(.L_728 - .L_727)
	.align		4
.L_727:
        /*0044*/ 	.word	index@(.nv.constant0._ZN7cutlass13device_kernelIN5flash19enable_sm80_to_sm89INS1_16FlashAttnBwdSm80INS1_25CollectiveMainloopBwdSm80ILi2ELi1EN4cute5tupleIJNS5_1CILi64EEENS7_ILi80EEENS7_ILi192EEEEEENS_10bfloat16_tEfNS_4arch4Sm80ELb0ELb1ELb1ELb0ELb1ELb0ELb1ELb0ELi2ELi4ELi2ELi2ELb0EEENS1_21CollectiveEpilogueBwdISB_SC_SE_Li256ELb0ELb1ELi4EEENS1_19SingleTileSchedulerILb0ELb0ELb0ELi80EEEEEEEEEvNT_6ParamsE)
        /*0048*/ 	.short	0x0210
        /*004a*/ 	.short	0x0270


	//----- nvinfo : EIATTR_SW_WAR
	.align		4
.L_728:
        /*004c*/ 	.byte	0x04, 0x36
        /*004e*/ 	.short	(.L_730 - .L_729)
.L_729:
        /*0050*/ 	.word	0x00000008
.L_730:


//--------------------- .nv.info._ZN7cutlass13device_kernelIN5flash19enable_sm80_to_sm89INS1_16FlashAttnBwdSm80INS1_25CollectiveMainloopBwdSm80ILi2ELi1EN4cute5tupleIJNS5_1CILi64EEENS7_ILi80EEENS7_ILi192EEEEEENS_10bfloat16_tEfNS_4arch4Sm80ELb0ELb1ELb1ELb0ELb0ELb0ELb1ELb0ELi2ELi4ELi2ELi2ELb0EEENS1_24CollectiveEpilogueBwdGQAISB_fSE_Li256ELb0ELb0EEENS1_19SingleTileSchedulerILb0ELb0ELb0ELi80EEEEEEEEEvNT_6ParamsE --------------------------
	.section	.nv.info._ZN7cutlass13device_kernelIN5flash19enable_sm80_to_sm89INS1_16FlashAttnBwdSm80INS1_25CollectiveMainloopBwdSm80ILi2ELi1EN4cute5tupleIJNS5_1CILi64EEENS7_ILi80EEENS7_ILi192EEEEEENS_10bfloat16_tEfNS_4arch4Sm80ELb0ELb1ELb1ELb0ELb0ELb0ELb1ELb0ELi2ELi4ELi2ELi2ELb0EEENS1_24CollectiveEpilogueBwdGQAISB_fSE_Li256ELb0ELb0EEENS1_19SingleTileSchedulerILb0ELb0ELb0ELi80EEEEEEEEEvNT_6ParamsE,"",@"SHT_CUDA_INFO"
	.sectionflags	@""
	.align	4


	//----- nvinfo : EIATTR_CUDA_API_VERSION
	.align		4
        /*0000*/ 	.byte	0x04, 0x37
        /*0002*/ 	.short	(.L_732 - .L_731)
.L_731:
        /*0004*/ 	.word	0x00000082


	//----- nvinfo : EIATTR_KPARAM_INFO
	.align		4
.L_732:
        /*0008*/ 	.byte	0x04, 0x17
        /*000a*/ 	.short	(.L_734 - .L_733)
.L_733:
        /*000c*/ 	.word	0x00000000
        /*0010*/ 	.short	0x0000
        /*0012*/ 	.short	0x0000
        /*0014*/ 	.byte	0x00, 0xf0, 0xe1, 0x09


	//----- nvinfo : EIATTR_SPARSE_MMA_MASK
	.align		4
.L_734:
        /*0018*/ 	.byte	0x03, 0x50
        /*001a*/ 	.short	0x0000


	//----- nvinfo : EIATTR_MAXREG_COUNT
	.align		4
        /*001c*/ 	.byte	0x03, 0x1b
        /*001e*/ 	.short	0x00ff


	//----- nvinfo : EIATTR_MERCURY_ISA_VERSION
	.align		4
        /*0020*/ 	.byte	0x03, 0x5f
        /*0022*/ 	.short	0x0101


	//----- nvinfo : EIATTR_EXIT_INSTR_OFFSETS
	.align		4
        /*0024*/ 	.byte	0x04, 0x1c
        /*0026*/ 	.short	(.L_736 - .L_735)


	//   ....[0]....
.L_735:
        /*0028*/ 	.word	0x00000010


	//----- nvinfo : EIATTR_MAX_THREADS
	.align		4
.L_736:
        /*002c*/ 	.byte	0x04, 0x05
        /*002e*/ 	.short	(.L_738 - .L_737)
.L_737:
        /*0030*/ 	.word	0x00000100
        /*0034*/ 	.word	0x00000001
        /*0038*/ 	.word	0x00000001


	//----- nvinfo : EIATTR_CBANK_PARAM_SIZE
	.align		4
.L_738:
        /*003c*/ 	.byte	0x03, 0x19
        /*003e*/ 	.short	0x0278


	//----- nvinfo : EIATTR_PARAM_CBANK
	.align		4
        /*0040*/ 	.byte	0x04, 0x0a
        /*0042*/ 	.short	(.L_740 - .L_739)
	.align		4
.L_739:
        /*0044*/ 	.word	index@(.nv.constant0._ZN7cutlass13device_kernelIN5flash19enable_sm80_to_sm89INS1_16FlashAttnBwdSm80INS1_25CollectiveMainloopBwdSm80ILi2ELi1EN4cute5tupleIJNS5_1CILi64EEENS7_ILi80EEENS7_ILi192EEEEEENS_10bfloat16_tEfNS_4arch4Sm80ELb0ELb1ELb1ELb0ELb0ELb0ELb1ELb0ELi2ELi4ELi2ELi2ELb0EEENS1_24CollectiveEpilogueBwdGQAISB_fSE_Li256ELb0ELb0EEENS1_19SingleTileSchedulerILb0ELb0ELb0ELi80EEEEEEEEEvNT_6ParamsE)
        /*0048*/ 	.short	0x0210
        /*004a*/ 	.short	0x0278


	//----- nvinfo : EIATTR_SW_WAR
	.align		4
.L_740:
        /*004c*/ 	.byte	0x04, 0x36
        /*004e*/ 	.short	(.L_742 - .L_741)
.L_741:
        /*0050*/ 	.word	0x00000008
.L_742:


//--------------------- .nv.info._ZN7cutlass13device_kernelIN5flash19enable_sm80_to_sm89INS1_16FlashAttnBwdSm80INS1_25CollectiveMainloopBwdSm80ILi2ELi1EN4cute5tupleIJNS5_1CILi64EEENS7_ILi80EEENS7_ILi192EEEEEENS_10bfloat16_tEfNS_4arch4Sm80ELb0ELb1ELb1ELb0ELb1ELb0ELb1ELb0ELi2ELi4ELi2ELi2ELb0EEENS1_24CollectiveEpilogueBwdGQAISB_fSE_Li256ELb0ELb1EEENS1_19SingleTileSchedulerILb0ELb0ELb0ELi80EEEEEEEEEvNT_6ParamsE --------------------------
	.section	.nv.info._ZN7cutlass13device_kernelIN5flash19enable_sm80_to_sm89INS1_16FlashAttnBwdSm80INS1_25CollectiveMainloopBwdSm80ILi2ELi1EN4cute5tupleIJNS5_1CILi64EEENS7_ILi80EEENS7_ILi192EEEEEENS_10bfloat16_tEfNS_4arch4Sm80ELb0ELb1ELb1ELb0ELb1ELb0ELb1ELb0ELi2ELi4ELi2ELi2ELb0EEENS1_24CollectiveEpilogueBwdGQAISB_fSE_Li256ELb0ELb1EEENS1_19SingleTileSchedulerILb0ELb0ELb0ELi80EEEEEEEEEvNT_6ParamsE,"",@"SHT_CUDA_INFO"
	.sectionflags	@""
	.align	4


	//----- nvinfo : EIATTR_CUDA_API_VERSION
	.align		4
        /*0000*/ 	.byte	0x04, 0x37
        /*0002*/ 	.short	(.L_744 - .L_743)
.L_743:
        /*0004*/ 	.word	0x00000082


	//----- nvinfo : EIATTR_KPARAM_INFO
	.align		4
.L_744:
        /*0008*/ 	.byte	0x04, 0x17
        /*000a*/ 	.short	(.L_746 - .L_745)
.L_745:
        /*000c*/ 	.word	0x00000000
        /*0010*/ 	.short	0x0000
        /*0012*/ 	.short	0x0000
        /*0014*/ 	.byte	0x00, 0xf0, 0xe1, 0x09


	//----- nvinfo : EIATTR_SPARSE_MMA_MASK
	.align		4
.L_746:
        /*0018*/ 	.byte	0x03, 0x50
        /*001a*/ 	.short	0x0000


	//----- nvinfo : EIATTR_MAXREG_COUNT
	.align		4
        /*001c*/ 	.byte	0x03, 0x1b
        /*001e*/ 	.short	0x00ff


	//----- nvinfo : EIATTR_MERCURY_ISA_VERSION
	.align		4
        /*0020*/ 	.byte	0x03, 0x5f
        /*0022*/ 	.short	0x0101


	//----- nvinfo : EIATTR_EXIT_INSTR_OFFSETS
	.align		4
        /*0024*/ 	.byte	0x04, 0x1c
        /*0026*/ 	.short	(.L_748 - .L_747)


	//   ....[0]....
.L_747:
        /*0028*/ 	.word	0x00000010


	//----- nvinfo : EIATTR_MAX_THREADS
	.align		4
.L_748:
        /*002c*/ 	.byte	0x04, 0x05
        /*002e*/ 	.short	(.L_750 - .L_749)
.L_749:
        /*0030*/ 	.word	0x00000100
        /*0034*/ 	.word	0x00000001
        /*0038*/ 	.word	0x00000001


	//----- nvinfo : EIATTR_CBANK_PARAM_SIZE
	.align		4
.L_750:
        /*003c*/ 	.byte	0x03, 0x19
        /*003e*/ 	.short	0x0278


	//----- nvinfo : EIATTR_PARAM_CBANK
	.align		4
        /*0040*/ 	.byte	0x04, 0x0a
        /*0042*/ 	.short	(.L_752 - .L_751)
	.align		4
.L_751:
        /*0044*/ 	.word	index@(.nv.constant0._ZN7cutlass13device_kernelIN5flash19enable_sm80_to_sm89INS1_16FlashAttnBwdSm80INS1_25CollectiveMainloopBwdSm80ILi2ELi1EN4cute5tupleIJNS5_1CILi64EEENS7_ILi80EEENS7_ILi192EEEEEENS_10bfloat16_tEfNS_4arch4Sm80ELb0ELb1ELb1ELb0ELb1ELb0ELb1ELb0ELi2ELi4ELi2ELi2ELb0EEENS1_24CollectiveEpilogueBwdGQAISB_fSE_Li256ELb0ELb1EEENS1_19SingleTileSchedulerILb0ELb0ELb0ELi80EEEEEEEEEvNT_6ParamsE)
        /*0048*/ 	.short	0x0210
        /*004a*/ 	.short	0x0278


	//----- nvinfo : EIATTR_SW_WAR
	.align		4
.L_752:
        /*004c*/ 	.byte	0x04, 0x36
        /*004e*/ 	.short	(.L_754 - .L_753)
.L_753:
        /*0050*/ 	.word	0x00000008
.L_754:


//--------------------- .nv.info._ZN7cutlass13device_kernelIN5flash19enable_sm80_to_sm89INS1_16FlashAttnBwdSm80INS1_25CollectiveMainloopBwdSm80ILi2ELi1EN4cute5tupleIJNS5_1CILi64EEENS7_ILi80EEENS7_ILi192EEEEEENS_10bfloat16_tEfNS_4arch4Sm80ELb0ELb1ELb1ELb1ELb0ELb0ELb1ELb0ELi2ELi4ELi2ELi2ELb0EEENS1_21CollectiveEpilogueBwdISB_SC_SE_Li256ELb1ELb1ELi4EEENS1_19SingleTileSchedulerILb1ELb0ELb0ELi80EEEEEEEEEvNT_6ParamsE --------------------------
	.section	.nv.info._ZN7cutlass13device_kernelIN5flash19enable_sm80_to_sm89INS1_16FlashAttnBwdSm80INS1_25CollectiveMainloopBwdSm80ILi2ELi1EN4cute5tupleIJNS5_1CILi64EEENS7_ILi80EEENS7_ILi192EEEEEENS_10bfloat16_tEfNS_4arch4Sm80ELb0ELb1ELb1ELb1ELb0ELb0ELb1ELb0ELi2ELi4ELi2ELi2ELb0EEENS1_21CollectiveEpilogueBwdISB_SC_SE_Li256ELb1ELb1ELi4EEENS1_19SingleTileSchedulerILb1ELb0ELb0ELi80EEEEEEEEEvNT_6ParamsE,"",@"SHT_CUDA_INFO"
	.sectionflags	@""
	.align	4


	//----- nvinfo : EIATTR_CUDA_API_VERSION
	.align		4
        /*0000*/ 	.byte	0x04, 0x37
        /*0002*/ 	.short	(.L_756 - .L_755)
.L_755:
        /*0004*/ 	.word	0x00000082


	//----- nvinfo : EIATTR_KPARAM_INFO
	.align		4
.L_756:
        /*0008*/ 	.byte	0x04, 0x17
        /*000a*/ 	.short	(.L_758 - .L_757)
.L_757:
        /*000c*/ 	.word	0x00000000
        /*0010*/ 	.short	0x0000
        /*0012*/ 	.short	0x0000
        /*0014*/ 	.byte	0x00, 0xf0, 0xc1, 0x09


	//----- nvinfo : EIATTR_SPARSE_MMA_MASK
	.align		4
.L_758:
        /*0018*/ 	.byte	0x03, 0x50
        /*001a*/ 	.short	0x0000


	//----- nvinfo : EIATTR_MAXREG_COUNT
	.align		4
        /*001c*/ 	.byte	0x03, 0x1b
        /*001e*/ 	.short	0x00ff


	//----- nvinfo : EIATTR_MERCURY_ISA_VERSION
	.align		4
        /*0020*/ 	.byte	0x03, 0x5f
        /*0022*/ 	.short	0x0101


	//----- nvinfo : EIATTR_EXIT_INSTR_OFFSETS
	.align		4
        /*0024*/ 	.byte	0x04, 0x1c
        /*0026*/ 	.short	(.L_760 - .L_759)


	//   ....[0]....
.L_759:
        /*0028*/ 	.word	0x00000010


	//----- nvinfo : EIATTR_MAX_THREADS
	.align		4
.L_760:
        /*002c*/ 	.byte	0x04, 0x05
        /*002e*/ 	.short	(.L_762 - .L_761)
.L_761:
        /*0030*/ 	.word	0x00000100
        /*0034*/ 	.word	0x00000001
        /*0038*/ 	.word	0x00000001


	//----- nvinfo : EIATTR_CBANK_PARAM_SIZE
	.align		4
.L_762:
        /*003c*/ 	.byte	0x03, 0x19
        /*003e*/ 	.short	0x0270


	//----- nvinfo : EIATTR_PARAM_CBANK
	.align		4
        /*0040*/ 	.byte	0x04, 0x0a
        /*0042*/ 	.short	(.L_764 - .L_763)
	.align		4
.L_763:
        /*0044*/ 	.word	index@(.nv.constant0._ZN7cutlass13device_kernelIN5flash19enable_sm80_to_sm89INS1_16FlashAttnBwdSm80INS1_25CollectiveMainloopBwdSm80ILi2ELi1EN4cute5tupleIJNS5_1CILi64EEENS7_ILi80EEENS7_ILi192EEEEEENS_10bfloat16_tEfNS_4arch4Sm80ELb0ELb1ELb1ELb1ELb0ELb0ELb1ELb0ELi2ELi4ELi2ELi2ELb0EEENS1_21CollectiveEpilogueBwdISB_SC_SE_Li256ELb1ELb1ELi4EEENS1_19SingleTileSchedulerILb1ELb0ELb0ELi80EEEEEEEEEvNT_6ParamsE)
        /*0048*/ 	.short	0x0210
        /*004a*/ 	.short	0x0270


	//----- nvinfo : EIATTR_SW_WAR
	.align		4
.L_764:
        /*004c*/ 	.byte	0x04, 0x36
        /*004e*/ 	.short	(.L_766 - .L_765)
.L_765:
        /*0050*/ 	.word	0x00000008
.L_766:


//--------------------- .nv.info._ZN7cutlass13device_kernelIN5flash19enable_sm80_to_sm89INS1_16FlashAttnBwdSm80INS1_25CollectiveMainloopBwdSm80ILi2ELi1EN4cute5tupleIJNS5_1CILi64EEENS7_ILi80EEENS7_ILi192EEEEEENS_10bfloat16_tEfNS_4arch4Sm80ELb0ELb1ELb1ELb1ELb1ELb0ELb1ELb0ELi2ELi4ELi2ELi2ELb0EEENS1_21CollectiveEpilogueBwdISB_SC_SE_Li256ELb1ELb1ELi4EEENS1_19SingleTileSchedulerILb1ELb0ELb0ELi80EEEEEEEEEvNT_6ParamsE --------------------------
	.section	.nv.info._ZN7cutlass13device_kernelIN5flash19enable_sm80_to_sm89INS1_16FlashAttnBwdSm80INS1_25CollectiveMainloopBwdSm80ILi2ELi1EN4cute5tupleIJNS5_1CILi64EEENS7_ILi80EEENS7_ILi192EEEEEENS_10bfloat16_tEfNS_4arch4Sm80ELb0ELb1ELb1ELb1ELb1ELb0ELb1ELb0ELi2ELi4ELi2ELi2ELb0EEENS1_21CollectiveEpilogueBwdISB_SC_SE_Li256ELb1ELb1ELi4EEENS1_19SingleTileSchedulerILb1ELb0ELb0ELi80EEEEEEEEEvNT_6ParamsE,"",@"SHT_CUDA_INFO"
	.sectionflags	@""
	.align	4


	//----- nvinfo : EIATTR_CUDA_API_VERSION
	.align		4
        /*0000*/ 	.byte	0x04, 0x37
        /*0002*/ 	.short	(.L_768 - .L_767)
.L_767:
        /*0004*/ 	.word	0x00000082


	//----- nvinfo : EIATTR_KPARAM_INFO
	.align		4
.L_768:
        /*0008*/ 	.byte	0x04, 0x17
        /*000a*/ 	.short	(.L_770 - .L_769)
.L_769:
        /*000c*/ 	.word	0x00000000
        /*0010*/ 	.short	0x0000
        /*0012*/ 	.short	0x0000
        /*0014*/ 	.byte	0x00, 0xf0, 0xc1, 0x09


	//----- nvinfo : EIATTR_SPARSE_MMA_MASK
	.align		4
.L_770:
        /*0018*/ 	.byte	0x03, 0x50
        /*001a*/ 	.short	0x0000


	//----- nvinfo : EIATTR_MAXREG_COUNT
	.align		4
        /*001c*/ 	.byte	0x03, 0x1b
        /*001e*/ 	.short	0x00ff


	//----- nvinfo : EIATTR_MERCURY_ISA_VERSION
	.align		4
        /*0020*/ 	.byte	0x03, 0x5f
        /*0022*/ 	.short	0x0101


	//----- nvinfo : EIATTR_EXIT_INSTR_OFFSETS
	.align		4
        /*0024*/ 	.byte	0x04, 0x1c
        /*0026*/ 	.short	(.L_772 - .L_771)


	//   ....[0]....
.L_771:
        /*0028*/ 	.word	0x00000010


	//----- nvinfo : EIATTR_MAX_THREADS
	.align		4
.L_772:
        /*002c*/ 	.byte	0x04, 0x05
        /*002e*/ 	.short	(.L_774 - .L_773)
.L_773:
        /*0030*/ 	.word	0x00000100
        /*0034*/ 	.word	0x00000001
        /*0038*/ 	.word	0x00000001


	//----- nvinfo : EIATTR_CBANK_PARAM_SIZE
	.align		4
.L_774:
        /*003c*/ 	.byte	0x03, 0x19
        /*003e*/ 	.short	0x0270


	//----- nvinfo : EIATTR_PARAM_CBANK
	.align		4
        /*0040*/ 	.byte	0x04, 0x0a
        /*0042*/ 	.short	(.L_776 - .L_775)
	.align		4
.L_775:
        /*0044*/ 	.word	index@(.nv.constant0._ZN7cutlass13device_kernelIN5flash19enable_sm80_to_sm89INS1_16FlashAttnBwdSm80INS1_25CollectiveMainloopBwdSm80ILi2ELi1EN4cute5tupleIJNS5_1CILi64EEENS7_ILi80EEENS7_ILi192EEEEEENS_10bfloat16_tEfNS_4arch4Sm80ELb0ELb1ELb1ELb1ELb1ELb0ELb1ELb0ELi2ELi4ELi2ELi2ELb0EEENS1_21CollectiveEpilogueBwdISB_SC_SE_Li256ELb1ELb1ELi4EEENS1_19SingleTileSchedulerILb1ELb0ELb0ELi80EEEEEEEEEvNT_6ParamsE)
        /*0048*/ 	.short	0x0210
        /*004a*/ 	.short	0x0270


	//----- nvinfo : EIATTR_SW_WAR
	.align		4
.L_776:
        /*004c*/ 	.byte	0x04, 0x36
        /*004e*/ 	.short	(.L_778 - .L_777)
.L_777:
        /*0050*/ 	.word	0x00000008
.L_778:


//--------------------- .nv.info._ZN7cutlass13device_kernelIN5flash19enable_sm80_to_sm89INS1_16FlashAttnBwdSm80INS1_25CollectiveMainloopBwdSm80ILi2ELi1EN4cute5tupleIJNS5_1CILi64EEENS7_ILi80EEENS7_ILi192EEEEEENS_10bfloat16_tEfNS_4arch4Sm80ELb0ELb1ELb1ELb1ELb0ELb0ELb1ELb0ELi2ELi4ELi2ELi2ELb0EEENS1_24CollectiveEpilogueBwdGQAISB_fSE_Li256ELb1ELb0EEENS1_19SingleTileSchedulerILb1ELb0ELb0ELi80EEEEEEEEEvNT_6ParamsE --------------------------
	.section	.nv.info._ZN7cutlass13device_kernelIN5flash19enable_sm80_to_sm89INS1_16FlashAttnBwdSm80INS1_25CollectiveMainloopBwdSm80ILi2ELi1EN4cute5tupleIJNS5_1CILi64EEENS7_ILi80EEENS7_ILi192EEEEEENS_10bfloat16_tEfNS_4arch4Sm80ELb0ELb1ELb1ELb1ELb0ELb0ELb1ELb0ELi2ELi4ELi2ELi2ELb0EEENS1_24CollectiveEpilogueBwdGQAISB_fSE_Li256ELb1ELb0EEENS1_19SingleTileSchedulerILb1ELb0ELb0ELi80EEEEEEEEEvNT_6ParamsE,"",@"SHT_CUDA_INFO"
	.sectionflags	@""
	.align	4


	//----- nvinfo : EIATTR_CUDA_API_VERSION
	.align		4
        /*0000*/ 	.byte	0x04, 0x37
        /*0002*/ 	.short	(.L_780 - .L_779)
.L_779:
        /*0004*/ 	.word	0x00000082


	//----- nvinfo : EIATTR_KPARAM_INFO
	.align		4
.L_780:
        /*0008*/ 	.byte	0x04, 0x17
        /*000a*/ 	.short	(.L_782 - .L_781)
.L_781:
        /*000c*/ 	.word	0x00000000
        /*0010*/ 	.short	0x0000
        /*0012*/ 	.short	0x0000
        /*0014*/ 	.byte	0x00, 0xf0, 0xe1, 0x09


	//----- nvinfo : EIATTR_SPARSE_MMA_MASK
	.align		4
.L_782:
        /*0018*/ 	.byte	0x03, 0x50
        /*001a*/ 	.short	0x0000


	//----- nvinfo : EIATTR_MAXREG_COUNT
	.align		4
        /*001c*/ 	.byte	0x03, 0x1b
        /*001e*/ 	.short	0x00ff


	//----- nvinfo : EIATTR_MERCURY_ISA_VERSION
	.align		4
        /*0020*/ 	.byte	0x03, 0x5f
        /*0022*/ 	.short	0x0101


	//----- nvinfo : EIATTR_EXIT_INSTR_OFFSETS
	.align		4
        /*0024*/ 	.byte	0x04, 0x1c
        /*0026*/ 	.short	(.L_784 - .L_783)


	//   ....[0]....
.L_783:
        /*0028*/ 	.word	0x00000010


	//----- nvinfo : EIATTR_MAX_THREADS
	.align		4
.L_784:
        /*002c*/ 	.byte	0x04, 0x05
        /*002e*/ 	.short	(.L_786 - .L_785)
.L_785:
        /*0030*/ 	.word	0x00000100
        /*0034*/ 	.word	0x00000001
        /*0038*/ 	.word	0x00000001


	//----- nvinfo : EIATTR_CBANK_PARAM_SIZE
	.align		4
.L_786:
        /*003c*/ 	.byte	0x03, 0x19
        /*003e*/ 	.short	0x0278


	//----- nvinfo : EIATTR_PARAM_CBANK
	.align		4
        /*0040*/ 	.byte	0x04, 0x0a
        /*0042*/ 	.short	(.L_788 - .L_787)
	.align		4
.L_787:
        /*0044*/ 	.word	index@(.nv.constant0._ZN7cutlass13device_kernelIN5flash19enable_sm80_to_sm89INS1_16FlashAttnBwdSm80INS1_25CollectiveMainloopBwdSm80ILi2ELi1EN4cute5tupleIJNS5_1CILi64EEENS7_ILi80EEENS7_ILi192EEEEEENS_10bfloat16_tEfNS_4arch4Sm80ELb0ELb1ELb1ELb1ELb0ELb0ELb1ELb0ELi2ELi4ELi2ELi2ELb0EEENS1_24CollectiveEpilogueBwdGQAISB_fSE_Li256ELb1ELb0EEENS1_19SingleTileSchedulerILb1ELb0ELb0ELi80EEEEEEEEEvNT_6ParamsE)
        /*0048*/ 	.short	0x0210
        /*004a*/ 	.short	0x0278


	//----- nvinfo : EIATTR_SW_WAR
	.align		4
.L_788:
        /*004c*/ 	.byte	0x04, 0x36
        /*004e*/ 	.short	(.L_790 - .L_789)
.L_789:
        /*0050*/ 	.word	0x00000008
.L_790:


//--------------------- .nv.info._ZN7cutlass13device_kernelIN5flash19enable_sm80_to_sm89INS1_16FlashAttnBwdSm80INS1_25CollectiveMainloopBwdSm80ILi2ELi1EN4cute5tupleIJNS5_1CILi64EEENS7_ILi80EEENS7_ILi192EEEEEENS_10bfloat16_tEfNS_4arch4Sm80ELb0ELb1ELb1ELb1ELb1ELb0ELb1ELb0ELi2ELi4ELi2ELi2ELb0EEENS1_24CollectiveEpilogueBwdGQAISB_fSE_Li256ELb1ELb1EEENS1_19SingleTileSchedulerILb1ELb0ELb0ELi80EEEEEEEEEvNT_6ParamsE --------------------------
	.section	.nv.info._ZN7cutlass13device_kernelIN5flash19enable_sm80_to_sm89INS1_16FlashAttnBwdSm80INS1_25CollectiveMainloopBwdSm80ILi2ELi1EN4cute5tupleIJNS5_1CILi64EEENS7_ILi80EEENS7_ILi192EEEEEENS_10bfloat16_tEfNS_4arch4Sm80ELb0ELb1ELb1ELb1ELb1ELb0ELb1ELb0ELi2ELi4ELi2ELi2ELb0EEENS1_24CollectiveEpilogueBwdGQAISB_fSE_Li256ELb1ELb1EEENS1_19SingleTileSchedulerILb1ELb0ELb0ELi80EEEEEEEEEvNT_6ParamsE,"",@"SHT_CUDA_INFO"
	.sectionflags	@""
	.align	4


	//----- nvinfo : EIATTR_CUDA_API_VERSION
	.align		4
        /*0000*/ 	.byte	0x04, 0x37
        /*0002*/ 	.short	(.L_792 - .L_791)
.L_791:
        /*0004*/ 	.word	0x00000082


	//----- nvinfo : EIATTR_KPARAM_INFO
	.align		4
.L_792:
        /*0008*/ 	.byte	0x04, 0x17
        /*000a*/ 	.short	(.L_794 - .L_793)
.L_793:
        /*000c*/ 	.word	0x00000000
        /*0010*/ 	.short	0x0000
        /*0012*/ 	.short	0x0000
        /*0014*/ 	.byte	0x00, 0xf0, 0xe1, 0x09


	//----- nvinfo : EIATTR_SPARSE_MMA_MASK
	.align		4
.L_794:
        /*0018*/ 	.byte	0x03, 0x50
        /*001a*/ 	.short	0x0000


	//----- nvinfo : EIATTR_MAXREG_COUNT
	.align		4
        /*001c*/ 	.byte	0x03, 0x1b
        /*001e*/ 	.short	0x00ff


	//----- nvinfo : EIATTR_MERCURY_ISA_VERSION
	.align		4
        /*0020*/ 	.byte	0x03, 0x5f
        /*0022*/ 	.short	0x0101


	//----- nvinfo : EIATTR_EXIT_INSTR_OFFSETS
	.align		4
        /*0024*/ 	.byte	0x04, 0x1c
        /*0026*/ 	.short	(.L_796 - .L_795)


	//   ....[0]....
.L_795:
        /*0028*/ 	.word	0x00000010


	//----- nvinfo : EIATTR_MAX_THREADS
	.align		4
.L_796:
        /*002c*/ 	.byte	0x04, 0x05
        /*002e*/ 	.short	(.L_798 - .L_797)
.L_797:
        /*0030*/ 	.word	0x00000100
        /*0034*/ 	.word	0x00000001
        /*0038*/ 	.word	0x00000001


	//----- nvinfo : EIATTR_CBANK_PARAM_SIZE
	.align		4
.L_798:
        /*003c*/ 	.byte	0x03, 0x19
        /*003e*/ 	.short	0x0278


	//----- nvinfo : EIATTR_PARAM_CBANK
	.align		4
        /*0040*/ 	.byte	0x04, 0x0a
        /*0042*/ 	.short	(.L_800 - .L_799)
	.align		4
.L_799:
        /*0044*/ 	.word	index@(.nv.constant0._ZN7cutlass13device_kernelIN5flash19enable_sm80_to_sm89INS1_16FlashAttnBwdSm80INS1_25CollectiveMainloopBwdSm80ILi2ELi1EN4cute5tupleIJNS5_1CILi64EEENS7_ILi80EEENS7_ILi192EEEEEENS_10bfloat16_tEfNS_4arch4Sm80ELb0ELb1ELb1ELb1ELb1ELb0ELb1ELb0ELi2ELi4ELi2ELi2ELb0EEENS1_24CollectiveEpilogueBwdGQAISB_fSE_Li256ELb1ELb1EEENS1_19SingleTileSchedulerILb1ELb0ELb0ELi80EEEEEEEEEvNT_6ParamsE)
        /*0048*/ 	.short	0x0210
        /*004a*/ 	.short	0x0278


	//----- nvinfo : EIATTR_SW_WAR
	.align		4
.L_800:
        /*004c*/ 	.byte	0x04, 0x36
        /*004e*/ 	.short	(.L_802 - .L_801)
.L_801:
        /*0050*/ 	.word	0x00000008
.L_802:


//--------------------- .nv.info._ZN7cutlass13device_kernelIN5flash19enable_sm80_to_sm89INS1_16FlashAttnBwdSm80INS1_25CollectiveMainloopBwdSm80ILi2ELi1EN4cute5tupleIJNS5_1CILi64EEENS7_ILi80EEENS7_ILi192EEEEEENS_10bfloat16_tEfNS_4arch4Sm80ELb1ELb0ELb1ELb0ELb0ELb0ELb1ELb0ELi2ELi4ELi2ELi2ELb0EEENS1_21CollectiveEpilogueBwdISB_SC_SE_Li256ELb0ELb1ELi4EEENS1_25SingleTileBwdLPTSchedulerILb0ELi80ELb0EEEEEEEEEvNT_6ParamsE --------------------------
	.section	.nv.info._ZN7cutlass13device_kernelIN5flash19enable_sm80_to_sm89INS1_16FlashAttnBwdSm80INS1_25CollectiveMainloopBwdSm80ILi2ELi1EN4cute5tupleIJNS5_1CILi64EEENS7_ILi80EEENS7_ILi192EEEEEENS_10bfloat16_tEfNS_4arch4Sm80ELb1ELb0ELb1ELb0ELb0ELb0ELb1ELb0ELi2ELi4ELi2ELi2ELb0EEENS1_21CollectiveEpilogueBwdISB_SC_SE_Li256ELb0ELb1ELi4EEENS1_25SingleTileBwdLPTSchedulerILb0ELi80ELb0EEEEEEEEEvNT_6ParamsE,"",@"SHT_CUDA_INFO"
	.sectionflags	@""
	.align	4


	//----- nvinfo : EIATTR_CUDA_API_VERSION
	.align		4
        /*0000*/ 	.byte	0x04, 0x37
        /*0002*/ 	.short	(.L_804 - .L_803)
.L_803:
        /*0004*/ 	.word	0x00000082


	//----- nvinfo : EIATTR_KPARAM_INFO
	.align		4
.L_804:
        /*0008*/ 	.byte	0x04, 0x17
        /*000a*/ 	.short	(.L_806 - .L_805)
.L_805:
        /*000c*/ 	.word	0x00000000
        /*0010*/ 	.short	0x0000
        /*0012*/ 	.short	0x0000
        /*0014*/ 	.byte	0x00, 0xf0, 0x21, 0x0a


	//----- nvinfo : EIATTR_SPARSE_MMA_MASK
	.align		4
.L_806:
        /*0018*/ 	.byte	0x03, 0x50
        /*001a*/ 	.short	0x0000


	//----- nvinfo : EIATTR_MAXREG_COUNT
	.align		4
        /*001c*/ 	.byte	0x03, 0x1b
        /*001e*/ 	.short	0x00ff


	//----- nvinfo : EIATTR_MERCURY_ISA_VERSION
	.align		4
        /*0020*/ 	.byte	0x03, 0x5f
        /*0022*/ 	.short	0x0101


	//----- nvinfo : EIATTR_EXIT_INSTR_OFFSETS
	.align		4
        /*0024*/ 	.byte	0x04, 0x1c
        /*0026*/ 	.short	(.L_808 - .L_807)


	//   ....[0]....
.L_807:
        /*0028*/ 	.word	0x00000010


	//----- nvinfo : EIATTR_MAX_THREADS
	.align		4
.L_808:
        /*002c*/ 	.byte	0x04, 0x05
        /*002e*/ 	.short	(.L_810 - .L_809)
.L_809:
        /*0030*/ 	.word	0x00000100
        /*0034*/ 	.word	0x00000001
        /*0038*/ 	.word	0x00000001


	//----- nvinfo : EIATTR_CBANK_PARAM_SIZE
	.align		4
.L_810:
        /*003c*/ 	.byte	0x03, 0x19
        /*003e*/ 	.short	0x0288


	//----- nvinfo : EIATTR_PARAM_CBANK
	.align		4
        /*0040*/ 	.byte	0x04, 0x0a
        /*0042*/ 	.short	(.L_812 - .L_811)
	.align		4
.L_811:
        /*0044*/ 	.word	index@(.nv.constant0._ZN7cutlass13device_kernelIN5flash19enable_sm80_to_sm89INS1_16FlashAttnBwdSm80INS1_25CollectiveMainloopBwdSm80ILi2ELi1EN4cute5tupleIJNS5_1CILi64EEENS7_ILi80EEENS7_ILi192EEEEEENS_10bfloat16_tEfNS_4arch4Sm80ELb1ELb0ELb1ELb0ELb0ELb0ELb1ELb0ELi2ELi4ELi2ELi2ELb0EEENS1_21CollectiveEpilogueBwdISB_SC_SE_Li256ELb0ELb1ELi4EEENS1_25SingleTileBwdLPTSchedulerILb0ELi80ELb0EEEEEEEEEvNT_6ParamsE)
        /*0048*/ 	.short	0x0210
        /*004a*/ 	.short	0x0288


	//----- nvinfo : EIATTR_SW_WAR
	.align		4
.L_812:
        /*004c*/ 	.byte	0x04, 0x36
        /*004e*/ 	.short	(.L_814 - .L_813)
.L_813:
        /*0050*/ 	.word	0x00000008
.L_814:


//--------------------- .nv.info._ZN7cutlass13device_kernelIN5flash19enable_sm80_to_sm89INS1_16FlashAttnBwdSm80INS1_25CollectiveMainloopBwdSm80ILi2ELi1EN4cute5tupleIJNS5_1CILi64EEENS7_ILi80EEENS7_ILi192EEEEEENS_10bfloat16_tEfNS_4arch4Sm80ELb1ELb0ELb1ELb0ELb1ELb0ELb1ELb0ELi2ELi4ELi2ELi2ELb0EEENS1_21CollectiveEpilogueBwdISB_SC_SE_Li256ELb0ELb1ELi4EEENS1_25SingleTileBwdLPTSchedulerILb0ELi80ELb1EEEEEEEEEvNT_6ParamsE --------------------------
	.section	.nv.info._ZN7cutlass13device_kernelIN5flash19enable_sm80_to_sm89INS1_16FlashAttnBwdSm80INS1_25CollectiveMainloopBwdSm80ILi2ELi1EN4cute5tupleIJNS5_1CILi64EEENS7_ILi80EEENS7_ILi192EEEEEENS_10bfloat16_tEfNS_4arch4Sm80ELb1ELb0ELb1ELb0ELb1ELb0ELb1ELb0ELi2ELi4ELi2ELi2ELb0EEENS1_21CollectiveEpilogueBwdISB_SC_SE_Li256ELb0ELb1ELi4EEENS1_25SingleTileBwdLPTSchedulerILb0ELi80ELb1EEEEEEEEEvNT_6ParamsE,"",@"SHT_CUDA_INFO"
	.sectionflags	@""
	.align	4


	//----- nvinfo : EIATTR_CUDA_API_VERSION
	.align		4
        /*0000*/ 	.byte	0x04, 0x37
        /*0002*/ 	.short	(.L_816 - .L_815)
.L_815:
        /*0004*/ 	.word	0x00000082


	//----- nvinfo : EIATTR_KPARAM_INFO
	.align		4
.L_816:
        /*0008*/ 	.byte	0x04, 0x17
        /*000a*/ 	.short	(.L_818 - .L_817)
.L_817:
        /*000c*/ 	.word	0x00000000
        /*0010*/ 	.short	0x0000
        /*0012*/ 	.short	0x0000
        /*0014*/ 	.byte	0x00, 0xf0, 0x21, 0x0a


	//----- nvinfo : EIATTR_SPARSE_MMA_MASK
	.align		4
.L_818:
        /*0018*/ 	.byte	0x03, 0x50
        /*001a*/ 	.short	0x0000


	//----- nvinfo : EIATTR_MAXREG_COUNT
	.align		4
        /*001c*/ 	.byte	0x03, 0x1b
        /*001e*/ 	.short	0x00ff


	//----- nvinfo : EIATTR_MERCURY_ISA_VERSION
	.align		4
        /*0020*/ 	.byte	0x03, 0x5f
        /*0022*/ 	.short	0x0101


	//----- nvinfo : EIATTR_EXIT_INSTR_OFFSETS
	.align		4
        /*0024*/ 	.byte	0x04, 0x1c
        /*0026*/ 	.short	(.L_820 - .L_819)


	//   ....[0]....
.L_819:
        /*0028*/ 	.word	0x00000010


	//----- nvinfo : EIATTR_MAX_THREADS
	.align		4
.L_820:
        /*002c*/ 	.byte	0x04, 0x05
        /*002e*/ 	.short	(.L_822 - .L_821)
.L_821:
        /*0030*/ 	.word	0x00000100
        /*0034*/ 	.word	0x00000001
        /*0038*/ 	.word	0x00000001


	//----- nvinfo : EIATTR_CBANK_PARAM_SIZE
	.align		4
.L_822:
        /*003c*/ 	.byte	0x03, 0x19
        /*003e*/ 	.short	0x0288


	//----- nvinfo : EIATTR_PARAM_CBANK
	.align		4
        /*0040*/ 	.byte	0x04, 0x0a
        /*0042*/ 	.short	(.L_824 - .L_823)
	.align		4
.L_823:
        /*0044*/ 	.word	index@(.nv.constant0._ZN7cutlass13device_kernelIN5flash19enable_sm80_to_sm89INS1_16FlashAttnBwdSm80INS1_25CollectiveMainloopBwdSm80ILi2ELi1EN4cute5tupleIJNS5_1CILi64EEENS7_ILi80EEENS7_ILi192EEEEEENS_10bfloat16_tEfNS_4arch4Sm80ELb1ELb0ELb1ELb0ELb1ELb0ELb1ELb0ELi2ELi4ELi2ELi2ELb0EEENS1_21CollectiveEpilogueBwdISB_SC_SE_Li256ELb0ELb1ELi4EEENS1_25SingleTileBwdLPTSchedulerILb0ELi80ELb1EEEEEEEEEvNT_6ParamsE)
        /*0048*/ 	.short	0x0210
        /*004a*/ 	.short	0x0288


	//----- nvinfo : EIATTR_SW_WAR
	.align		4
.L_824:
        /*004c*/ 	.byte	0x04, 0x36
        /*004e*/ 	.short	(.L_826 - .L_825)
.L_825:
        /*0050*/ 	.word	0x00000008
.L_826:


//--------------------- .nv.info._ZN7cutlass13device_kernelIN5flash19enable_sm80_to_sm89INS1_16FlashAttnBwdSm80INS1_25CollectiveMainloopBwdSm80ILi2ELi1EN4cute5tupleIJNS5_1CILi64EEENS7_ILi80EEENS7_ILi192EEEEEENS_10bfloat16_tEfNS_4arch4Sm80ELb1ELb0ELb1ELb0ELb0ELb0ELb1ELb0ELi2ELi4ELi2ELi2ELb0EEENS1_24CollectiveEpilogueBwdGQAISB_fSE_Li256ELb0ELb0EEENS1_25SingleTileBwdLPTSchedulerILb0ELi80ELb0EEEEEEEEEvNT_6ParamsE --------------------------
	.section	.nv.info._ZN7cutlass13device_kernelIN5flash19enable_sm80_to_sm89INS1_16FlashAttnBwdSm80INS1_25CollectiveMainloopBwdSm80ILi2ELi1EN4cute5tupleIJNS5_1CILi64EEENS7_ILi80EEENS7_ILi192EEEEEENS_10bfloat16_tEfNS_4arch4Sm80ELb1ELb0ELb1ELb0ELb0ELb0ELb1ELb0ELi2ELi4ELi2ELi2ELb0EEENS1_24CollectiveEpilogueBwdGQAISB_fSE_Li256ELb0ELb0EEENS1_25SingleTileBwdLPTSchedulerILb0ELi80ELb0EEEEEEEEEvNT_6ParamsE,"",@"SHT_CUDA_INFO"
	.sectionflags	@""
	.align	4


	//----- nvinfo : EIATTR_CUDA_API_VERSION
	.align		4
        /*0000*/ 	.byte	0x04, 0x37
        /*0002*/ 	.short	(.L_828 - .L_827)
.L_827:
        /*0004*/ 	.word	0x00000082


	//----- nvinfo : EIATTR_KPARAM_INFO
	.align		4
.L_828:
        /*0008*/ 	.byte	0x04, 0x17
        /*000a*/ 	.short	(.L_830 - .L_829)
.L_829:
        /*000c*/ 	.word	0x00000000
        /*0010*/ 	.short	0x0000
        /*0012*/ 	.short	0x0000
        /*0014*/ 	.byte	0x00, 0xf0, 0x41, 0x0a


	//----- nvinfo : EIATTR_SPARSE_MMA_MASK
	.align		4
.L_830:
        /*0018*/ 	.byte	0x03, 0x50
        /*001a*/ 	.short	0x0000


	//----- nvinfo : EIATTR_MAXREG_COUNT
	.align		4
        /*001c*/ 	.byte	0x03, 0x1b
        /*001e*/ 	.short	0x00ff


	//----- nvinfo : EIATTR_MERCURY_ISA_VERSION
	.align		4
        /*0020*/ 	.byte	0x03, 0x5f
        /*0022*/ 	.short	0x0101


	//----- nvinfo : EIATTR_EXIT_INSTR_OFFSETS
	.align		4
        /*0024*/ 	.byte	0x04, 0x1c
        /*0026*/ 	.short	(.L_832 - .L_831)


	//   ....[0]....
.L_831:
        /*0028*/ 	.word	0x00000010


	//----- nvinfo : EIATTR_MAX_THREADS
	.align		4
.L_832:
        /*002c*/ 	.byte	0x04, 0x05
        /*002e*/ 	.short	(.L_834 - .L_833)
.L_833:
        /*0030*/ 	.word	0x00000100
        /*0034*/ 	.word	0x00000001
        /*0038*/ 	.word	0x00000001


	//----- nvinfo : EIATTR_CBANK_PARAM_SIZE
	.align		4
.L_834:
        /*003c*/ 	.byte	0x03, 0x19
        /*003e*/ 	.short	0x0290


	//----- nvinfo : EIATTR_PARAM_CBANK
	.align		4
        /*0040*/ 	.byte	0x04, 0x0a
        /*0042*/ 	.short	(.L_836 - .L_835)
	.align		4
.L_835:
        /*0044*/ 	.word	index@(.nv.constant0._ZN7cutlass13device_kernelIN5flash19enable_sm80_to_sm89INS1_16FlashAttnBwdSm80INS1_25CollectiveMainloopBwdSm80ILi2ELi1EN4cute5tupleIJNS5_1CILi64EEENS7_ILi80EEENS7_ILi192EEEEEENS_10bfloat16_tEfNS_4arch4Sm80ELb1ELb0ELb1ELb0ELb0ELb0ELb1ELb0ELi2ELi4ELi2ELi2ELb0EEENS1_24CollectiveEpilogueBwdGQAISB_fSE_Li256ELb0ELb0EEENS1_25SingleTileBwdLPTSchedulerILb0ELi80ELb0EEEEEEEEEvNT_6ParamsE)
        /*0048*/ 	.short	0x0210
        /*004a*/ 	.short	0x0290


	//----- nvinfo : EIATTR_SW_WAR
	.align		4
.L_836:
        /*004c*/ 	.byte	0x04, 0x36
        /*004e*/ 	.short	(.L_838 - .L_837)
.L_837:
        /*0050*/ 	.word	0x00000008
.L_838:


//--------------------- .nv.info._ZN7cutlass13device_kernelIN5flash19enable_sm80_to_sm89INS1_16FlashAttnBwdSm80INS1_25CollectiveMainloopBwdSm80ILi2ELi1EN4cute5tupleIJNS5_1CILi64EEENS7_ILi80EEENS7_ILi192EEEEEENS_10bfloat16_tEfNS_4arch4Sm80ELb1ELb0ELb1ELb0ELb1ELb0ELb1ELb0ELi2ELi4ELi2ELi2ELb0EEENS1_24CollectiveEpilogueBwdGQAISB_fSE_Li256ELb0ELb1EEENS1_25SingleTileBwdLPTSchedulerILb0ELi80ELb1EEEEEEEEEvNT_6ParamsE --------------------------
	.section	.nv.info._ZN7cutlass13device_kernelIN5flash19enable_sm80_to_sm89INS1_16FlashAttnBwdSm80INS1_25CollectiveMainloopBwdSm80ILi2ELi1EN4cute5tupleIJNS5_1CILi64EEENS7_ILi80EEENS7_ILi192EEEEEENS_10bfloat16_tEfNS_4arch4Sm80ELb1ELb0ELb1ELb0ELb1ELb0ELb1ELb0ELi2ELi4ELi2ELi2ELb0EEENS1_24CollectiveEpilogueBwdGQAISB_fSE_Li256ELb0ELb1EEENS1_25SingleTileBwdLPTSchedulerILb0ELi80ELb1EEEEEEEEEvNT_6ParamsE,"",@"SHT_CUDA_INFO"
	.sectionflags	@""
	.align	4


	//----- nvinfo : EIATTR_CUDA_API_VERSION
	.align		4
        /*0000*/ 	.byte	0x04, 0x37
        /*0002*/ 	.short	(.L_840 - .L_839)
.L_839:
        /*0004*/ 	.word	0x00000082


	//----- nvinfo : EIATTR_KPARAM_INFO
	.align		4
.L_840:
        /*0008*/ 	.byte	0x04, 0x17
        /*000a*/ 	.short	(.L_842 - .L_841)
.L_841:
        /*000c*/ 	.word	0x00000000
        /*0010*/ 	.short	0x0000
        /*0012*/ 	.short	0x0000
        /*0014*/ 	.byte	0x00, 0xf0, 0x41, 0x0a


	//----- nvinfo : EIATTR_SPARSE_MMA_MASK
	.align		4
.L_842:
        /*0018*/ 	.byte	0x03, 0x50
        /*001a*/ 	.short	0x0000


	//----- nvinfo : EIATTR_MAXREG_COUNT
	.align		4
        /*001c*/ 	.byte	0x03, 0x1b
        /*001e*/ 	.short	0x00ff


	//----- nvinfo : EIATTR_MERCURY_ISA_VERSION
	.align		4
        /*0020*/ 	.byte	0x03, 0x5f
        /*0022*/ 	.short	0x0101


	//----- nvinfo : EIATTR_EXIT_INSTR_OFFSETS
	.align		4
        /*0024*/ 	.byte	0x04, 0x1c
        /*0026*/ 	.short	(.L_844 - .L_843)


	//   ....[0]....
.L_843:
        /*0028*/ 	.word	0x00000010


	//----- nvinfo : EIATTR_MAX_THREADS
	.align		4
.L_844:
        /*002c*/ 	.byte	0x04, 0x05
        /*002e*/ 	.short	(.L_846 - .L_845)
.L_845:
        /*0030*/ 	.word	0x00000100
        /*0034*/ 	.word	0x00000001
        /*0038*/ 	.word	0x00000001


	//----- nvinfo : EIATTR_CBANK_PARAM_SIZE
	.align		4
.L_846:
        /*003c*/ 	.byte	0x03, 0x19
        /*003e*/ 	.short	0x0290


	//----- nvinfo : EIATTR_PARAM_CBANK
	.align		4
        /*0040*/ 	.byte	0x04, 0x0a
        /*0042*/ 	.short	(.L_848 - .L_847)
	.align		4
.L_847:
        /*0044*/ 	.word	index@(.nv.constant0._ZN7cutlass13device_kernelIN5flash19enable_sm80_to_sm89INS1_16FlashAttnBwdSm80INS1_25CollectiveMainloopBwdSm80ILi2ELi1EN4cute5tupleIJNS5_1CILi64EEENS7_ILi80EEENS7_ILi192EEEEEENS_10bfloat16_tEfNS_4arch4Sm80ELb1ELb0ELb1ELb0ELb1ELb0ELb1ELb0ELi2ELi4ELi2ELi2ELb0EEENS1_24CollectiveEpilogueBwdGQAISB_fSE_Li256ELb0ELb1EEENS1_25SingleTileBwdLPTSchedulerILb0ELi80ELb1EEEEEEEEEvNT_6ParamsE)
        /*0048*/ 	.short	0x0210
        /*004a*/ 	.short	0x0290


	//----- nvinfo : EIATTR_SW_WAR
	.align		4
.L_848:
        /*004c*/ 	.byte	0x04, 0x36
        /*004e*/ 	.short	(.L_850 - .L_849)
.L_849:
        /*0050*/ 	.word	0x00000008
.L_850:


//--------------------- .nv.info._ZN7cutlass13device_kernelIN5flash22FlashAttnBwdPreprocessIN4cute5tupleIJNS3_1CILi64EEENS5_ILi192EEEEEENS_10bfloat16_tEfNS_4arch4Sm80ELb1ELb0EEEEEvNT_6ParamsE --------------------------
	.section	.nv.info._ZN7cutlass13device_kernelIN5flash22FlashAttnBwdPreprocessIN4cute5tupleIJNS3_1CILi64EEENS5_ILi192EEEEEENS_10bfloat16_tEfNS_4arch4Sm80ELb1ELb0EEEEEvNT_6ParamsE,"",@"SHT_CUDA_INFO"
	.sectionflags	@""
	.align	4


	//----- nvinfo : EIATTR_CUDA_API_VERSION
	.align		4
        /*0000*/ 	.byte	0x04, 0x37
        /*0002*/ 	.short	(.L_852 - .L_851)
.L_851:
        /*0004*/ 	.word	0x00000082


	//----- nvinfo : EIATTR_KPARAM_INFO
	.align		4
.L_852:
        /*0008*/ 	.byte	0x04, 0x17
        /*000a*/ 	.short	(.L_854 - .L_853)
.L_853:
        /*000c*/ 	.word	0x00000000
        /*0010*/ 	.short	0x0000
        /*0012*/ 	.short	0x0000
        /*0014*/ 	.byte	0x00, 0xf0, 0xc1, 0x03


	//----- nvinfo : EIATTR_SPARSE_MMA_MASK
	.align		4
.L_854:
        /*0018*/ 	.byte	0x03, 0x50
        /*001a*/ 	.short	0x0000


	//----- nvinfo : EIATTR_MAXREG_COUNT
	.align		4
        /*001c*/ 	.byte	0x03, 0x1b
        /*001e*/ 	.short	0x0080


	//----- nvinfo : EIATTR_MERCURY_ISA_VERSION
	.align		4
        /*0020*/ 	.byte	0x03, 0x5f
        /*0022*/ 	.short	0x0101


	//----- nvinfo : EIATTR_COOP_GROUP_MASK_REGIDS
	.align		4
        /*0024*/ 	.byte	0x04, 0x29
        /*0026*/ 	.short	(.L_856 - .L_855)


	//   ....[0]....
.L_855:
        /*0028*/ 	.word	0xffffffff


	//   ....[1]....
        /*002c*/ 	.word	0xffffffff


	//   ....[2]....
        /*0030*/ 	.word	0xffffffff


	//   ....[3]....
        /*0034*/ 	.word	0xffffffff


	//   ....[4]....
        /*0038*/ 	.word	0xffffffff


	//   ....[5]....
        /*003c*/ 	.word	0xffffffff


	//----- nvinfo : EIATTR_COOP_GROUP_INSTR_OFFSETS
	.align		4
.L_856:
        /*0040*/ 	.byte	0x04, 0x28
        /*0042*/ 	.short	(.L_858 - .L_857)


	//   ....[0]....
.L_857:
        /*0044*/ 	.word	0x000015d0


	//   ....[1]....
        /*0048*/ 	.word	0x000015e0


	//   ....[2]....
        /*004c*/ 	.word	0x00001610


	//   ....[3]....
        /*0050*/ 	.word	0x00001620


	//   ....[4]....
        /*0054*/ 	.word	0x00001650


	//   ....[5]....
        /*0058*/ 	.word	0x00001660


	//----- nvinfo : EIATTR_EXIT_INSTR_OFFSETS
	.align		4
.L_858:
        /*005c*/ 	.byte	0x04, 0x1c
        /*005e*/ 	.short	(.L_860 - .L_859)


	//   ....[0]....
.L_859:
        /*0060*/ 	.word	0x00001be0


	//   ....[1]....
        /*0064*/ 	.word	0x00001c60


	//----- nvinfo : EIATTR_MAX_THREADS
	.align		4
.L_860:
        /*0068*/ 	.byte	0x04, 0x05
        /*006a*/ 	.short	(.L_862 - .L_861)
.L_861:
        /*006c*/ 	.word	0x00000100
        /*0070*/ 	.word	0x00000001
        /*0074*/ 	.word	0x00000001


	//----- nvinfo : EIATTR_CRS_STACK_SIZE
	.align		4
.L_862:
        /*0078*/ 	.byte	0x04, 0x1e
        /*007a*/ 	.short	(.L_864 - .L_863)
.L_863:
        /*007c*/ 	.word	0x00000000


	//----- nvinfo : EIATTR_CBANK_PARAM_SIZE
	.align		4
.L_864:
        /*0080*/ 	.byte	0x03, 0x19
        /*0082*/ 	.short	0x00f0


	//----- nvinfo : EIATTR_PARAM_CBANK
	.align		4
        /*0084*/ 	.byte	0x04, 0x0a
        /*0086*/ 	.short	(.L_866 - .L_865)
	.align		4
.L_865:
        /*0088*/ 	.word	index@(.nv.constant0._ZN7cutlass13device_kernelIN5flash22FlashAttnBwdPreprocessIN4cute5tupleIJNS3_1CILi64EEENS5_ILi192EEEEEENS_10bfloat16_tEfNS_4arch4Sm80ELb1ELb0EEEEEvNT_6ParamsE)
        /*008c*/ 	.short	0x0210
        /*008e*/ 	.short	0x00f0


	//----- nvinfo : EIATTR_SW_WAR
	.align		4
.L_866:
        /*0090*/ 	.byte	0x04, 0x36
        /*0092*/ 	.short	(.L_868 - .L_867)
.L_867:
        /*0094*/ 	.word	0x00000008
.L_868:


//--------------------- .nv.info._ZN7cutlass13device_kernelIN5flash19enable_sm80_to_sm89INS1_16FlashAttnBwdSm80INS1_25CollectiveMainloopBwdSm80ILi2ELi1EN4cute5tupleIJNS5_1CILi64EEENS7_ILi80EEENS7_ILi192EEEEEENS_10bfloat16_tEfNS_4arch4Sm80ELb1ELb0ELb1ELb1ELb0ELb0ELb1ELb0ELi2ELi4ELi2ELi2ELb0EEENS1_21CollectiveEpilogueBwdISB_SC_SE_Li256ELb1ELb1ELi4EEENS1_25SingleTileBwdLPTSchedulerILb1ELi80ELb0EEEEEEEEEvNT_6ParamsE --------------------------
	.section	.nv.info._ZN7cutlass13device_kernelIN5flash19enable_sm80_to_sm89INS1_16FlashAttnBwdSm80INS1_25CollectiveMainloopBwdSm80ILi2ELi1EN4cute5tupleIJNS5_1CILi64EEENS7_ILi80EEENS7_ILi192EEEEEENS_10bfloat16_tEfNS_4arch4Sm80ELb1ELb0ELb1ELb1ELb0ELb0ELb1ELb0ELi2ELi4ELi2ELi2ELb0EEENS1_21CollectiveEpilogueBwdISB_SC_SE_Li256ELb1ELb1ELi4EEENS1_25SingleTileBwdLPTSchedulerILb1ELi80ELb0EEEEEEEEEvNT_6ParamsE,"",@"SHT_CUDA_INFO"
	.sectionflags	@""
	.align	4


	//----- nvinfo : EIATTR_CUDA_API_VERSION
	.align		4
        /*0000*/ 	.byte	0x04, 0x37
        /*0002*/ 	.short	(.L_870 - .L_869)
.L_869:
        /*0004*/ 	.word	0x00000082


	//----- nvinfo : EIATTR_KPARAM_INFO
	.align		4
.L_870:
        /*0008*/ 	.byte	0x04, 0x17
        /*000a*/ 	.short	(.L_872 - .L_871)
.L_871:
        /*000c*/ 	.word	0x00000000
        /*0010*/ 	.short	0x0000
        /*0012*/ 	.short	0x0000
        /*0014*/ 	.byte	0x00, 0xf0, 0x21, 0x0a


	//----- nvinfo : EIATTR_SPARSE_MMA_MASK
	.align		4
.L_872:
        /*0018*/ 	.byte	0x03, 0x50
        /*001a*/ 	.short	0x0000


	//----- nvinfo : EIATTR_MAXREG_COUNT
	.align		4
        /*001c*/ 	.byte	0x03, 0x1b
        /*001e*/ 	.short	0x00ff


	//----- nvinfo : EIATTR_MERCURY_ISA_VERSION
	.align		4
        /*0020*/ 	.byte	0x03, 0x5f
        /*0022*/ 	.short	0x0101


	//----- nvinfo : EIATTR_EXIT_INSTR_OFFSETS
	.align		4
        /*0024*/ 	.byte	0x04, 0x1c
        /*0026*/ 	.short	(.L_874 - .L_873)


	//   ....[0]....
.L_873:
        /*0028*/ 	.word	0x00000010


	//----- nvinfo : EIATTR_MAX_THREADS
	.align		4
.L_874:
        /*002c*/ 	.byte	0x04, 0x05
        /*002e*/ 	.short	(.L_876 - .L_875)
.L_875:
        /*0030*/ 	.word	0x00000100
        /*0034*/ 	.word	0x00000001
        /*0038*/ 	.word	0x00000001


	//----- nvinfo : EIATTR_CBANK_PARAM_SIZE
	.align		4
.L_876:
        /*003c*/ 	.byte	0x03, 0x19
        /*003e*/ 	.short	0x0288


	//----- nvinfo : EIATTR_PARAM_CBANK
	.align		4
        /*0040*/ 	.byte	0x04, 0x0a
        /*0042*/ 	.short	(.L_878 - .L_877)
	.align		4
.L_877:
        /*0044*/ 	.word	index@(.nv.constant0._ZN7cutlass13device_kernelIN5flash19enable_sm80_to_sm89INS1_16FlashAttnBwdSm80INS1_25CollectiveMainloopBwdSm80ILi2ELi1EN4cute5tupleIJNS5_1CILi64EEENS7_ILi80EEENS7_ILi192EEEEEENS_10bfloat16_tEfNS_4arch4Sm80ELb1ELb0ELb1ELb1ELb0ELb0ELb1ELb0ELi2ELi4ELi2ELi2ELb0EEENS1_21CollectiveEpilogueBwdISB_SC_SE_Li256ELb1ELb1ELi4EEENS1_25SingleTileBwdLPTSchedulerILb1ELi80ELb0EEEEEEEEEvNT_6ParamsE)
        /*0048*/ 	.short	0x0210
        /*004a*/ 	.short	0x0288


	//----- nvinfo : EIATTR_SW_WAR
	.align		4
.L_878:
        /*004c*/ 	.byte	0x04, 0x36
        /*004e*/ 	.short	(.L_880 - .L_879)
.L_879:
        /*0050*/ 	.word	0x00000008
.L_880:


//--------------------- .nv.info._ZN7cutlass13device_kernelIN5flash19enable_sm80_to_sm89INS1_16FlashAttnBwdSm80INS1_25CollectiveMainloopBwdSm80ILi2ELi1EN4cute5tupleIJNS5_1CILi64EEENS7_ILi80EEENS7_ILi192EEEEEENS_10bfloat16_tEfNS_4arch4Sm80ELb1ELb0ELb1ELb1ELb1ELb0ELb1ELb0ELi2ELi4ELi2ELi2ELb0EEENS1_21CollectiveEpilogueBwdISB_SC_SE_Li256ELb1ELb1ELi4EEENS1_25SingleTileBwdLPTSchedulerILb1ELi80ELb1EEEEEEEEEvNT_6ParamsE --------------------------
	.section	.nv.info._ZN7cutlass13device_kernelIN5flash19enable_sm80_to_sm89INS1_16FlashAttnBwdSm80INS1_25CollectiveMainloopBwdSm80ILi2ELi1EN4cute5tupleIJNS5_1CILi64EEENS7_ILi80EEENS7_ILi192EEEEEENS_10bfloat16_tEfNS_4arch4Sm80ELb1ELb0ELb1ELb1ELb1ELb0ELb1ELb0ELi2ELi4ELi2ELi2ELb0EEENS1_21CollectiveEpilogueBwdISB_SC_SE_Li256ELb1ELb1ELi4EEENS1_25SingleTileBwdLPTSchedulerILb1ELi80ELb1EEEEEEEEEvNT_6ParamsE,"",@"SHT_CUDA_INFO"
	.sectionflags	@""
	.align	4


	//----- nvinfo : EIATTR_CUDA_API_VERSION
	.align		4
        /*0000*/ 	.byte	0x04, 0x37
        /*0002*/ 	.short	(.L_882 - .L_881)
.L_881:
        /*0004*/ 	.word	0x00000082


	//----- nvinfo : EIATTR_KPARAM_INFO
	.align		4
.L_882:
        /*0008*/ 	.byte	0x04, 0x17
        /*000a*/ 	.short	(.L_884 - .L_883)
.L_883:
        /*000c*/ 	.word	0x00000000
        /*0010*/ 	.short	0x0000
        /*0012*/ 	.short	0x0000
        /*0014*/ 	.byte	0x00, 0xf0, 0x21, 0x0a


	//----- nvinfo : EIATTR_SPARSE_MMA_MASK
	.align		4
.L_884:
        /*0018*/ 	.byte	0x03, 0x50
        /*001a*/ 	.short	0x0000


	//----- nvinfo : EIATTR_MAXREG_COUNT
	.align		4
        /*001c*/ 	.byte	0x03, 0x1b
        /*001e*/ 	.short	0x00ff


	//----- nvinfo : EIATTR_MERCURY_ISA_VERSION
	.align		4
        /*0020*/ 	.byte	0x03, 0x5f
        /*0022*/ 	.short	0x0101


	//----- nvinfo : EIATTR_EXIT_INSTR_OFFSETS
	.align		4
        /*0024*/ 	.byte	0x04, 0x1c
        /*0026*/ 	.short	(.L_886 - .L_885)


	//   ....[0]....
.L_885:
        /*0028*/ 	.word	0x00000010


	//----- nvinfo : EIATTR_MAX_THREADS
	.align		4
.L_886:
        /*002c*/ 	.byte	0x04, 0x05
        /*002e*/ 	.short	(.L_888 - .L_887)
.L_887:
        /*0030*/ 	.word	0x00000100
        /*0034*/ 	.word	0x00000001
        /*0038*/ 	.word	0x00000001


	//----- nvinfo : EIATTR_CBANK_PARAM_SIZE
	.align		4
.L_888:
        /*003c*/ 	.byte	0x03, 0x19
        /*003e*/ 	.short	0x0288


	//----- nvinfo : EIATTR_PARAM_CBANK
	.align		4
        /*0040*/ 	.byte	0x04, 0x0a
        /*0042*/ 	.short	(.L_890 - .L_889)
	.align		4
.L_889:
        /*0044*/ 	.word	index@(.nv.constant0._ZN7cutlass13device_kernelIN5flash19enable_sm80_to_sm89INS1_16FlashAttnBwdSm80INS1_25CollectiveMainloopBwdSm80ILi2ELi1EN4cute5tupleIJNS5_1CILi64EEENS7_ILi80EEENS7_ILi192EEEEEENS_10bfloat16_tEfNS_4arch4Sm80ELb1ELb0ELb1ELb1ELb1ELb0ELb1ELb0ELi2ELi4ELi2ELi2ELb0EEENS1_21CollectiveEpilogueBwdISB_SC_SE_Li256ELb1ELb1ELi4EEENS1_25SingleTileBwdLPTSchedulerILb1ELi80ELb1EEEEEEEEEvNT_6ParamsE)
        /*0048*/ 	.short	0x0210
        /*004a*/ 	.short	0x0288


	//----- nvinfo : EIATTR_SW_WAR
	.align		4
.L_890:
        /*004c*/ 	.byte	0x04, 0x36
        /*004e*/ 	.short	(.L_892 - .L_891)
.L_891:
        /*0050*/ 	.word	0x00000008
.L_892:


//--------------------- .nv.info._ZN7cutlass13device_kernelIN5flash19enable_sm80_to_sm89INS1_16FlashAttnBwdSm80INS1_25CollectiveMainloopBwdSm80ILi2ELi1EN4cute5tupleIJNS5_1CILi64EEENS7_ILi80EEENS7_ILi192EEEEEENS_10bfloat16_tEfNS_4arch4Sm80ELb1ELb0ELb1ELb1ELb0ELb0ELb1ELb0ELi2ELi4ELi2ELi2ELb0EEENS1_24CollectiveEpilogueBwdGQAISB_fSE_Li256ELb1ELb0EEENS1_25SingleTileBwdLPTSchedulerILb1ELi80ELb0EEEEEEEEEvNT_6ParamsE --------------------------
	.section	.nv.info._ZN7cutlass13device_kernelIN5flash19enable_sm80_to_sm89INS1_16FlashAttnBwdSm80INS1_25CollectiveMainloopBwdSm80ILi2ELi1EN4cute5tupleIJNS5_1CILi64EEENS7_ILi80EEENS7_ILi192EEEEEENS_10bfloat16_tEfNS_4arch4Sm80ELb1ELb0ELb1ELb1ELb0ELb0ELb1ELb0ELi2ELi4ELi2ELi2ELb0EEENS1_24CollectiveEpilogueBwdGQAISB_fSE_Li256ELb1ELb0EEENS1_25SingleTileBwdLPTSchedulerILb1ELi80ELb0EEEEEEEEEvNT_6ParamsE,"",@"SHT_CUDA_INFO"
	.sectionflags	@""
	.align	4


	//----- nvinfo : EIATTR_CUDA_API_VERSION
	.align		4
        /*0000*/ 	.byte	0x04, 0x37
        /*0002*/ 	.short	(.L_894 - .L_893)
.L_893:
        /*0004*/ 	.word	0x00000082


	//----- nvinfo : EIATTR_KPARAM_INFO
	.align		4
.L_894:
        /*0008*/ 	.byte	0x04, 0x17
        /*000a*/ 	.short	(.L_896 - .L_895)
.L_895:
        /*000c*/ 	.word	0x00000000
        /*0010*/ 	.short	0x0000
        /*0012*/ 	.short	0x0000
        /*0014*/ 	.byte	0x00, 0xf0, 0x41, 0x0a


	//----- nvinfo : EIATTR_SPARSE_MMA_MASK
	.align		4
.L_896:
        /*0018*/ 	.byte	0x03, 0x50
        /*001a*/ 	.short	0x0000


	//----- nvinfo : EIATTR_MAXREG_COUNT
	.align		4
        /*001c*/ 	.byte	0x03, 0x1b
        /*001e*/ 	.short	0x00ff


	//----- nvinfo : EIATTR_MERCURY_ISA_VERSION
	.align		4
        /*0020*/ 	.byte	0x03, 0x5f
        /*0022*/ 	.short	0x0101


	//----- nvinfo : EIATTR_EXIT_INSTR_OFFSETS
	.align		4
        /*0024*/ 	.byte	0x04, 0x1c
        /*0026*/ 	.short	(.L_898 - .L_897)


	//   ....[0]....
.L_897:
        /*0028*/ 	.word	0x00000010


	//----- nvinfo : EIATTR_MAX_THREADS
	.align		4
.L_898:
        /*002c*/ 	.byte	0x04, 0x05
        /*002e*/ 	.short	(.L_900 - .L_899)
.L_899:
        /*0030*/ 	.word	0x00000100
        /*0034*/ 	.word	0x00000001
        /*0038*/ 	.word	0x00000001


	//----- nvinfo : EIATTR_CBANK_PARAM_SIZE
	.align		4
.L_900:
        /*003c*/ 	.byte	0x03, 0x19
        /*003e*/ 	.short	0x0290


	//----- nvinfo : EIATTR_PARAM_CBANK
	.align		4
        /*0040*/ 	.byte	0x04, 0x0a
        /*0042*/ 	.short	(.L_902 - .L_901)
	.align		4
.L_901:
        /*0044*/ 	.word	index@(.nv.constant0._ZN7cutlass13device_kernelIN5flash19enable_sm80_to_sm89INS1_16FlashAttnBwdSm80INS1_25CollectiveMainloopBwdSm80ILi2ELi1EN4cute5tupleIJNS5_1CILi64EEENS7_ILi80EEENS7_ILi192EEEEEENS_10bfloat16_tEfNS_4arch4Sm80ELb1ELb0ELb1ELb1ELb0ELb0ELb1ELb0ELi2ELi4ELi2ELi2ELb0EEENS1_24CollectiveEpilogueBwdGQAISB_fSE_Li256ELb1ELb0EEENS1_25SingleTileBwdLPTSchedulerILb1ELi80ELb0EEEEEEEEEvNT_6ParamsE)
        /*0048*/ 	.short	0x0210
        /*004a*/ 	.short	0x0290


	//----- nvinfo : EIATTR_SW_WAR
	.align		4
.L_902:
        /*004c*/ 	.byte	0x04, 0x36
        /*004e*/ 	.short	(.L_904 - .L_903)
.L_903:
        /*0050*/ 	.word	0x00000008
.L_904:


//--------------------- .nv.info._ZN7cutlass13device_kernelIN5flash32FlashAttnBwdPostprocessConvertdQIN4cute5tupleIJNS3_1CILi80EEENS5_ILi192EEEEEENS_10bfloat16_tEfNS_4arch4Sm80ELi256ENS3_8TiledMMAINS3_8MMA_AtomIJNS3_30SM80_16x8x16_F32BF16BF16F32_TNEEEENS3_6LayoutINS4_IJNS5_ILi4EEENS5_ILi2EEENS5_ILi1EEEEEENS4_IJSJ_SH_NS5_ILi0EEEEEEEENS4_IJNS5_ILi64EEENS5_ILi16EEESP_EEEEELb1EEEEEvNT_6ParamsE --------------------------
	.section	.nv.info._ZN7cutlass13device_kernelIN5flash32FlashAttnBwdPostprocessConvertdQIN4cute5tupleIJNS3_1CILi80EEENS5_ILi192EEEEEENS_10bfloat16_tEfNS_4arch4Sm80ELi256ENS3_8TiledMMAINS3_8MMA_AtomIJNS3_30SM80_16x8x16_F32BF16BF16F32_TNEEEENS3_6LayoutINS4_IJNS5_ILi4EEENS5_ILi2EEENS5_ILi1EEEEEENS4_IJSJ_SH_NS5_ILi0EEEEEEEENS4_IJNS5_ILi64EEENS5_ILi16EEESP_EEEEELb1EEEEEvNT_6ParamsE,"",@"SHT_CUDA_INFO"
	.sectionflags	@""
	.align	4


	//----- nvinfo : EIATTR_CUDA_API_VERSION
	.align		4
        /*0000*/ 	.byte	0x04, 0x37
        /*0002*/ 	.short	(.L_906 - .L_905)
.L_905:
        /*0004*/ 	.word	0x00000082


	//----- nvinfo : EIATTR_KPARAM_INFO
	.align		4
.L_906:
        /*0008*/ 	.byte	0x04, 0x17
        /*000a*/ 	.short	(.L_908 - .L_907)
.L_907:
        /*000c*/ 	.word	0x00000000
        /*0010*/ 	.short	0x0000
        /*0012*/ 	.short	0x0000
        /*0014*/ 	.byte	0x00, 0xf0, 0xc1, 0x01


	//----- nvinfo : EIATTR_SPARSE_MMA_MASK
	.align		4
.L_908:
        /*0018*/ 	.byte	0x03, 0x50
        /*001a*/ 	.short	0x0000


	//----- nvinfo : EIATTR_MAXREG_COUNT
	.align		4
        /*001c*/ 	.byte	0x03, 0x1b
        /*001e*/ 	.short	0x0080


	//----- nvinfo : EIATTR_NUM_BARRIERS
	.align		4
        /*0020*/ 	.byte	0x02, 0x4c
        /*0022*/ 	.byte	0x01
	.zero		1


	//----- nvinfo : EIATTR_MERCURY_ISA_VERSION
	.align		4
        /*0024*/ 	.byte	0x03, 0x5f
        /*0026*/ 	.short	0x0101


	//----- nvinfo : EIATTR_EXIT_INSTR_OFFSETS
	.align		4
        /*0028*/ 	.byte	0x04, 0x1c
        /*002a*/ 	.short	(.L_910 - .L_909)


	//   ....[0]....
.L_909:
        /*002c*/ 	.word	0x000001d0


	//   ....[1]....
        /*0030*/ 	.word	0x00001f20


	//   ....[2]....
        /*0034*/ 	.word	0x000021a0


	//   ....[3]....
        /*0038*/ 	.word	0x000021c0


	//----- nvinfo : EIATTR_MAX_THREADS
	.align		4
.L_910:
        /*003c*/ 	.byte	0x04, 0x05
        /*003e*/ 	.short	(.L_912 - .L_911)
.L_911:
        /*0040*/ 	.word	0x00000100
        /*0044*/ 	.word	0x00000001
        /*0048*/ 	.word	0x00000001


	//----- nvinfo : EIATTR_CRS_STACK_SIZE
	.align		4
.L_912:
        /*004c*/ 	.byte	0x04, 0x1e
        /*004e*/ 	.short	(.L_914 - .L_913)
.L_913:
        /*0050*/ 	.word	0x00000000


	//----- nvinfo : EIATTR_CBANK_PARAM_SIZE
	.align		4
.L_914:
        /*0054*/ 	.byte	0x03, 0x19
        /*0056*/ 	.short	0x0070


	//----- nvinfo : EIATTR_PARAM_CBANK
	.align		4
        /*0058*/ 	.byte	0x04, 0x0a
        /*005a*/ 	.short	(.L_916 - .L_915)
	.align		4
.L_915:
        /*005c*/ 	.word	index@(.nv.constant0._ZN7cutlass13device_kernelIN5flash32FlashAttnBwdPostprocessConvertdQIN4cute5tupleIJNS3_1CILi80EEENS5_ILi192EEEEEENS_10bfloat16_tEfNS_4arch4Sm80ELi256ENS3_8TiledMMAINS3_8MMA_AtomIJNS3_30SM80_16x8x16_F32BF16BF16F32_TNEEEENS3_6LayoutINS4_IJNS5_ILi4EEENS5_ILi2EEENS5_ILi1EEEEEENS4_IJSJ_SH_NS5_ILi0EEEEEEEENS4_IJNS5_ILi64EEENS5_ILi16EEESP_EEEEELb1EEEEEvNT_6ParamsE)
        /*0060*/ 	.short	0x0210
        /*0062*/ 	.short	0x0070


	//----- nvinfo : EIATTR_SW_WAR
	.align		4
.L_916:
        /*0064*/ 	.byte	0x04, 0x36
        /*0066*/ 	.short	(.L_918 - .L_917)
.L_917:
        /*0068*/ 	.word	0x00000008
.L_918:


//--------------------- .nv.info._ZN7cutlass13device_kernelIN5flash32FlashAttnBwdPostprocessConvertdQIN4cute5tupleIJNS3_1CILi64EEENS5_ILi192EEEEEENS_10bfloat16_tEfNS_4arch4Sm80ELi256ENS3_8TiledMMAINS3_8MMA_AtomIJNS3_30SM80_16x8x16_F32BF16BF16F32_TNEEEENS3_6LayoutINS4_IJNS5_ILi2EEENS5_ILi4EEENS5_ILi1EEEEEENS4_IJSJ_SH_NS5_ILi0EEEEEEEENS4_IJNS5_ILi32EEES6_NS5_ILi16EEEEEEEELb0EEEEEvNT_6ParamsE --------------------------
	.section	.nv.info._ZN7cutlass13device_kernelIN5flash32FlashAttnBwdPostprocessConvertdQIN4cute5tupleIJNS3_1CILi64EEENS5_ILi192EEEEEENS_10bfloat16_tEfNS_4arch4Sm80ELi256ENS3_8TiledMMAINS3_8MMA_AtomIJNS3_30SM80_16x8x16_F32BF16BF16F32_TNEEEENS3_6LayoutINS4_IJNS5_ILi2EEENS5_ILi4EEENS5_ILi1EEEEEENS4_IJSJ_SH_NS5_ILi0EEEEEEEENS4_IJNS5_ILi32EEES6_NS5_ILi16EEEEEEEELb0EEEEEvNT_6ParamsE,"",@"SHT_CUDA_INFO"
	.sectionflags	@""
	.align	4


	//----- nvinfo : EIATTR_CUDA_API_VERSION
	.align		4
        /*0000*/ 	.byte	0x04, 0x37
        /*0002*/ 	.short	(.L_920 - .L_919)
.L_919:
        /*0004*/ 	.word	0x00000082


	//----- nvinfo : EIATTR_KPARAM_INFO
	.align		4
.L_920:
        /*0008*/ 	.byte	0x04, 0x17
        /*000a*/ 	.short	(.L_922 - .L_921)
.L_921:
        /*000c*/ 	.word	0x00000000
        /*0010*/ 	.short	0x0000
        /*0012*/ 	.short	0x0000
        /*0014*/ 	.byte	0x00, 0xf0, 0xc1, 0x01


	//----- nvinfo : EIATTR_SPARSE_MMA_MASK
	.align		4
.L_922:
        /*0018*/ 	.byte	0x03, 0x50
        /*001a*/ 	.short	0x0000


	//----- nvinfo : EIATTR_MAXREG_COUNT
	.align		4
        /*001c*/ 	.byte	0x03, 0x1b
        /*001e*/ 	.short	0x0080


	//----- nvinfo : EIATTR_NUM_BARRIERS
	.align		4
        /*0020*/ 	.byte	0x02, 0x4c
        /*0022*/ 	.byte	0x01
	.zero		1


	//----- nvinfo : EIATTR_MERCURY_ISA_VERSION
	.align		4
        /*0024*/ 	.byte	0x03, 0x5f
        /*0026*/ 	.short	0x0101


	//----- nvinfo : EIATTR_EXIT_INSTR_OFFSETS
	.align		4
        /*0028*/ 	.byte	0x04, 0x1c
        /*002a*/ 	.short	(.L_924 - .L_923)


	//   ....[0]....
.L_923:
        /*002c*/ 	.word	0x000001b0


	//   ....[1]....
        /*0030*/ 	.word	0x00001510


	//   ....[2]....
        /*0034*/ 	.word	0x00001700


	//   ....[3]....
        /*0038*/ 	.word	0x00001720


	//----- nvinfo : EIATTR_MAX_THREADS
	.align		4
.L_924:
        /*003c*/ 	.byte	0x04, 0x05
        /*003e*/ 	.short	(.L_926 - .L_925)
.L_925:
        /*0040*/ 	.word	0x00000100
        /*0044*/ 	.word	0x00000001
        /*0048*/ 	.word	0x00000001


	//----- nvinfo : EIATTR_CRS_STACK_SIZE
	.align		4
.L_926:
        /*004c*/ 	.byte	0x04, 0x1e
        /*004e*/ 	.short	(.L_928 - .L_927)
.L_927:
        /*0050*/ 	.word	0x00000000


	//----- nvinfo : EIATTR_CBANK_PARAM_SIZE
	.align		4
.L_928:
        /*0054*/ 	.byte	0x03, 0x19
        /*0056*/ 	.short	0x0070


	//----- nvinfo : EIATTR_PARAM_CBANK
	.align		4
        /*0058*/ 	.byte	0x04, 0x0a
        /*005a*/ 	.short	(.L_930 - .L_929)
	.align		4
.L_929:
        /*005c*/ 	.word	index@(.nv.constant0._ZN7cutlass13device_kernelIN5flash32FlashAttnBwdPostprocessConvertdQIN4cute5tupleIJNS3_1CILi64EEENS5_ILi192EEEEEENS_10bfloat16_tEfNS_4arch4Sm80ELi256ENS3_8TiledMMAINS3_8MMA_AtomIJNS3_30SM80_16x8x16_F32BF16BF16F32_TNEEEENS3_6LayoutINS4_IJNS5_ILi2EEENS5_ILi4EEENS5_ILi1EEEEEENS4_IJSJ_SH_NS5_ILi0EEEEEEEENS4_IJNS5_ILi32EEES6_NS5_ILi16EEEEEEEELb0EEEEEvNT_6ParamsE)
        /*0060*/ 	.short	0x0210
        /*0062*/ 	.short	0x0070


	//----- nvinfo : EIATTR_SW_WAR
	.align		4
.L_930:
        /*0064*/ 	.byte	0x04, 0x36
        /*0066*/ 	.short	(.L_932 - .L_931)
.L_931:
        /*0068*/ 	.word	0x00000008
.L_932:


//--------------------- .nv.info._ZN7cutlass13device_kernelIN5flash19enable_sm80_to_sm89INS1_16FlashAttnBwdSm80INS1_25CollectiveMainloopBwdSm80ILi2ELi1EN4cute5tupleIJNS5_1CILi64EEENS7_ILi80EEENS7_ILi192EEEEEENS_10bfloat16_tEfNS_4arch4Sm80ELb1ELb0ELb1ELb1ELb1ELb0ELb1ELb0ELi2ELi4ELi2ELi2ELb0EEENS1_24CollectiveEpilogueBwdGQAISB_fSE_Li256ELb1ELb1EEENS1_25SingleTileBwdLPTSchedulerILb1ELi80ELb1EEEEEEEEEvNT_6ParamsE --------------------------
	.section	.nv.info._ZN7cutlass13device_kernelIN5flash19enable_sm80_to_sm89INS1_16FlashAttnBwdSm80INS1_25CollectiveMainloopBwdSm80ILi2ELi1EN4cute5tupleIJNS5_1CILi64EEENS7_ILi80EEENS7_ILi192EEEEEENS_10bfloat16_tEfNS_4arch4Sm80ELb1ELb0ELb1ELb1ELb1ELb0ELb1ELb0ELi2ELi4ELi2ELi2ELb0EEENS1_24CollectiveEpilogueBwdGQAISB_fSE_Li256ELb1ELb1EEENS1_25SingleTileBwdLPTSchedulerILb1ELi80ELb1EEEEEEEEEvNT_6ParamsE,"",@"SHT_CUDA_INFO"
	.sectionflags	@""
	.align	4


	//----- nvinfo : EIATTR_CUDA_API_VERSION
	.align		4
        /*0000*/ 	.byte	0x04, 0x37
        /*0002*/ 	.short	(.L_934 - .L_933)
.L_933:
        /*0004*/ 	.word	0x00000082


	//----- nvinfo : EIATTR_KPARAM_INFO
	.align		4
.L_934:
        /*0008*/ 	.byte	0x04, 0x17
        /*000a*/ 	.short	(.L_936 - .L_935)
.L_935:
        /*000c*/ 	.word	0x00000000
        /*0010*/ 	.short	0x0000
        /*0012*/ 	.short	0x0000
        /*0014*/ 	.byte	0x00, 0xf0, 0x41, 0x0a


	//----- nvinfo : EIATTR_SPARSE_MMA_MASK
	.align		4
.L_936:
        /*0018*/ 	.byte	0x03, 0x50
        /*001a*/ 	.short	0x0000


	//----- nvinfo : EIATTR_MAXREG_COUNT
	.align		4
        /*001c*/ 	.byte	0x03, 0x1b
        /*001e*/ 	.short	0x00ff


	//----- nvinfo : EIATTR_MERCURY_ISA_VERSION
	.align		4
        /*0020*/ 	.byte	0x03, 0x5f
        /*0022*/ 	.short	0x0101


	//----- nvinfo : EIATTR_EXIT_INSTR_OFFSETS
	.align		4
        /*0024*/ 	.byte	0x04, 0x1c
        /*0026*/ 	.short	(.L_938 - .L_937)


	//   ....[0]....
.L_937:
        /*0028*/ 	.word	0x00000010


	//----- nvinfo : EIATTR_MAX_THREADS
	.align		4
.L_938:
        /*002c*/ 	.byte	0x04, 0x05
        /*002e*/ 	.short	(.L_940 - .L_939)
.L_939:
        /*0030*/ 	.word	0x00000100
        /*0034*/ 	.word	0x00000001
        /*0038*/ 	.word	0x00000001


	//----- nvinfo : EIATTR_CBANK_PARAM_SIZE
	.align		4
.L_940:
        /*003c*/ 	.byte	0x03, 0x19
        /*003e*/ 	.short	0x0290


	//----- nvinfo : EIATTR_PARAM_CBANK
	.align		4
        /*0040*/ 	.byte	0x04, 0x0a
        /*0042*/ 	.short	(.L_942 - .L_941)
	.align		4
.L_941:
        /*0044*/ 	.word	index@(.nv.constant0._ZN7cutlass13device_kernelIN5flash19enable_sm80_to_sm89INS1_16FlashAttnBwdSm80INS1_25CollectiveMainloopBwdSm80ILi2ELi1EN4cute5tupleIJNS5_1CILi64EEENS7_ILi80EEENS7_ILi192EEEEEENS_10bfloat16_tEfNS_4arch4Sm80ELb1ELb0ELb1ELb1ELb1ELb0ELb1ELb0ELi2ELi4ELi2ELi2ELb0EEENS1_24CollectiveEpilogueBwdGQAISB_fSE_Li256ELb1ELb1EEENS1_25SingleTileBwdLPTSchedulerILb1ELi80ELb1EEEEEEEEEvNT_6ParamsE)
        /*0048*/ 	.short	0x0210
        /*004a*/ 	.short	0x0290


	//----- nvinfo : EIATTR_SW_WAR
	.align		4
.L_942:
        /*004c*/ 	.byte	0x04, 0x36
        /*004e*/ 	.short	(.L_944 - .L_943)
.L_943:
        /*0050*/ 	.word	0x00000008
.L_944:


//--------------------- .nv.info._ZN7cutlass13device_kernelIN5flash22FlashAttnBwdPreprocessIN4cute5tupleIJNS3_1CILi64EEENS5_ILi192EEEEEENS_10bfloat16_tEfNS_4arch4Sm80ELb1ELb1EEEEEvNT_6ParamsE --------------------------
	.section	.nv.info._ZN7cutlass13device_kernelIN5flash22FlashAttnBwdPreprocessIN4cute5tupleIJNS3_1CILi64EEENS5_ILi192EEEEEENS_10bfloat16_tEfNS_4arch4Sm80ELb1ELb1EEEEEvNT_6ParamsE,"",@"SHT_CUDA_INFO"
	.sectionflags	@""
	.align	4


	//----- nvinfo : EIATTR_CUDA_API_VERSION
	.align		4
        /*0000*/ 	.byte	0x04, 0x37
        /*0002*/ 	.short	(.L_946 - .L_945)
.L_945:
        /*0004*/ 	.word	0x00000082


	//----- nvinfo : EIATTR_KPARAM_INFO
	.align		4
.L_946:
        /*0008*/ 	.byte	0x04, 0x17
        /*000a*/ 	.short	(.L_948 - .L_947)
.L_947:
        /*000c*/ 	.word	0x00000000
        /*0010*/ 	.short	0x0000
        /*0012*/ 	.short	0x0000
        /*0014*/ 	.byte	0x00, 0xf0, 0xc1, 0x03


	//----- nvinfo : EIATTR_SPARSE_MMA_MASK
	.align		4
.L_948:
        /*0018*/ 	.byte	0x03, 0x50
        /*001a*/ 	.short	0x0000


	//----- nvinfo : EIATTR_MAXREG_COUNT
	.align		4
        /*001c*/ 	.byte	0x03, 0x1b
        /*001e*/ 	.short	0x0080


	//----- nvinfo : EIATTR_MERCURY_ISA_VERSION
	.align		4
        /*0020*/ 	.byte	0x03, 0x5f
        /*0022*/ 	.short	0x0101


	//----- nvinfo : EIATTR_COOP_GROUP_MASK_REGIDS
	.align		4
        /*0024*/ 	.byte	0x04, 0x29
        /*0026*/ 	.short	(.L_950 - .L_949)


	//   ....[0]....
.L_949:
        /*0028*/ 	.word	0xffffffff


	//   ....[1]....
        /*002c*/ 	.word	0xffffffff


	//   ....[2]....
        /*0030*/ 	.word	0xffffffff


	//   ....[3]....
        /*0034*/ 	.word	0xffffffff


	//   ....[4]....
        /*0038*/ 	.word	0xffffffff


	//   ....[5]....
        /*003c*/ 	.word	0xffffffff


	//----- nvinfo : EIATTR_COOP_GROUP_INSTR_OFFSETS
	.align		4
.L_950:
        /*0040*/ 	.byte	0x04, 0x28
        /*0042*/ 	.short	(.L_952 - .L_951)


	//   ....[0]....
.L_951:
        /*0044*/ 	.word	0x00001b30


	//   ....[1]....
        /*0048*/ 	.word	0x00001b50


	//   ....[2]....
        /*004c*/ 	.word	0x00001ba0


	//   ....[3]....
        /*0050*/ 	.word	0x00001bd0


	//   ....[4]....
        /*0054*/ 	.word	0x00001c10


	//   ....[5]....
        /*0058*/ 	.word	0x00001c40


	//----- nvinfo : EIATTR_EXIT_INSTR_OFFSETS
	.align		4
.L_952:
        /*005c*/ 	.byte	0x04, 0x1c
        /*005e*/ 	.short	(.L_954 - .L_953)


	//   ....[0]....
.L_953:
        /*0060*/ 	.word	0x000001c0


	//   ....[1]....
        /*0064*/ 	.word	0x000021b0


	//   ....[2]....
        /*0068*/ 	.word	0x00002230


	//----- nvinfo : EIATTR_MAX_THREADS
	.align		4
.L_954:
        /*006c*/ 	.byte	0x04, 0x05
        /*006e*/ 	.short	(.L_956 - .L_955)
.L_955:
        /*0070*/ 	.word	0x00000100
        /*0074*/ 	.word	0x00000001
        /*0078*/ 	.word	0x00000001


	//----- nvinfo : EIATTR_CRS_STACK_SIZE
	.align		4
.L_956:
        /*007c*/ 	.byte	0x04, 0x1e
        /*007e*/ 	.short	(.L_958 - .L_957)
.L_957:
        /*0080*/ 	.word	0x00000000


	//----- nvinfo : EIATTR_CBANK_PARAM_SIZE
	.align		4
.L_958:
        /*0084*/ 	.byte	0x03, 0x19
        /*0086*/ 	.short	0x00f0


	//----- nvinfo : EIATTR_PARAM_CBANK
	.align		4
        /*0088*/ 	.byte	0x04, 0x0a
        /*008a*/ 	.short	(.L_960 - .L_959)
	.align		4
.L_959:
        /*008c*/ 	.word	index@(.nv.constant0._ZN7cutlass13device_kernelIN5flash22FlashAttnBwdPreprocessIN4cute5tupleIJNS3_1CILi64EEENS5_ILi192EEEEEENS_10bfloat16_tEfNS_4arch4Sm80ELb1ELb1EEEEEvNT_6ParamsE)
        /*0090*/ 	.short	0x0210
        /*0092*/ 	.short	0x00f0


	//----- nvinfo : EIATTR_SW_WAR
	.align		4
.L_960:
        /*0094*/ 	.byte	0x04, 0x36
        /*0096*/ 	.short	(.L_962 - .L_961)
.L_961:
        /*0098*/ 	.word	0x00000008
.L_962:


//--------------------- .nv.callgraph             --------------------------
	.section	.nv.callgraph,"",@"SHT_CUDA_CALLGRAPH"
	.align	4
	.sectionentsize	8
	.align		4
        /*0000*/ 	.word	0x00000000
	.align		4
        /*0004*/ 	.word	0xffffffff
	.align		4
        /*0008*/ 	.word	0x00000000
	.align		4
        /*000c*/ 	.word	0xfffffffe
	.align		4
        /*0010*/ 	.word	0x00000000
	.align		4
        /*0014*/ 	.word	0xfffffffd
	.align		4
        /*0018*/ 	.word	0x00000000
	.align		4
        /*001c*/ 	.word	0xfffffffc


//--------------------- .nv.constant4             --------------------------
	.section	.nv.constant4,"a",@progbits
	.align	8
	.align		8
.nv.constant4:
        /*0000*/ 	.dword	_ZN74_INTERNAL_83fe1b93_38_flash_bwd_hdim192_bf16_softcap_sm80_cu_ef95aea4_32884cuda3std3__45__cpo5beginE
	.align		8
        /*0008*/ 	.dword	_ZN74_INTERNAL_83fe1b93_38_flash_bwd_hdim192_bf16_softcap_sm80_cu_ef95aea4_32884cuda3std3__45__cpo3endE
	.align		8
        /*0010*/ 	.dword	_ZN74_INTERNAL_83fe1b93_38_flash_bwd_hdim192_bf16_softcap_sm80_cu_ef95aea4_32884cuda3std3__45__cpo6cbeginE
	.align		8
        /*0018*/ 	.dword	_ZN74_INTERNAL_83fe1b93_38_flash_bwd_hdim192_bf16_softcap_sm80_cu_ef95aea4_32884cuda3std3__45__cpo4cendE
	.align		8
        /*0020*/ 	.dword	_ZN74_INTERNAL_83fe1b93_38_flash_bwd_hdim192_bf16_softcap_sm80_cu_ef95aea4_32884cuda3std3__476_GLOBAL__N__83fe1b93_38_flash_bwd_hdim192_bf16_softcap_sm80_cu_ef95aea4_32886ignoreE
	.align		8
        /*0028*/ 	.dword	_ZN74_INTERNAL_83fe1b93_38_flash_bwd_hdim192_bf16_softcap_sm80_cu_ef95aea4_32884cuda3std3__419piecewise_constructE
	.align		8
        /*0030*/ 	.dword	_ZN74_INTERNAL_83fe1b93_38_flash_bwd_hdim192_bf16_softcap_sm80_cu_ef95aea4_32884cuda3std3__48in_placeE
	.align		8
        /*0038*/ 	.dword	_ZN74_INTERNAL_83fe1b93_38_flash_bwd_hdim192_bf16_softcap_sm80_cu_ef95aea4_32884cuda3std6ranges3__45__cpo4swapE
	.align		8
        /*0040*/ 	.dword	_ZN74_INTERNAL_83fe1b93_38_flash_bwd_hdim192_bf16_softcap_sm80_cu_ef95aea4_32884cuda3std6ranges3__45__cpo9iter_moveE
	.align		8
        /*0048*/ 	.dword	_ZN74_INTERNAL_83fe1b93_38_flash_bwd_hdim192_bf16_softcap_sm80_cu_ef95aea4_32884cute7productE
	.align		8
        /*0050*/ 	.dword	_ZN74_INTERNAL_83fe1b93_38_flash_bwd_hdim192_bf16_softcap_sm80_cu_ef95aea4_32884cute1_E


//--------------------- .text._ZN7cutlass13device_kernelIN5flash19enable_sm80_to_sm89INS1_16FlashAttnBwdSm80INS1_25CollectiveMainloopBwdSm80ILi1ELi1EN4cute5tupleIJNS5_1CILi64EEES8_NS7_ILi192EEEEEENS_10bfloat16_tEfNS_4arch4Sm80ELb0ELb0ELb1ELb0ELb0ELb0ELb0ELb0ELi2ELi2ELi2ELi2ELb1EEENS1_21CollectiveEpilogueBwdISA_SB_SD_Li256ELb0ELb0ELi4EEENS1_19SingleTileSchedulerILb0ELb0ELb0ELi64EEEEEEEEEvNT_6ParamsE --------------------------
	.section	.text._ZN7cutlass13device_kernelIN5flash19enable_sm80_to_sm89INS1_16FlashAttnBwdSm80INS1_25CollectiveMainloopBwdSm80ILi1ELi1EN4cute5tupleIJNS5_1CILi64EEES8_NS7_ILi192EEEEEENS_10bfloat16_tEfNS_4arch4Sm80ELb0ELb0ELb1ELb0ELb0ELb0ELb0ELb0ELi2ELi2ELi2ELi2ELb1EEENS1_21CollectiveEpilogueBwdISA_SB_SD_Li256ELb0ELb0ELi4EEENS1_19SingleTileSchedulerILb0ELb0ELb0ELi64EEEEEEEEEvNT_6ParamsE,"ax",@progbits
	.align	128
.text._ZN7cutlass13device_kernelIN5flash19enable_sm80_to_sm89INS1_16FlashAttnBwdSm80INS1_25CollectiveMainloopBwdSm80ILi1ELi1EN4cute5tupleIJNS5_1CILi64EEES8_NS7_ILi192EEEEEENS_10bfloat16_tEfNS_4arch4Sm80ELb0ELb0ELb1ELb0ELb0ELb0ELb0ELb0ELi2ELi2ELi2ELi2ELb1EEENS1_21CollectiveEpilogueBwdISA_SB_SD_Li256ELb0ELb0ELi4EEENS1_19SingleTileSchedulerILb0ELb0ELb0ELi64EEEEEEEEEvNT_6ParamsE:
        .type           _ZN7cutlass13device_kernelIN5flash19enable_sm80_to_sm89INS1_16FlashAttnBwdSm80INS1_25CollectiveMainloopBwdSm80ILi1ELi1EN4cute5tupleIJNS5_1CILi64EEES8_NS7_ILi192EEEEEENS_10bfloat16_tEfNS_4arch4Sm80ELb0ELb0ELb1ELb0ELb0ELb0ELb0ELb0ELi2ELi2ELi2ELi2ELb1EEENS1_21CollectiveEpilogueBwdISA_SB_SD_Li256ELb0ELb0ELi4EEENS1_19SingleTileSchedulerILb0ELb0ELb0ELi64EEEEEEEEEvNT_6ParamsE,@function
        .size           _ZN7cutlass13device_kernelIN5flash19enable_sm80_to_sm89INS1_16FlashAttnBwdSm80INS1_25CollectiveMainloopBwdSm80ILi1ELi1EN4cute5tupleIJNS5_1CILi64EEES8_NS7_ILi192EEEEEENS_10bfloat16_tEfNS_4arch4Sm80ELb0ELb0ELb1ELb0ELb0ELb0ELb0ELb0ELi2ELi2ELi2ELi2ELb1EEENS1_21CollectiveEpilogueBwdISA_SB_SD_Li256ELb0ELb0ELi4EEENS1_19SingleTileSchedulerILb0ELb0ELb0ELi64EEEEEEEEEvNT_6ParamsE,(.L_x_91 - _ZN7cutlass13device_kernelIN5flash19enable_sm80_to_sm89INS1_16FlashAttnBwdSm80INS1_25CollectiveMainloopBwdSm80ILi1ELi1EN4cute5tupleIJNS5_1CILi64EEES8_NS7_ILi192EEEEEENS_10bfloat16_tEfNS_4arch4Sm80ELb0ELb0ELb1ELb0ELb0ELb0ELb0ELb0ELi2ELi2ELi2ELi2ELb1EEENS1_21CollectiveEpilogueBwdISA_SB_SD_Li256ELb0ELb0ELi4EEENS1_19SingleTileSchedulerILb0ELb0ELb0ELi64EEEEEEEEEvNT_6ParamsE)
        .other          _ZN7cutlass13device_kernelIN5flash19enable_sm80_to_sm89INS1_16FlashAttnBwdSm80INS1_25CollectiveMainloopBwdSm80ILi1ELi1EN4cute5tupleIJNS5_1CILi64EEES8_NS7_ILi192EEEEEENS_10bfloat16_tEfNS_4arch4Sm80ELb0ELb0ELb1ELb0ELb0ELb0ELb0ELb0ELi2ELi2ELi2ELi2ELb1EEENS1_21CollectiveEpilogueBwdISA_SB_SD_Li256ELb0ELb0ELi4EEENS1_19SingleTileSchedulerILb0ELb0ELb0ELi64EEEEEEEEEvNT_6ParamsE,@"STO_CUDA_ENTRY STV_DEFAULT"
_ZN7cutlass13device_kernelIN5flash19enable_sm80_to_sm89INS1_16FlashAttnBwdSm80INS1_25CollectiveMainloopBwdSm80ILi1ELi1EN4cute5tupleIJNS5_1CILi64EEES8_NS7_ILi192EEEEEENS_10bfloat16_tEfNS_4arch4Sm80ELb0ELb0ELb1ELb0ELb0ELb0ELb0ELb0ELi2ELi2ELi2ELi2ELb1EEENS1_21CollectiveEpilogueBwdISA_SB_SD_Li256ELb0ELb0ELi4EEENS1_19SingleTileSchedulerILb0ELb0ELb0ELi64EEEEEEEEEvNT_6ParamsE:
[----:B------:R-:W-:Y:S01]  /*0000*/  LDC R1, c[0x0][0x28] ;  /* 0x00000a00ff017b82 */ /* 0x000fe20000000800 */
[----:B------:R-:W-:Y:S05]  /*0010*/  EXIT ;  /* 0x000000000000794d */ /* 0x000fea0003800000 */
.L_x_0:
[----:B------:R-:W-:-:S00]  /*0020*/  BRA `(.L_x_0) ;  /* 0xfffffffc00fc7947 */ /* 0x000fc0000383ffff */
[----:B------:R-:W-:-:S00]  /*0030*/  NOP ;  /* 0x0000000000007918 */ /* 0x000fc00000000000 */
        /* <DEDUP_REMOVED lines=12> */
.L_x_91:


//--------------------- .text._ZN7cutlass13device_kernelIN5flash19enable_sm80_to_sm89INS1_16FlashAttnBwdSm80INS1_25CollectiveMainloopBwdSm80ILi1ELi1EN4cute5tupleIJNS5_1CILi64EEES8_NS7_ILi192EEEEEENS_10bfloat16_tEfNS_4arch4Sm80ELb0ELb0ELb1ELb0ELb1ELb0ELb0ELb0ELi2ELi2ELi2ELi2ELb1EEENS1_21CollectiveEpilogueBwdISA_SB_SD_Li256ELb0ELb0ELi4EEENS1_19SingleTileSchedulerILb0ELb0ELb0ELi64EEEEEEEEEvNT_6ParamsE --------------------------
	.section	.text._ZN7cutlass13device_kernelIN5flash19enable_sm80_to_sm89INS1_16FlashAttnBwdSm80INS1_25CollectiveMainloopBwdSm80ILi1ELi1EN4cute5tupleIJNS5_1CILi64EEES8_NS7_ILi192EEEEEENS_10bfloat16_tEfNS_4arch4Sm80ELb0ELb0ELb1ELb0ELb1ELb0ELb0ELb0ELi2ELi2ELi2ELi2ELb1EEENS1_21CollectiveEpilogueBwdISA_SB_SD_Li256ELb0ELb0ELi4EEENS1_19SingleTileSchedulerILb0ELb0ELb0ELi64EEEEEEEEEvNT_6ParamsE,"ax",@progbits
	.align	128
.text._ZN7cutlass13device_kernelIN5flash19enable_sm80_to_sm89INS1_16FlashAttnBwdSm80INS1_25CollectiveMainloopBwdSm80ILi1ELi1EN4cute5tupleIJNS5_1CILi64EEES8_NS7_ILi192EEEEEENS_10bfloat16_tEfNS_4arch4Sm80ELb0ELb0ELb1ELb0ELb1ELb0ELb0ELb0ELi2ELi2ELi2ELi2ELb1EEENS1_21CollectiveEpilogueBwdISA_SB_SD_Li256ELb0ELb0ELi4EEENS1_19SingleTileSchedulerILb0ELb0ELb0ELi64EEEEEEEEEvNT_6ParamsE:
        .type           _ZN7cutlass13device_kernelIN5flash19enable_sm80_to_sm89INS1_16FlashAttnBwdSm80INS1_25CollectiveMainloopBwdSm80ILi1ELi1EN4cute5tupleIJNS5_1CILi64EEES8_NS7_ILi192EEEEEENS_10bfloat16_tEfNS_4arch4Sm80ELb0ELb0ELb1ELb0ELb1ELb0ELb0ELb0ELi2ELi2ELi2ELi2ELb1EEENS1_21CollectiveEpilogueBwdISA_SB_SD_Li256ELb0ELb0ELi4EEENS1_19SingleTileSchedulerILb0ELb0ELb0ELi64EEEEEEEEEvNT_6ParamsE,@function
        .size           _ZN7cutlass13device_kernelIN5flash19enable_sm80_to_sm89INS1_16FlashAttnBwdSm80INS1_25CollectiveMainloopBwdSm80ILi1ELi1EN4cute5tupleIJNS5_1CILi64EEES8_NS7_ILi192EEEEEENS_10bfloat16_tEfNS_4arch4Sm80ELb0ELb0ELb1ELb0ELb1ELb0ELb0ELb0ELi2ELi2ELi2ELi2ELb1EEENS1_21CollectiveEpilogueBwdISA_SB_SD_Li256ELb0ELb0ELi4EEENS1_19SingleTileSchedulerILb0ELb0ELb0ELi64EEEEEEEEEvNT_6ParamsE,(.L_x_92 - _ZN7cutlass13device_kernelIN5flash19enable_sm80_to_sm89INS1_16FlashAttnBwdSm80INS1_25CollectiveMainloopBwdSm80ILi1ELi1EN4cute5tupleIJNS5_1CILi64EEES8_NS7_ILi192EEEEEENS_10bfloat16_tEfNS_4arch4Sm80ELb0ELb0ELb1ELb0ELb1ELb0ELb0ELb0ELi2ELi2ELi2ELi2ELb1EEENS1_21CollectiveEpilogueBwdISA_SB_SD_Li256ELb0ELb0ELi4EEENS1_19SingleTileSchedulerILb0ELb0ELb0ELi64EEEEEEEEEvNT_6ParamsE)
        .other          _ZN7cutlass13device_kernelIN5flash19enable_sm80_to_sm89INS1_16FlashAttnBwdSm80INS1_25CollectiveMainloopBwdSm80ILi1ELi1EN4cute5tupleIJNS5_1CILi64EEES8_NS7_ILi192EEEEEENS_10bfloat16_tEfNS_4arch4Sm80ELb0ELb0ELb1ELb0ELb1ELb0ELb0ELb0ELi2ELi2ELi2ELi2ELb1EEENS1_21CollectiveEpilogueBwdISA_SB_SD_Li256ELb0ELb0ELi4EEENS1_19SingleTileSchedulerILb0ELb0ELb0ELi64EEEEEEEEEvNT_6ParamsE,@"STO_CUDA_ENTRY STV_DEFAULT"
_ZN7cutlass13device_kernelIN5flash19enable_sm80_to_sm89INS1_16FlashAttnBwdSm80INS1_25CollectiveMainloopBwdSm80ILi1ELi1EN4cute5tupleIJNS5_1CILi64EEES8_NS7_ILi192EEEEEENS_10bfloat16_tEfNS_4arch4Sm80ELb0ELb0ELb1ELb0ELb1ELb0ELb0ELb0ELi2ELi2ELi2ELi2ELb1EEENS1_21CollectiveEpilogueBwdISA_SB_SD_Li256ELb0ELb0ELi4EEENS1_19SingleTileSchedulerILb0ELb0ELb0ELi64EEEEEEEEEvNT_6ParamsE:
[----:B------:R-:W-:Y:S01]  /*0000*/  LDC R1, c[0x0][0x28] ;  /* 0x00000a00ff017b82 */ /* 0x000fe20000000800 */
[----:B------:R-:W-:Y:S05]  /*0010*/  EXIT ;  /* 0x000000000000794d */ /* 0x000fea0003800000 */
.L_x_1:
        /* <DEDUP_REMOVED lines=14> */
.L_x_92:


//--------------------- .text._ZN7cutlass13device_kernelIN5flash19enable_sm80_to_sm89INS1_16FlashAttnBwdSm80INS1_25CollectiveMainloopBwdSm80ILi1ELi1EN4cute5tupleIJNS5_1CILi64EEES8_NS7_ILi192EEEEEENS_10bfloat16_tEfNS_4arch4Sm80ELb0ELb0ELb1ELb0ELb0ELb0ELb0ELb0ELi2ELi2ELi2ELi2ELb1EEENS1_24CollectiveEpilogueBwdGQAISA_fSD_Li256ELb0ELb0EEENS1_19SingleTileSchedulerILb0ELb0ELb0ELi64EEEEEEEEEvNT_6ParamsE --------------------------
	.section	.text._ZN7cutlass13device_kernelIN5flash19enable_sm80_to_sm89INS1_16FlashAttnBwdSm80INS1_25CollectiveMainloopBwdSm80ILi1ELi1EN4cute5tupleIJNS5_1CILi64EEES8_NS7_ILi192EEEEEENS_10bfloat16_tEfNS_4arch4Sm80ELb0ELb0ELb1ELb0ELb0ELb0ELb0ELb0ELi2ELi2ELi2ELi2ELb1EEENS1_24CollectiveEpilogueBwdGQAISA_fSD_Li256ELb0ELb0EEENS1_19SingleTileSchedulerILb0ELb0ELb0ELi64EEEEEEEEEvNT_6ParamsE,"ax",@progbits
	.align	128
.text._ZN7cutlass13device_kernelIN5flash19enable_sm80_to_sm89INS1_16FlashAttnBwdSm80INS1_25CollectiveMainloopBwdSm80ILi1ELi1EN4cute5tupleIJNS5_1CILi64EEES8_NS7_ILi192EEEEEENS_10bfloat16_tEfNS_4arch4Sm80ELb0ELb0ELb1ELb0ELb0ELb0ELb0ELb0ELi2ELi2ELi2ELi2ELb1EEENS1_24CollectiveEpilogueBwdGQAISA_fSD_Li256ELb0ELb0EEENS1_19SingleTileSchedulerILb0ELb0ELb0ELi64EEEEEEEEEvNT_6ParamsE:
        .type           _ZN7cutlass13device_kernelIN5flash19enable_sm80_to_sm89INS1_16FlashAttnBwdSm80INS1_25CollectiveMainloopBwdSm80ILi1ELi1EN4cute5tupleIJNS5_1CILi64EEES8_NS7_ILi192EEEEEENS_10bfloat16_tEfNS_4arch4Sm80ELb0ELb0ELb1ELb0ELb0ELb0ELb0ELb0ELi2ELi2ELi2ELi2ELb1EEENS1_24CollectiveEpilogueBwdGQAISA_fSD_Li256ELb0ELb0EEENS1_19SingleTileSchedulerILb0ELb0ELb0ELi64EEEEEEEEEvNT_6ParamsE,@function
        .size           _ZN7cutlass13device_kernelIN5flash19enable_sm80_to_sm89INS1_16FlashAttnBwdSm80INS1_25CollectiveMainloopBwdSm80ILi1ELi1EN4cute5tupleIJNS5_1CILi64EEES8_NS7_ILi192EEEEEENS_10bfloat16_tEfNS_4arch4Sm80ELb0ELb0ELb1ELb0ELb0ELb0ELb0ELb0ELi2ELi2ELi2ELi2ELb1EEENS1_24CollectiveEpilogueBwdGQAISA_fSD_Li256ELb0ELb0EEENS1_19SingleTileSchedulerILb0ELb0ELb0ELi64EEEEEEEEEvNT_6ParamsE,(.L_x_93 - _ZN7cutlass13device_kernelIN5flash19enable_sm80_to_sm89INS1_16FlashAttnBwdSm80INS1_25CollectiveMainloopBwdSm80ILi1ELi1EN4cute5tupleIJNS5_1CILi64EEES8_NS7_ILi192EEEEEENS_10bfloat16_tEfNS_4arch4Sm80ELb0ELb0ELb1ELb0ELb0ELb0ELb0ELb0ELi2ELi2ELi2ELi2ELb1EEENS1_24CollectiveEpilogueBwdGQAISA_fSD_Li256ELb0ELb0EEENS1_19SingleTileSchedulerILb0ELb0ELb0ELi64EEEEEEEEEvNT_6ParamsE)
        .other          _ZN7cutlass13device_kernelIN5flash19enable_sm80_to_sm89INS1_16FlashAttnBwdSm80INS1_25CollectiveMainloopBwdSm80ILi1ELi1EN4cute5tupleIJNS5_1CILi64EEES8_NS7_ILi192EEEEEENS_10bfloat16_tEfNS_4arch4Sm80ELb0ELb0ELb1ELb0ELb0ELb0ELb0ELb0ELi2ELi2ELi2ELi2ELb1EEENS1_24CollectiveEpilogueBwdGQAISA_fSD_Li256ELb0ELb0EEENS1_19SingleTileSchedulerILb0ELb0ELb0ELi64EEEEEEEEEvNT_6ParamsE,@"STO_CUDA_ENTRY STV_DEFAULT"
_ZN7cutlass13device_kernelIN5flash19enable_sm80_to_sm89INS1_16FlashAttnBwdSm80INS1_25CollectiveMainloopBwdSm80ILi1ELi1EN4cute5tupleIJNS5_1CILi64EEES8_NS7_ILi192EEEEEENS_10bfloat16_tEfNS_4arch4Sm80ELb0ELb0ELb1ELb0ELb0ELb0ELb0ELb0ELi2ELi2ELi2ELi2ELb1EEENS1_24CollectiveEpilogueBwdGQAISA_fSD_Li256ELb0ELb0EEENS1_19SingleTileSchedulerILb0ELb0ELb0ELi64EEEEEEEEEvNT_6ParamsE:
[----:B------:R-:W-:Y:S01]  /*0000*/  LDC R1, c[0x0][0x28] ;  /* 0x00000a00ff017b82 */ /* 0x000fe20000000800 */
[----:B------:R-:W-:Y:S05]  /*0010*/  EXIT ;  /* 0x000000000000794d */ /* 0x000fea0003800000 */
.L_x_2:
        /* <DEDUP_REMOVED lines=14> */
.L_x_93:


//--------------------- .text._ZN7cutlass13device_kernelIN5flash19enable_sm80_to_sm89INS1_16FlashAttnBwdSm80INS1_25CollectiveMainloopBwdSm80ILi1ELi1EN4cute5tupleIJNS5_1CILi64EEES8_NS7_ILi192EEEEEENS_10bfloat16_tEfNS_4arch4Sm80ELb0ELb0ELb1ELb0ELb1ELb0ELb0ELb0ELi2ELi2ELi2ELi2ELb1EEENS1_24CollectiveEpilogueBwdGQAISA_fSD_Li256ELb0ELb1EEENS1_19SingleTileSchedulerILb0ELb0ELb0ELi64EEEEEEEEEvNT_6ParamsE --------------------------
	.section	.text._ZN7cutlass13device_kernelIN5flash19enable_sm80_to_sm89INS1_16FlashAttnBwdSm80INS1_25CollectiveMainloopBwdSm80ILi1ELi1EN4cute5tupleIJNS5_1CILi64EEES8_NS7_ILi192EEEEEENS_10bfloat16_tEfNS_4arch4Sm80ELb0ELb0ELb1ELb0ELb1ELb0ELb0ELb0ELi2ELi2ELi2ELi2ELb1EEENS1_24CollectiveEpilogueBwdGQAISA_fSD_Li256ELb0ELb1EEENS1_19SingleTileSchedulerILb0ELb0ELb0ELi64EEEEEEEEEvNT_6ParamsE,"ax",@progbits
	.align	128
.text._ZN7cutlass13device_kernelIN5flash19enable_sm80_to_sm89INS1_16FlashAttnBwdSm80INS1_25CollectiveMainloopBwdSm80ILi1ELi1EN4cute5tupleIJNS5_1CILi64EEES8_NS7_ILi192EEEEEENS_10bfloat16_tEfNS_4arch4Sm80ELb0ELb0ELb1ELb0ELb1ELb0ELb0ELb0ELi2ELi2ELi2ELi2ELb1EEENS1_24CollectiveEpilogueBwdGQAISA_fSD_Li256ELb0ELb1EEENS1_19SingleTileSchedulerILb0ELb0ELb0ELi64EEEEEEEEEvNT_6ParamsE:
        .type           _ZN7cutlass13device_kernelIN5flash19enable_sm80_to_sm89INS1_16FlashAttnBwdSm80INS1_25CollectiveMainloopBwdSm80ILi1ELi1EN4cute5tupleIJNS5_1CILi64EEES8_NS7_ILi192EEEEEENS_10bfloat16_tEfNS_4arch4Sm80ELb0ELb0ELb1ELb0ELb1ELb0ELb0ELb0ELi2ELi2ELi2ELi2ELb1EEENS1_24CollectiveEpilogueBwdGQAISA_fSD_Li256ELb0ELb1EEENS1_19SingleTileSchedulerILb0ELb0ELb0ELi64EEEEEEEEEvNT_6ParamsE,@function
        .size           _ZN7cutlass13device_kernelIN5flash19enable_sm80_to_sm89INS1_16FlashAttnBwdSm80INS1_25CollectiveMainloopBwdSm80ILi1ELi1EN4cute5tupleIJNS5_1CILi64EEES8_NS7_ILi192EEEEEENS_10bfloat16_tEfNS_4arch4Sm80ELb0ELb0ELb1ELb0ELb1ELb0ELb0ELb0ELi2ELi2ELi2ELi2ELb1EEENS1_24CollectiveEpilogueBwdGQAISA_fSD_Li256ELb0ELb1EEENS1_19SingleTileSchedulerILb0ELb0ELb0ELi64EEEEEEEEEvNT_6ParamsE,(.L_x_94 - _ZN7cutlass13device_kernelIN5flash19enable_sm80_to_sm89INS1_16FlashAttnBwdSm80INS1_25CollectiveMainloopBwdSm80ILi1ELi1EN4cute5tupleIJNS5_1CILi64EEES8_NS7_ILi192EEEEEENS_10bfloat16_tEfNS_4arch4Sm80ELb0ELb0ELb1ELb0ELb1ELb0ELb0ELb0ELi2ELi2ELi2ELi2ELb1EEENS1_24CollectiveEpilogueBwdGQAISA_fSD_Li256ELb0ELb1EEENS1_19SingleTileSchedulerILb0ELb0ELb0ELi64EEEEEEEEEvNT_6ParamsE)
        .other          _ZN7cutlass13device_kernelIN5flash19enable_sm80_to_sm89INS1_16FlashAttnBwdSm80INS1_25CollectiveMainloopBwdSm80ILi1ELi1EN4cute5tupleIJNS5_1CILi64EEES8_NS7_ILi192EEEEEENS_10bfloat16_tEfNS_4arch4Sm80ELb0ELb0ELb1ELb0ELb1ELb0ELb0ELb0ELi2ELi2ELi2ELi2ELb1EEENS1_24CollectiveEpilogueBwdGQAISA_fSD_Li256ELb0ELb1EEENS1_19SingleTileSchedulerILb0ELb0ELb0ELi64EEEEEEEEEvNT_6ParamsE,@"STO_CUDA_ENTRY STV_DEFAULT"
_ZN7cutlass13device_kernelIN5flash19enable_sm80_to_sm89INS1_16FlashAttnBwdSm80INS1_25CollectiveMainloopBwdSm80ILi1ELi1EN4cute5tupleIJNS5_1CILi64EEES8_NS7_ILi192EEEEEENS_10bfloat16_tEfNS_4arch4Sm80ELb0ELb0ELb1ELb0ELb1ELb0ELb0ELb0ELi2ELi2ELi2ELi2ELb1EEENS1_24CollectiveEpilogueBwdGQAISA_fSD_Li256ELb0ELb1EEENS1_19SingleTileSchedulerILb0ELb0ELb0ELi64EEEEEEEEEvNT_6ParamsE:
[----:B------:R-:W-:Y:S01]  /*0000*/  LDC R1, c[0x0][0x28] ;  /* 0x00000a00ff017b82 */ /* 0x000fe20000000800 */
[----:B------:R-:W-:Y:S05]  /*0010*/  EXIT ;  /* 0x000000000000794d */ /* 0x000fea0003800000 */
.L_x_3:
        /* <DEDUP_REMOVED lines=14> */
.L_x_94:


//--------------------- .text._ZN7cutlass13device_kernelIN5flash19enable_sm80_to_sm89INS1_16FlashAttnBwdSm80INS1_25CollectiveMainloopBwdSm80ILi1ELi1EN4cute5tupleIJNS5_1CILi64EEES8_NS7_ILi192EEEEEENS_10bfloat16_tEfNS_4arch4Sm80ELb0ELb0ELb1ELb1ELb0ELb0ELb0ELb0ELi2ELi2ELi2ELi2ELb1EEENS1_21CollectiveEpilogueBwdISA_SB_SD_Li256ELb1ELb0ELi4EEENS1_19SingleTileSchedulerILb1ELb0ELb0ELi64EEEEEEEEEvNT_6ParamsE --------------------------
	.section	.text._ZN7cutlass13device_kernelIN5flash19enable_sm80_to_sm89INS1_16FlashAttnBwdSm80INS1_25CollectiveMainloopBwdSm80ILi1ELi1EN4cute5tupleIJNS5_1CILi64EEES8_NS7_ILi192EEEEEENS_10bfloat16_tEfNS_4arch4Sm80ELb0ELb0ELb1ELb1ELb0ELb0ELb0ELb0ELi2ELi2ELi2ELi2ELb1EEENS1_21CollectiveEpilogueBwdISA_SB_SD_Li256ELb1ELb0ELi4EEENS1_19SingleTileSchedulerILb1ELb0ELb0ELi64EEEEEEEEEvNT_6ParamsE,"ax",@progbits
	.align	128
.text._ZN7cutlass13device_kernelIN5flash19enable_sm80_to_sm89INS1_16FlashAttnBwdSm80INS1_25CollectiveMainloopBwdSm80ILi1ELi1EN4cute5tupleIJNS5_1CILi64EEES8_NS7_ILi192EEEEEENS_10bfloat16_tEfNS_4arch4Sm80ELb0ELb0ELb1ELb1ELb0ELb0ELb0ELb0ELi2ELi2ELi2ELi2ELb1EEENS1_21CollectiveEpilogueBwdISA_SB_SD_Li256ELb1ELb0ELi4EEENS1_19SingleTileSchedulerILb1ELb0ELb0ELi64EEEEEEEEEvNT_6ParamsE:
        .type           _ZN7cutlass13device_kernelIN5flash19enable_sm80_to_sm89INS1_16FlashAttnBwdSm80INS1_25CollectiveMainloopBwdSm80ILi1ELi1EN4cute5tupleIJNS5_1CILi64EEES8_NS7_ILi192EEEEEENS_10bfloat16_tEfNS_4arch4Sm80ELb0ELb0ELb1ELb1ELb0ELb0ELb0ELb0ELi2ELi2ELi2ELi2ELb1EEENS1_21CollectiveEpilogueBwdISA_SB_SD_Li256ELb1ELb0ELi4EEENS1_19SingleTileSchedulerILb1ELb0ELb0ELi64EEEEEEEEEvNT_6ParamsE,@function
        .size           _ZN7cutlass13device_kernelIN5flash19enable_sm80_to_sm89INS1_16FlashAttnBwdSm80INS1_25CollectiveMainloopBwdSm80ILi1ELi1EN4cute5tupleIJNS5_1CILi64EEES8_NS7_ILi192EEEEEENS_10bfloat16_tEfNS_4arch4Sm80ELb0ELb0ELb1ELb1ELb0ELb0ELb0ELb0ELi2ELi2ELi2ELi2ELb1EEENS1_21CollectiveEpilogueBwdISA_SB_SD_Li256ELb1ELb0ELi4EEENS1_19SingleTileSchedulerILb1ELb0ELb0ELi64EEEEEEEEEvNT_6ParamsE,(.L_x_95 - _ZN7cutlass13device_kernelIN5flash19enable_sm80_to_sm89INS1_16FlashAttnBwdSm80INS1_25CollectiveMainloopBwdSm80ILi1ELi1EN4cute5tupleIJNS5_1CILi64EEES8_NS7_ILi192EEEEEENS_10bfloat16_tEfNS_4arch4Sm80ELb0ELb0ELb1ELb1ELb0ELb0ELb0ELb0ELi2ELi2ELi2ELi2ELb1EEENS1_21CollectiveEpilogueBwdISA_SB_SD_Li256ELb1ELb0ELi4EEENS1_19SingleTileSchedulerILb1ELb0ELb0ELi64EEEEEEEEEvNT_6ParamsE)
        .other          _ZN7cutlass13device_kernelIN5flash19enable_sm80_to_sm89INS1_16FlashAttnBwdSm80INS1_25CollectiveMainloopBwdSm80ILi1ELi1EN4cute5tupleIJNS5_1CILi64EEES8_NS7_ILi192EEEEEENS_10bfloat16_tEfNS_4arch4Sm80ELb0ELb0ELb1ELb1ELb0ELb0ELb0ELb0ELi2ELi2ELi2ELi2ELb1EEENS1_21CollectiveEpilogueBwdISA_SB_SD_Li256ELb1ELb0ELi4EEENS1_19SingleTileSchedulerILb1ELb0ELb0ELi64EEEEEEEEEvNT_6ParamsE,@"STO_CUDA_ENTRY STV_DEFAULT"
_ZN7cutlass13device_kernelIN5flash19enable_sm80_to_sm89INS1_16FlashAttnBwdSm80INS1_25CollectiveMainloopBwdSm80ILi1ELi1EN4cute5tupleIJNS5_1CILi64EEES8_NS7_ILi192EEEEEENS_10bfloat16_tEfNS_4arch4Sm80ELb0ELb0ELb1ELb1ELb0ELb0ELb0ELb0ELi2ELi2ELi2ELi2ELb1EEENS1_21CollectiveEpilogueBwdISA_SB_SD_Li256ELb1ELb0ELi4EEENS1_19SingleTileSchedulerILb1ELb0ELb0ELi64EEEEEEEEEvNT_6ParamsE:
[----:B------:R-:W-:Y:S01]  /*0000*/  LDC R1, c[0x0][0x28] ;  /* 0x00000a00ff017b82 */ /* 0x000fe20000000800 */
[----:B------:R-:W-:Y:S05]  /*0010*/  EXIT ;  /* 0x000000000000794d */ /* 0x000fea0003800000 */
.L_x_4:
        /* <DEDUP_REMOVED lines=14> */
.L_x_95:


//--------------------- .text._ZN7cutlass13device_kernelIN5flash19enable_sm80_to_sm89INS1_16FlashAttnBwdSm80INS1_25CollectiveMainloopBwdSm80ILi1ELi1EN4cute5tupleIJNS5_1CILi64EEES8_NS7_ILi192EEEEEENS_10bfloat16_tEfNS_4arch4Sm80ELb0ELb0ELb1ELb1ELb1ELb0ELb0ELb0ELi2ELi2ELi2ELi2ELb1EEENS1_21CollectiveEpilogueBwdISA_SB_SD_Li256ELb1ELb0ELi4EEENS1_19SingleTileSchedulerILb1ELb0ELb0ELi64EEEEEEEEEvNT_6ParamsE --------------------------
	.section	.text._ZN7cutlass13device_kernelIN5flash19enable_sm80_to_sm89INS1_16FlashAttnBwdSm80INS1_25CollectiveMainloopBwdSm80ILi1ELi1EN4cute5tupleIJNS5_1CILi64EEES8_NS7_ILi192EEEEEENS_10bfloat16_tEfNS_4arch4Sm80ELb0ELb0ELb1ELb1ELb1ELb0ELb0ELb0ELi2ELi2ELi2ELi2ELb1EEENS1_21CollectiveEpilogueBwdISA_SB_SD_Li256ELb1ELb0ELi4EEENS1_19SingleTileSchedulerILb1ELb0ELb0ELi64EEEEEEEEEvNT_6ParamsE,"ax",@progbits
	.align	128
.text._ZN7cutlass13device_kernelIN5flash19enable_sm80_to_sm89INS1_16FlashAttnBwdSm80INS1_25CollectiveMainloopBwdSm80ILi1ELi1EN4cute5tupleIJNS5_1CILi64EEES8_NS7_ILi192EEEEEENS_10bfloat16_tEfNS_4arch4Sm80ELb0ELb0ELb1ELb1ELb1ELb0ELb0ELb0ELi2ELi2ELi2ELi2ELb1EEENS1_21CollectiveEpilogueBwdISA_SB_SD_Li256ELb1ELb0ELi4EEENS1_19SingleTileSchedulerILb1ELb0ELb0ELi64EEEEEEEEEvNT_6ParamsE:
        .type           _ZN7cutlass13device_kernelIN5flash19enable_sm80_to_sm89INS1_16FlashAttnBwdSm80INS1_25CollectiveMainloopBwdSm80ILi1ELi1EN4cute5tupleIJNS5_1CILi64EEES8_NS7_ILi192EEEEEENS_10bfloat16_tEfNS_4arch4Sm80ELb0ELb0ELb1ELb1ELb1ELb0ELb0ELb0ELi2ELi2ELi2ELi2ELb1EEENS1_21CollectiveEpilogueBwdISA_SB_SD_Li256ELb1ELb0ELi4EEENS1_19SingleTileSchedulerILb1ELb0ELb0ELi64EEEEEEEEEvNT_6ParamsE,@function
        .size           _ZN7cutlass13device_kernelIN5flash19enable_sm80_to_sm89INS1_16FlashAttnBwdSm80INS1_25CollectiveMainloopBwdSm80ILi1ELi1EN4cute5tupleIJNS5_1CILi64EEES8_NS7_ILi192EEEEEENS_10bfloat16_tEfNS_4arch4Sm80ELb0ELb0ELb1ELb1ELb1ELb0ELb0ELb0ELi2ELi2ELi2ELi2ELb1EEENS1_21CollectiveEpilogueBwdISA_SB_SD_Li256ELb1ELb0ELi4EEENS1_19SingleTileSchedulerILb1ELb0ELb0ELi64EEEEEEEEEvNT_6ParamsE,(.L_x_96 - _ZN7cutlass13device_kernelIN5flash19enable_sm80_to_sm89INS1_16FlashAttnBwdSm80INS1_25CollectiveMainloopBwdSm80ILi1ELi1EN4cute5tupleIJNS5_1CILi64EEES8_NS7_ILi192EEEEEENS_10bfloat16_tEfNS_4arch4Sm80ELb0ELb0ELb1ELb1ELb1ELb0ELb0ELb0ELi2ELi2ELi2ELi2ELb1EEENS1_21CollectiveEpilogueBwdISA_SB_SD_Li256ELb1ELb0ELi4EEENS1_19SingleTileSchedulerILb1ELb0ELb0ELi64EEEEEEEEEvNT_6ParamsE)
        .other          _ZN7cutlass13device_kernelIN5flash19enable_sm80_to_sm89INS1_16FlashAttnBwdSm80INS1_25CollectiveMainloopBwdSm80ILi1ELi1EN4cute5tupleIJNS5_1CILi64EEES8_NS7_ILi192EEEEEENS_10bfloat16_tEfNS_4arch4Sm80ELb0ELb0ELb1ELb1ELb1ELb0ELb0ELb0ELi2ELi2ELi2ELi2ELb1EEENS1_21CollectiveEpilogueBwdISA_SB_SD_Li256ELb1ELb0ELi4EEENS1_19SingleTileSchedulerILb1ELb0ELb0ELi64EEEEEEEEEvNT_6ParamsE,@"STO_CUDA_ENTRY STV_DEFAULT"
_ZN7cutlass13device_kernelIN5flash19enable_sm80_to_sm89INS1_16FlashAttnBwdSm80INS1_25CollectiveMainloopBwdSm80ILi1ELi1EN4cute5tupleIJNS5_1CILi64EEES8_NS7_ILi192EEEEEENS_10bfloat16_tEfNS_4arch4Sm80ELb0ELb0ELb1ELb1ELb1ELb0ELb0ELb0ELi2ELi2ELi2ELi2ELb1EEENS1_21CollectiveEpilogueBwdISA_SB_SD_Li256ELb1ELb0ELi4EEENS1_19SingleTileSchedulerILb1ELb0ELb0ELi64EEEEEEEEEvNT_6ParamsE:
[----:B------:R-:W-:Y:S01]  /*0000*/  LDC R1, c[0x0][0x28] ;  /* 0x00000a00ff017b82 */ /* 0x000fe20000000800 */
[----:B------:R-:W-:Y:S05]  /*0010*/  EXIT ;  /* 0x000000000000794d */ /* 0x000fea0003800000 */
.L_x_5:
        /* <DEDUP_REMOVED lines=14> */
.L_x_96:


//--------------------- .text._ZN7cutlass13device_kernelIN5flash19enable_sm80_to_sm89INS1_16FlashAttnBwdSm80INS1_25CollectiveMainloopBwdSm80ILi1ELi1EN4cute5tupleIJNS5_1CILi64EEES8_NS7_ILi192EEEEEENS_10bfloat16_tEfNS_4arch4Sm80ELb0ELb0ELb1ELb1ELb0ELb0ELb0ELb0ELi2ELi2ELi2ELi2ELb1EEENS1_24CollectiveEpilogueBwdGQAISA_fSD_Li256ELb1ELb0EEENS1_19SingleTileSchedulerILb1ELb0ELb0ELi64EEEEEEEEEvNT_6ParamsE --------------------------
	.section	.text._ZN7cutlass13device_kernelIN5flash19enable_sm80_to_sm89INS1_16FlashAttnBwdSm80INS1_25CollectiveMainloopBwdSm80ILi1ELi1EN4cute5tupleIJNS5_1CILi64EEES8_NS7_ILi192EEEEEENS_10bfloat16_tEfNS_4arch4Sm80ELb0ELb0ELb1ELb1ELb0ELb0ELb0ELb0ELi2ELi2ELi2ELi2ELb1EEENS1_24CollectiveEpilogueBwdGQAISA_fSD_Li256ELb1ELb0EEENS1_19SingleTileSchedulerILb1ELb0ELb0ELi64EEEEEEEEEvNT_6ParamsE,"ax",@progbits
	.align	128
.text._ZN7cutlass13device_kernelIN5flash19enable_sm80_to_sm89INS1_16FlashAttnBwdSm80INS1_25CollectiveMainloopBwdSm80ILi1ELi1EN4cute5tupleIJNS5_1CILi64EEES8_NS7_ILi192EEEEEENS_10bfloat16_tEfNS_4arch4Sm80ELb0ELb0ELb1ELb1ELb0ELb0ELb0ELb0ELi2ELi2ELi2ELi2ELb1EEENS1_24CollectiveEpilogueBwdGQAISA_fSD_Li256ELb1ELb0EEENS1_19SingleTileSchedulerILb1ELb0ELb0ELi64EEEEEEEEEvNT_6ParamsE:
        .type           _ZN7cutlass13device_kernelIN5flash19enable_sm80_to_sm89INS1_16FlashAttnBwdSm80INS1_25CollectiveMainloopBwdSm80ILi1ELi1EN4cute5tupleIJNS5_1CILi64EEES8_NS7_ILi192EEEEEENS_10bfloat16_tEfNS_4arch4Sm80ELb0ELb0ELb1ELb1ELb0ELb0ELb0ELb0ELi2ELi2ELi2ELi2ELb1EEENS1_24CollectiveEpilogueBwdGQAISA_fSD_Li256ELb1ELb0EEENS1_19SingleTileSchedulerILb1ELb0ELb0ELi64EEEEEEEEEvNT_6ParamsE,@function
        .size           _ZN7cutlass13device_kernelIN5flash19enable_sm80_to_sm89INS1_16FlashAttnBwdSm80INS1_25CollectiveMainloopBwdSm80ILi1ELi1EN4cute5tupleIJNS5_1CILi64EEES8_NS7_ILi192EEEEEENS_10bfloat16_tEfNS_4arch4Sm80ELb0ELb0ELb1ELb1ELb0ELb0ELb0ELb0ELi2ELi2ELi2ELi2ELb1EEENS1_24CollectiveEpilogueBwdGQAISA_fSD_Li256ELb1ELb0EEENS1_19SingleTileSchedulerILb1ELb0ELb0ELi64EEEEEEEEEvNT_6ParamsE,(.L_x_97 - _ZN7cutlass13device_kernelIN5flash19enable_sm80_to_sm89INS1_16FlashAttnBwdSm80INS1_25CollectiveMainloopBwdSm80ILi1ELi1EN4cute5tupleIJNS5_1CILi64EEES8_NS7_ILi192EEEEEENS_10bfloat16_tEfNS_4arch4Sm80ELb0ELb0ELb1ELb1ELb0ELb0ELb0ELb0ELi2ELi2ELi2ELi2ELb1EEENS1_24CollectiveEpilogueBwdGQAISA_fSD_Li256ELb1ELb0EEENS1_19SingleTileSchedulerILb1ELb0ELb0ELi64EEEEEEEEEvNT_6ParamsE)
        .other          _ZN7cutlass13device_kernelIN5flash19enable_sm80_to_sm89INS1_16FlashAttnBwdSm80INS1_25CollectiveMainloopBwdSm80ILi1ELi1EN4cute5tupleIJNS5_1CILi64EEES8_NS7_ILi192EEEEEENS_10bfloat16_tEfNS_4arch4Sm80ELb0ELb0ELb1ELb1ELb0ELb0ELb0ELb0ELi2ELi2ELi2ELi2ELb1EEENS1_24CollectiveEpilogueBwdGQAISA_fSD_Li256ELb1ELb0EEENS1_19SingleTileSchedulerILb1ELb0ELb0ELi64EEEEEEEEEvNT_6ParamsE,@"STO_CUDA_ENTRY STV_DEFAULT"
_ZN7cutlass13device_kernelIN5flash19enable_sm80_to_sm89INS1_16FlashAttnBwdSm80INS1_25CollectiveMainloopBwdSm80ILi1ELi1EN4cute5tupleIJNS5_1CILi64EEES8_NS7_ILi192EEEEEENS_10bfloat16_tEfNS_4arch4Sm80ELb0ELb0ELb1ELb1ELb0ELb0ELb0ELb0ELi2ELi2ELi2ELi2ELb1EEENS1_24CollectiveEpilogueBwdGQAISA_fSD_Li256ELb1ELb0EEENS1_19SingleTileSchedulerILb1ELb0ELb0ELi64EEEEEEEEEvNT_6ParamsE:
[----:B------:R-:W-:Y:S01]  /*0000*/  LDC R1, c[0x0][0x28] ;  /* 0x00000a00ff017b82 */ /* 0x000fe20000000800 */
[----:B------:R-:W-:Y:S05]  /*0010*/  EXIT ;  /* 0x000000000000794d */ /* 0x000fea0003800000 */
.L_x_6:
        /* <DEDUP_REMOVED lines=14> */
.L_x_97:


//--------------------- .text._ZN7cutlass13device_kernelIN5flash19enable_sm80_to_sm89INS1_16FlashAttnBwdSm80INS1_25CollectiveMainloopBwdSm80ILi1ELi1EN4cute5tupleIJNS5_1CILi64EEES8_NS7_ILi192EEEEEENS_10bfloat16_tEfNS_4arch4Sm80ELb0ELb0ELb1ELb1ELb1ELb0ELb0ELb0ELi2ELi2ELi2ELi2ELb1EEENS1_24CollectiveEpilogueBwdGQAISA_fSD_Li256ELb1ELb1EEENS1_19SingleTileSchedulerILb1ELb0ELb0ELi64EEEEEEEEEvNT_6ParamsE --------------------------
	.section	.text._ZN7cutlass13device_kernelIN5flash19enable_sm80_to_sm89INS1_16FlashAttnBwdSm80INS1_25CollectiveMainloopBwdSm80ILi1ELi1EN4cute5tupleIJNS5_1CILi64EEES8_NS7_ILi192EEEEEENS_10bfloat16_tEfNS_4arch4Sm80ELb0ELb0ELb1ELb1ELb1ELb0ELb0ELb0ELi2ELi2ELi2ELi2ELb1EEENS1_24CollectiveEpilogueBwdGQAISA_fSD_Li256ELb1ELb1EEENS1_19SingleTileSchedulerILb1ELb0ELb0ELi64EEEEEEEEEvNT_6ParamsE,"ax",@progbits
	.align	128
.text._ZN7cutlass13device_kernelIN5flash19enable_sm80_to_sm89INS1_16FlashAttnBwdSm80INS1_25CollectiveMainloopBwdSm80ILi1ELi1EN4cute5tupleIJNS5_1CILi64EEES8_NS7_ILi192EEEEEENS_10bfloat16_tEfNS_4arch4Sm80ELb0ELb0ELb1ELb1ELb1ELb0ELb0ELb0ELi2ELi2ELi2ELi2ELb1EEENS1_24CollectiveEpilogueBwdGQAISA_fSD_Li256ELb1ELb1EEENS1_19SingleTileSchedulerILb1ELb0ELb0ELi64EEEEEEEEEvNT_6ParamsE:
        .type           _ZN7cutlass13device_kernelIN5flash19enable_sm80_to_sm89INS1_16FlashAttnBwdSm80INS1_25CollectiveMainloopBwdSm80ILi1ELi1EN4cute5tupleIJNS5_1CILi64EEES8_NS7_ILi192EEEEEENS_10bfloat16_tEfNS_4arch4Sm80ELb0ELb0ELb1ELb1ELb1ELb0ELb0ELb0ELi2ELi2ELi2ELi2ELb1EEENS1_24CollectiveEpilogueBwdGQAISA_fSD_Li256ELb1ELb1EEENS1_19SingleTileSchedulerILb1ELb0ELb0ELi64EEEEEEEEEvNT_6ParamsE,@function
        .size           _ZN7cutlass13device_kernelIN5flash19enable_sm80_to_sm89INS1_16FlashAttnBwdSm80INS1_25CollectiveMainloopBwdSm80ILi1ELi1EN4cute5tupleIJNS5_1CILi64EEES8_NS7_ILi192EEEEEENS_10bfloat16_tEfNS_4arch4Sm80ELb0ELb0ELb1ELb1ELb1ELb0ELb0ELb0ELi2ELi2ELi2ELi2ELb1EEENS1_24CollectiveEpilogueBwdGQAISA_fSD_Li256ELb1ELb1EEENS1_19SingleTileSchedulerILb1ELb0ELb0ELi64EEEEEEEEEvNT_6ParamsE,(.L_x_98 - _ZN7cutlass13device_kernelIN5flash19enable_sm80_to_sm89INS1_16FlashAttnBwdSm80INS1_25CollectiveMainloopBwdSm80ILi1ELi1EN4cute5tupleIJNS5_1CILi64EEES8_NS7_ILi192EEEEEENS_10bfloat16_tEfNS_4arch4Sm80ELb0ELb0ELb1ELb1ELb1ELb0ELb0ELb0ELi2ELi2ELi2ELi2ELb1EEENS1_24CollectiveEpilogueBwdGQAISA_fSD_Li256ELb1ELb1EEENS1_19SingleTileSchedulerILb1ELb0ELb0ELi64EEEEEEEEEvNT_6ParamsE)
        .other          _ZN7cutlass13device_kernelIN5flash19enable_sm80_to_sm89INS1_16FlashAttnBwdSm80INS1_25CollectiveMainloopBwdSm80ILi1ELi1EN4cute5tupleIJNS5_1CILi64EEES8_NS7_ILi192EEEEEENS_10bfloat16_tEfNS_4arch4Sm80ELb0ELb0ELb1ELb1ELb1ELb0ELb0ELb0ELi2ELi2ELi2ELi2ELb1EEENS1_24CollectiveEpilogueBwdGQAISA_fSD_Li256ELb1ELb1EEENS1_19SingleTileSchedulerILb1ELb0ELb0ELi64EEEEEEEEEvNT_6ParamsE,@"STO_CUDA_ENTRY STV_DEFAULT"
_ZN7cutlass13device_kernelIN5flash19enable_sm80_to_sm89INS1_16FlashAttnBwdSm80INS1_25CollectiveMainloopBwdSm80ILi1ELi1EN4cute5tupleIJNS5_1CILi64EEES8_NS7_ILi192EEEEEENS_10bfloat16_tEfNS_4arch4Sm80ELb0ELb0ELb1ELb1ELb1ELb0ELb0ELb0ELi2ELi2ELi2ELi2ELb1EEENS1_24CollectiveEpilogueBwdGQAISA_fSD_Li256ELb1ELb1EEENS1_19SingleTileSchedulerILb1ELb0ELb0ELi64EEEEEEEEEvNT_6ParamsE:
[----:B------:R-:W-:Y:S01]  /*0000*/  LDC R1, c[0x0][0x28] ;  /* 0x00000a00ff017b82 */ /* 0x000fe20000000800 */
[----:B------:R-:W-:Y:S05]  /*0010*/  EXIT ;  /* 0x000000000000794d */ /* 0x000fea0003800000 */
.L_x_7:
        /* <DEDUP_REMOVED lines=14> */
.L_x_98:


//--------------------- .text._ZN7cutlass13device_kernelIN5flash19enable_sm80_to_sm89INS1_16FlashAttnBwdSm80INS1_25CollectiveMainloopBwdSm80ILi1ELi1EN4cute5tupleIJNS5_1CILi64EEES8_NS7_ILi192EEEEEENS_10bfloat16_tEfNS_4arch4Sm80ELb0ELb1ELb1ELb0ELb0ELb0ELb0ELb0ELi2ELi2ELi2ELi2ELb1EEENS1_21CollectiveEpilogueBwdISA_SB_SD_Li256ELb0ELb0ELi4EEENS1_19SingleTileSchedulerILb0ELb0ELb0ELi64EEEEEEEEEvNT_6ParamsE --------------------------
	.section	.text._ZN7cutlass13device_kernelIN5flash19enable_sm80_to_sm89INS1_16FlashAttnBwdSm80INS1_25CollectiveMainloopBwdSm80ILi1ELi1EN4cute5tupleIJNS5_1CILi64EEES8_NS7_ILi192EEEEEENS_10bfloat16_tEfNS_4arch4Sm80ELb0ELb1ELb1ELb0ELb0ELb0ELb0ELb0ELi2ELi2ELi2ELi2ELb1EEENS1_21CollectiveEpilogueBwdISA_SB_SD_Li256ELb0ELb0ELi4EEENS1_19SingleTileSchedulerILb0ELb0ELb0ELi64EEEEEEEEEvNT_6ParamsE,"ax",@progbits
	.align	128
.text._ZN7cutlass13device_kernelIN5flash19enable_sm80_to_sm89INS1_16FlashAttnBwdSm80INS1_25CollectiveMainloopBwdSm80ILi1ELi1EN4cute5tupleIJNS5_1CILi64EEES8_NS7_ILi192EEEEEENS_10bfloat16_tEfNS_4arch4Sm80ELb0ELb1ELb1ELb0ELb0ELb0ELb0ELb0ELi2ELi2ELi2ELi2ELb1EEENS1_21CollectiveEpilogueBwdISA_SB_SD_Li256ELb0ELb0ELi4EEENS1_19SingleTileSchedulerILb0ELb0ELb0ELi64EEEEEEEEEvNT_6ParamsE:
        .type           _ZN7cutlass13device_kernelIN5flash19enable_sm80_to_sm89INS1_16FlashAttnBwdSm80INS1_25CollectiveMainloopBwdSm80ILi1ELi1EN4cute5tupleIJNS5_1CILi64EEES8_NS7_ILi192EEEEEENS_10bfloat16_tEfNS_4arch4Sm80ELb0ELb1ELb1ELb0ELb0ELb0ELb0ELb0ELi2ELi2ELi2ELi2ELb1EEENS1_21CollectiveEpilogueBwdISA_SB_SD_Li256ELb0ELb0ELi4EEENS1_19SingleTileSchedulerILb0ELb0ELb0ELi64EEEEEEEEEvNT_6ParamsE,@function
        .size           _ZN7cutlass13device_kernelIN5flash19enable_sm80_to_sm89INS1_16FlashAttnBwdSm80INS1_25CollectiveMainloopBwdSm80ILi1ELi1EN4cute5tupleIJNS5_1CILi64EEES8_NS7_ILi192EEEEEENS_10bfloat16_tEfNS_4arch4Sm80ELb0ELb1ELb1ELb0ELb0ELb0ELb0ELb0ELi2ELi2ELi2ELi2ELb1EEENS1_21CollectiveEpilogueBwdISA_SB_SD_Li256ELb0ELb0ELi4EEENS1_19SingleTileSchedulerILb0ELb0ELb0ELi64EEEEEEEEEvNT_6ParamsE,(.L_x_99 - _ZN7cutlass13device_kernelIN5flash19enable_sm80_to_sm89INS1_16FlashAttnBwdSm80INS1_25CollectiveMainloopBwdSm80ILi1ELi1EN4cute5tupleIJNS5_1CILi64EEES8_NS7_ILi192EEEEEENS_10bfloat16_tEfNS_4arch4Sm80ELb0ELb1ELb1ELb0ELb0ELb0ELb0ELb0ELi2ELi2ELi2ELi2ELb1EEENS1_21CollectiveEpilogueBwdISA_SB_SD_Li256ELb0ELb0ELi4EEENS1_19SingleTileSchedulerILb0ELb0ELb0ELi64EEEEEEEEEvNT_6ParamsE)
        .other          _ZN7cutlass13device_kernelIN5flash19enable_sm80_to_sm89INS1_16FlashAttnBwdSm80INS1_25CollectiveMainloopBwdSm80ILi1ELi1EN4cute5tupleIJNS5_1CILi64EEES8_NS7_ILi192EEEEEENS_10bfloat16_tEfNS_4arch4Sm80ELb0ELb1ELb1ELb0ELb0ELb0ELb0ELb0ELi2ELi2ELi2ELi2ELb1EEENS1_21CollectiveEpilogueBwdISA_SB_SD_Li256ELb0ELb0ELi4EEENS1_19SingleTileSchedulerILb0ELb0ELb0ELi64EEEEEEEEEvNT_6ParamsE,@"STO_CUDA_ENTRY STV_DEFAULT"
_ZN7cutlass13device_kernelIN5flash19enable_sm80_to_sm89INS1_16FlashAttnBwdSm80INS1_25CollectiveMainloopBwdSm80ILi1ELi1EN4cute5tupleIJNS5_1CILi64EEES8_NS7_ILi192EEEEEENS_10bfloat16_tEfNS_4arch4Sm80ELb0ELb1ELb1ELb0ELb0ELb0ELb0ELb0ELi2ELi2ELi2ELi2ELb1EEENS1_21CollectiveEpilogueBwdISA_SB_SD_Li256ELb0ELb0ELi4EEENS1_19SingleTileSchedulerILb0ELb0ELb0ELi64EEEEEEEEEvNT_6ParamsE:
[----:B------:R-:W-:Y:S01]  /*0000*/  LDC R1, c[0x0][0x28] ;  /* 0x00000a00ff017b82 */ /* 0x000fe20000000800 */
[----:B------:R-:W-:Y:S05]  /*0010*/  EXIT ;  /* 0x000000000000794d */ /* 0x000fea0003800000 */
.L_x_8:
        /* <DEDUP_REMOVED lines=14> */
.L_x_99:


//--------------------- .text._ZN7cutlass13device_kernelIN5flash19enable_sm80_to_sm89INS1_16FlashAttnBwdSm80INS1_25CollectiveMainloopBwdSm80ILi1ELi1EN4cute5tupleIJNS5_1CILi64EEES8_NS7_ILi192EEEEEENS_10bfloat16_tEfNS_4arch4Sm80ELb0ELb1ELb1ELb0ELb1ELb0ELb0ELb0ELi2ELi2ELi2ELi2ELb1EEENS1_21CollectiveEpilogueBwdISA_SB_SD_Li256ELb0ELb0ELi4EEENS1_19SingleTileSchedulerILb0ELb0ELb0ELi64EEEEEEEEEvNT_6ParamsE --------------------------
	.section	.text._ZN7cutlass13device_kernelIN5flash19enable_sm80_to_sm89INS1_16FlashAttnBwdSm80INS1_25CollectiveMainloopBwdSm80ILi1ELi1EN4cute5tupleIJNS5_1CILi64EEES8_NS7_ILi192EEEEEENS_10bfloat16_tEfNS_4arch4Sm80ELb0ELb1ELb1ELb0ELb1ELb0ELb0ELb0ELi2ELi2ELi2ELi2ELb1EEENS1_21CollectiveEpilogueBwdISA_SB_SD_Li256ELb0ELb0ELi4EEENS1_19SingleTileSchedulerILb0ELb0ELb0ELi64EEEEEEEEEvNT_6ParamsE,"ax",@progbits
	.align	128
.text._ZN7cutlass13device_kernelIN5flash19enable_sm80_to_sm89INS1_16FlashAttnBwdSm80INS1_25CollectiveMainloopBwdSm80ILi1ELi1EN4cute5tupleIJNS5_1CILi64EEES8_NS7_ILi192EEEEEENS_10bfloat16_tEfNS_4arch4Sm80ELb0ELb1ELb1ELb0ELb1ELb0ELb0ELb0ELi2ELi2ELi2ELi2ELb1EEENS1_21CollectiveEpilogueBwdISA_SB_SD_Li256ELb0ELb0ELi4EEENS1_19SingleTileSchedulerILb0ELb0ELb0ELi64EEEEEEEEEvNT_6ParamsE:
        .type           _ZN7cutlass13device_kernelIN5flash19enable_sm80_to_sm89INS1_16FlashAttnBwdSm80INS1_25CollectiveMainloopBwdSm80ILi1ELi1EN4cute5tupleIJNS5_1CILi64EEES8_NS7_ILi192EEEEEENS_10bfloat16_tEfNS_4arch4Sm80ELb0ELb1ELb1ELb0ELb1ELb0ELb0ELb0ELi2ELi2ELi2ELi2ELb1EEENS1_21CollectiveEpilogueBwdISA_SB_SD_Li256ELb0ELb0ELi4EEENS1_19SingleTileSchedulerILb0ELb0ELb0ELi64EEEEEEEEEvNT_6ParamsE,@function
        .size           _ZN7cutlass13device_kernelIN5flash19enable_sm80_to_sm89INS1_16FlashAttnBwdSm80INS1_25CollectiveMainloopBwdSm80ILi1ELi1EN4cute5tupleIJNS5_1CILi64EEES8_NS7_ILi192EEEEEENS_10bfloat16_tEfNS_4arch4Sm80ELb0ELb1ELb1ELb0ELb1ELb0ELb0ELb0ELi2ELi2ELi2ELi2ELb1EEENS1_21CollectiveEpilogueBwdISA_SB_SD_Li256ELb0ELb0ELi4EEENS1_19SingleTileSchedulerILb0ELb0ELb0ELi64EEEEEEEEEvNT_6ParamsE,(.L_x_100 - _ZN7cutlass13device_kernelIN5flash19enable_sm80_to_sm89INS1_16FlashAttnBwdSm80INS1_25CollectiveMainloopBwdSm80ILi1ELi1EN4cute5tupleIJNS5_1CILi64EEES8_NS7_ILi192EEEEEENS_10bfloat16_tEfNS_4arch4Sm80ELb0ELb1ELb1ELb0ELb1ELb0ELb0ELb0ELi2ELi2ELi2ELi2ELb1EEENS1_21CollectiveEpilogueBwdISA_SB_SD_Li256ELb0ELb0ELi4EEENS1_19SingleTileSchedulerILb0ELb0ELb0ELi64EEEEEEEEEvNT_6ParamsE)
        .other          _ZN7cutlass13device_kernelIN5flash19enable_sm80_to_sm89INS1_16FlashAttnBwdSm80INS1_25CollectiveMainloopBwdSm80ILi1ELi1EN4cute5tupleIJNS5_1CILi64EEES8_NS7_ILi192EEEEEENS_10bfloat16_tEfNS_4arch4Sm80ELb0ELb1ELb1ELb0ELb1ELb0ELb0ELb0ELi2ELi2ELi2ELi2ELb1EEENS1_21CollectiveEpilogueBwdISA_SB_SD_Li256ELb0ELb0ELi4EEENS1_19SingleTileSchedulerILb0ELb0ELb0ELi64EEEEEEEEEvNT_6ParamsE,@"STO_CUDA_ENTRY STV_DEFAULT"
_ZN7cutlass13device_kernelIN5flash19enable_sm80_to_sm89INS1_16FlashAttnBwdSm80INS1_25CollectiveMainloopBwdSm80ILi1ELi1EN4cute5tupleIJNS5_1CILi64EEES8_NS7_ILi192EEEEEENS_10bfloat16_tEfNS_4arch4Sm80ELb0ELb1ELb1ELb0ELb1ELb0ELb0ELb0ELi2ELi2ELi2ELi2ELb1EEENS1_21CollectiveEpilogueBwdISA_SB_SD_Li256ELb0ELb0ELi4EEENS1_19SingleTileSchedulerILb0ELb0ELb0ELi64EEEEEEEEEvNT_6ParamsE:
[----:B------:R-:W-:Y:S01]  /*0000*/  LDC R1, c[0x0][0x28] ;  /* 0x00000a00ff017b82 */ /* 0x000fe20000000800 */
[----:B------:R-:W-:Y:S05]  /*0010*/  EXIT ;  /* 0x000000000000794d */ /* 0x000fea0003800000 */
.L_x_9:
        /* <DEDUP_REMOVED lines=14> */
.L_x_100:


//--------------------- .text._ZN7cutlass13device_kernelIN5flash19enable_sm80_to_sm89INS1_16FlashAttnBwdSm80INS1_25CollectiveMainloopBwdSm80ILi1ELi1EN4cute5tupleIJNS5_1CILi64EEES8_NS7_ILi192EEEEEENS_10bfloat16_tEfNS_4arch4Sm80ELb0ELb1ELb1ELb0ELb0ELb0ELb0ELb0ELi2ELi2ELi2ELi2ELb1EEENS1_24CollectiveEpilogueBwdGQAISA_fSD_Li256ELb0ELb0EEENS1_19SingleTileSchedulerILb0ELb0ELb0ELi64EEEEEEEEEvNT_6ParamsE --------------------------
	.section	.text._ZN7cutlass13device_kernelIN5flash19enable_sm80_to_sm89INS1_16FlashAttnBwdSm80INS1_25CollectiveMainloopBwdSm80ILi1ELi1EN4cute5tupleIJNS5_1CILi64EEES8_NS7_ILi192EEEEEENS_10bfloat16_tEfNS_4arch4Sm80ELb0ELb1ELb1ELb0ELb0ELb0ELb0ELb0ELi2ELi2ELi2ELi2ELb1EEENS1_24CollectiveEpilogueBwdGQAISA_fSD_Li256ELb0ELb0EEENS1_19SingleTileSchedulerILb0ELb0ELb0ELi64EEEEEEEEEvNT_6ParamsE,"ax",@progbits
	.align	128
.text._ZN7cutlass13device_kernelIN5flash19enable_sm80_to_sm89INS1_16FlashAttnBwdSm80INS1_25CollectiveMainloopBwdSm80ILi1ELi1EN4cute5tupleIJNS5_1CILi64EEES8_NS7_ILi192EEEEEENS_10bfloat16_tEfNS_4arch4Sm80ELb0ELb1ELb1ELb0ELb0ELb0ELb0ELb0ELi2ELi2ELi2ELi2ELb1EEENS1_24CollectiveEpilogueBwdGQAISA_fSD_Li256ELb0ELb0EEENS1_19SingleTileSchedulerILb0ELb0ELb0ELi64EEEEEEEEEvNT_6ParamsE:
        .type           _ZN7cutlass13device_kernelIN5flash19enable_sm80_to_sm89INS1_16FlashAttnBwdSm80INS1_25CollectiveMainloopBwdSm80ILi1ELi1EN4cute5tupleIJNS5_1CILi64EEES8_NS7_ILi192EEEEEENS_10bfloat16_tEfNS_4arch4Sm80ELb0ELb1ELb1ELb0ELb0ELb0ELb0ELb0ELi2ELi2ELi2ELi2ELb1EEENS1_24CollectiveEpilogueBwdGQAISA_fSD_Li256ELb0ELb0EEENS1_19SingleTileSchedulerILb0ELb0ELb0ELi64EEEEEEEEEvNT_6ParamsE,@function
        .size           _ZN7cutlass13device_kernelIN5flash19enable_sm80_to_sm89INS1_16FlashAttnBwdSm80INS1_25CollectiveMainloopBwdSm80ILi1ELi1EN4cute5tupleIJNS5_1CILi64EEES8_NS7_ILi192EEEEEENS_10bfloat16_tEfNS_4arch4Sm80ELb0ELb1ELb1ELb0ELb0ELb0ELb0ELb0ELi2ELi2ELi2ELi2ELb1EEENS1_24CollectiveEpilogueBwdGQAISA_fSD_Li256ELb0ELb0EEENS1_19SingleTileSchedulerILb0ELb0ELb0ELi64EEEEEEEEEvNT_6ParamsE,(.L_x_101 - _ZN7cutlass13device_kernelIN5flash19enable_sm80_to_sm89INS1_16FlashAttnBwdSm80INS1_25CollectiveMainloopBwdSm80ILi1ELi1EN4cute5tupleIJNS5_1CILi64EEES8_NS7_ILi192EEEEEENS_10bfloat16_tEfNS_4arch4Sm80ELb0ELb1ELb1ELb0ELb0ELb0ELb0ELb0ELi2ELi2ELi2ELi2ELb1EEENS1_24CollectiveEpilogueBwdGQAISA_fSD_Li256ELb0ELb0EEENS1_19SingleTileSchedulerILb0ELb0ELb0ELi64EEEEEEEEEvNT_6ParamsE)
        .other          _ZN7cutlass13device_kernelIN5flash19enable_sm80_to_sm89INS1_16FlashAttnBwdSm80INS1_25CollectiveMainloopBwdSm80ILi1ELi1EN4cute5tupleIJNS5_1CILi64EEES8_NS7_ILi192EEEEEENS_10bfloat16_tEfNS_4arch4Sm80ELb0ELb1ELb1ELb0ELb0ELb0ELb0ELb0ELi2ELi2ELi2ELi2ELb1EEENS1_24CollectiveEpilogueBwdGQAISA_fSD_Li256ELb0ELb0EEENS1_19SingleTileSchedulerILb0ELb0ELb0ELi64EEEEEEEEEvNT_6ParamsE,@"STO_CUDA_ENTRY STV_DEFAULT"
_ZN7cutlass13device_kernelIN5flash19enable_sm80_to_sm89INS1_16FlashAttnBwdSm80INS1_25CollectiveMainloopBwdSm80ILi1ELi1EN4cute5tupleIJNS5_1CILi64EEES8_NS7_ILi192EEEEEENS_10bfloat16_tEfNS_4arch4Sm80ELb0ELb1ELb1ELb0ELb0ELb0ELb0ELb0ELi2ELi2ELi2ELi2ELb1EEENS1_24CollectiveEpilogueBwdGQAISA_fSD_Li256ELb0ELb0EEENS1_19SingleTileSchedulerILb0ELb0ELb0ELi64EEEEEEEEEvNT_6ParamsE:
[----:B------:R-:W-:Y:S01]  /*0000*/  LDC R1, c[0x0][0x28] ;  /* 0x00000a00ff017b82 */ /* 0x000fe20000000800 */
[----:B------:R-:W-:Y:S05]  /*0010*/  EXIT ;  /* 0x000000000000794d */ /* 0x000fea0003800000 */
.L_x_10:
        /* <DEDUP_REMOVED lines=14> */
.L_x_101:


//--------------------- .text._ZN7cutlass13device_kernelIN5flash19enable_sm80_to_sm89INS1_16FlashAttnBwdSm80INS1_25CollectiveMainloopBwdSm80ILi1ELi1EN4cute5tupleIJNS5_1CILi64EEES8_NS7_ILi192EEEEEENS_10bfloat16_tEfNS_4arch4Sm80ELb0ELb1ELb1ELb0ELb1ELb0ELb0ELb0ELi2ELi2ELi2ELi2ELb1EEENS1_24CollectiveEpilogueBwdGQAISA_fSD_Li256ELb0ELb1EEENS1_19SingleTileSchedulerILb0ELb0ELb0ELi64EEEEEEEEEvNT_6ParamsE --------------------------
	.section	.text._ZN7cutlass13device_kernelIN5flash19enable_sm80_to_sm89INS1_16FlashAttnBwdSm80INS1_25CollectiveMainloopBwdSm80ILi1ELi1EN4cute5tupleIJNS5_1CILi64EEES8_NS7_ILi192EEEEEENS_10bfloat16_tEfNS_4arch4Sm80ELb0ELb1ELb1ELb0ELb1ELb0ELb0ELb0ELi2ELi2ELi2ELi2ELb1EEENS1_24CollectiveEpilogueBwdGQAISA_fSD_Li256ELb0ELb1EEENS1_19SingleTileSchedulerILb0ELb0ELb0ELi64EEEEEEEEEvNT_6ParamsE,"ax",@progbits
	.align	128
.text._ZN7cutlass13device_kernelIN5flash19enable_sm80_to_sm89INS1_16FlashAttnBwdSm80INS1_25CollectiveMainloopBwdSm80ILi1ELi1EN4cute5tupleIJNS5_1CILi64EEES8_NS7_ILi192EEEEEENS_10bfloat16_tEfNS_4arch4Sm80ELb0ELb1ELb1ELb0ELb1ELb0ELb0ELb0ELi2ELi2ELi2ELi2ELb1EEENS1_24CollectiveEpilogueBwdGQAISA_fSD_Li256ELb0ELb1EEENS1_19SingleTileSchedulerILb0ELb0ELb0ELi64EEEEEEEEEvNT_6ParamsE:
        .type           _ZN7cutlass13device_kernelIN5flash19enable_sm80_to_sm89INS1_16FlashAttnBwdSm80INS1_25CollectiveMainloopBwdSm80ILi1ELi1EN4cute5tupleIJNS5_1CILi64EEES8_NS7_ILi192EEEEEENS_10bfloat16_tEfNS_4arch4Sm80ELb0ELb1ELb1ELb0ELb1ELb0ELb0ELb0ELi2ELi2ELi2ELi2ELb1EEENS1_24CollectiveEpilogueBwdGQAISA_fSD_Li256ELb0ELb1EEENS1_19SingleTileSchedulerILb0ELb0ELb0ELi64EEEEEEEEEvNT_6ParamsE,@function
        .size           _ZN7cutlass13device_kernelIN5flash19enable_sm80_to_sm89INS1_16FlashAttnBwdSm80INS1_25CollectiveMainloopBwdSm80ILi1ELi1EN4cute5tupleIJNS5_1CILi64EEES8_NS7_ILi192EEEEEENS_10bfloat16_tEfNS_4arch4Sm80ELb0ELb1ELb1ELb0ELb1ELb0ELb0ELb0ELi2ELi2ELi2ELi2ELb1EEENS1_24CollectiveEpilogueBwdGQAISA_fSD_Li256ELb0ELb1EEENS1_19SingleTileSchedulerILb0ELb0ELb0ELi64EEEEEEEEEvNT_6ParamsE,(.L_x_102 - _ZN7cutlass13device_kernelIN5flash19enable_sm80_to_sm89INS1_16FlashAttnBwdSm80INS1_25CollectiveMainloopBwdSm80ILi1ELi1EN4cute5tupleIJNS5_1CILi64EEES8_NS7_ILi192EEEEEENS_10bfloat16_tEfNS_4arch4Sm80ELb0ELb1ELb1ELb0ELb1ELb0ELb0ELb0ELi2ELi2ELi2ELi2ELb1EEENS1_24CollectiveEpilogueBwdGQAISA_fSD_Li256ELb0ELb1EEENS1_19SingleTileSchedulerILb0ELb0ELb0ELi64EEEEEEEEEvNT_6ParamsE)
        .other          _ZN7cutlass13device_kernelIN5flash19enable_sm80_to_sm89INS1_16FlashAttnBwdSm80INS1_25CollectiveMainloopBwdSm80ILi1ELi1EN4cute5tupleIJNS5_1CILi64EEES8_NS7_ILi192EEEEEENS_10bfloat16_tEfNS_4arch4Sm80ELb0ELb1ELb1ELb0ELb1ELb0ELb0ELb0ELi2ELi2ELi2ELi2ELb1EEENS1_24CollectiveEpilogueBwdGQAISA_fSD_Li256ELb0ELb1EEENS1_19SingleTileSchedulerILb0ELb0ELb0ELi64EEEEEEEEEvNT_6ParamsE,@"STO_CUDA_ENTRY STV_DEFAULT"
_ZN7cutlass13device_kernelIN5flash19enable_sm80_to_sm89INS1_16FlashAttnBwdSm80INS1_25CollectiveMainloopBwdSm80ILi1ELi1EN4cute5tupleIJNS5_1CILi64EEES8_NS7_ILi192EEEEEENS_10bfloat16_tEfNS_4arch4Sm80ELb0ELb1ELb1ELb0ELb1ELb0ELb0ELb0ELi2ELi2ELi2ELi2ELb1EEENS1_24CollectiveEpilogueBwdGQAISA_fSD_Li256ELb0ELb1EEENS1_19SingleTileSchedulerILb0ELb0ELb0ELi64EEEEEEEEEvNT_6ParamsE:
[----:B------:R-:W-:Y:S01]  /*0000*/  LDC R1, c[0x0][0x28] ;  /* 0x00000a00ff017b82 */ /* 0x000fe20000000800 */
[----:B------:R-:W-:Y:S05]  /*0010*/  EXIT ;  /* 0x000000000000794d */ /* 0x000fea0003800000 */
.L_x_11:
        /* <DEDUP_REMOVED lines=14> */
.L_x_102:


//--------------------- .text._ZN7cutlass13device_kernelIN5flash19enable_sm80_to_sm89INS1_16FlashAttnBwdSm80INS1_25CollectiveMainloopBwdSm80ILi1ELi1EN4cute5tupleIJNS5_1CILi64EEES8_NS7_ILi192EEEEEENS_10bfloat16_tEfNS_4arch4Sm80ELb0ELb1ELb1ELb1ELb0ELb0ELb0ELb0ELi2ELi2ELi2ELi2ELb1EEENS1_21CollectiveEpilogueBwdISA_SB_SD_Li256ELb1ELb0ELi4EEENS1_19SingleTileSchedulerILb1ELb0ELb0ELi64EEEEEEEEEvNT_6ParamsE --------------------------
	.section	.text._ZN7cutlass13device_kernelIN5flash19enable_sm80_to_sm89INS1_16FlashAttnBwdSm80INS1_25CollectiveMainloopBwdSm80ILi1ELi1EN4cute5tupleIJNS5_1CILi64EEES8_NS7_ILi192EEEEEENS_10bfloat16_tEfNS_4arch4Sm80ELb0ELb1ELb1ELb1ELb0ELb0ELb0ELb0ELi2ELi2ELi2ELi2ELb1EEENS1_21CollectiveEpilogueBwdISA_SB_SD_Li256ELb1ELb0ELi4EEENS1_19SingleTileSchedulerILb1ELb0ELb0ELi64EEEEEEEEEvNT_6ParamsE,"ax",@progbits
	.align	128
.text._ZN7cutlass13device_kernelIN5flash19enable_sm80_to_sm89INS1_16FlashAttnBwdSm80INS1_25CollectiveMainloopBwdSm80ILi1ELi1EN4cute5tupleIJNS5_1CILi64EEES8_NS7_ILi192EEEEEENS_10bfloat16_tEfNS_4arch4Sm80ELb0ELb1ELb1ELb1ELb0ELb0ELb0ELb0ELi2ELi2ELi2ELi2ELb1EEENS1_21CollectiveEpilogueBwdISA_SB_SD_Li256ELb1ELb0ELi4EEENS1_19SingleTileSchedulerILb1ELb0ELb0ELi64EEEEEEEEEvNT_6ParamsE:
        .type           _ZN7cutlass13device_kernelIN5flash19enable_sm80_to_sm89INS1_16FlashAttnBwdSm80INS1_25CollectiveMainloopBwdSm80ILi1ELi1EN4cute5tupleIJNS5_1CILi64EEES8_NS7_ILi192EEEEEENS_10bfloat16_tEfNS_4arch4Sm80ELb0ELb1ELb1ELb1ELb0ELb0ELb0ELb0ELi2ELi2ELi2ELi2ELb1EEENS1_21CollectiveEpilogueBwdISA_SB_SD_Li256ELb1ELb0ELi4EEENS1_19SingleTileSchedulerILb1ELb0ELb0ELi64EEEEEEEEEvNT_6ParamsE,@function
        .size           _ZN7cutlass13device_kernelIN5flash19enable_sm80_to_sm89INS1_16FlashAttnBwdSm80INS1_25CollectiveMainloopBwdSm80ILi1ELi1EN4cute5tupleIJNS5_1CILi64EEES8_NS7_ILi192EEEEEENS_10bfloat16_tEfNS_4arch4Sm80ELb0ELb1ELb1ELb1ELb0ELb0ELb0ELb0ELi2ELi2ELi2ELi2ELb1EEENS1_21CollectiveEpilogueBwdISA_SB_SD_Li256ELb1ELb0ELi4EEENS1_19SingleTileSchedulerILb1ELb0ELb0ELi64EEEEEEEEEvNT_6ParamsE,(.L_x_103 - _ZN7cutlass13device_kernelIN5flash19enable_sm80_to_sm89INS1_16FlashAttnBwdSm80INS1_25CollectiveMainloopBwdSm80ILi1ELi1EN4cute5tupleIJNS5_1CILi64EEES8_NS7_ILi192EEEEEENS_10bfloat16_tEfNS_4arch4Sm80ELb0ELb1ELb1ELb1ELb0ELb0ELb0ELb0ELi2ELi2ELi2ELi2ELb1EEENS1_21CollectiveEpilogueBwdISA_SB_SD_Li256ELb1ELb0ELi4EEENS1_19SingleTileSchedulerILb1ELb0ELb0ELi64EEEEEEEEEvNT_6ParamsE)
        .other          _ZN7cutlass13device_kernelIN5flash19enable_sm80_to_sm89INS1_16FlashAttnBwdSm80INS1_25CollectiveMainloopBwdSm80ILi1ELi1EN4cute5tupleIJNS5_1CILi64EEES8_NS7_ILi192EEEEEENS_10bfloat16_tEfNS_4arch4Sm80ELb0ELb1ELb1ELb1ELb0ELb0ELb0ELb0ELi2ELi2ELi2ELi2ELb1EEENS1_21CollectiveEpilogueBwdISA_SB_SD_Li256ELb1ELb0ELi4EEENS1_19SingleTileSchedulerILb1ELb0ELb0ELi64EEEEEEEEEvNT_6ParamsE,@"STO_CUDA_ENTRY STV_DEFAULT"
_ZN7cutlass13device_kernelIN5flash19enable_sm80_to_sm89INS1_16FlashAttnBwdSm80INS1_25CollectiveMainloopBwdSm80ILi1ELi1EN4cute5tupleIJNS5_1CILi64EEES8_NS7_ILi192EEEEEENS_10bfloat16_tEfNS_4arch4Sm80ELb0ELb1ELb1ELb1ELb0ELb0ELb0ELb0ELi2ELi2ELi2ELi2ELb1EEENS1_21CollectiveEpilogueBwdISA_SB_SD_Li256ELb1ELb0ELi4EEENS1_19SingleTileSchedulerILb1ELb0ELb0ELi64EEEEEEEEEvNT_6ParamsE:
[----:B------:R-:W-:Y:S01]  /*0000*/  LDC R1, c[0x0][0x28] ;  /* 0x00000a00ff017b82 */ /* 0x000fe20000000800 */
[----:B------:R-:W-:Y:S05]  /*0010*/  EXIT ;  /* 0x000000000000794d */ /* 0x000fea0003800000 */
.L_x_12:
        /* <DEDUP_REMOVED lines=14> */
.L_x_103:


//--------------------- .text._ZN7cutlass13device_kernelIN5flash19enable_sm80_to_sm89INS1_16FlashAttnBwdSm80INS1_25CollectiveMainloopBwdSm80ILi1ELi1EN4cute5tupleIJNS5_1CILi64EEES8_NS7_ILi192EEEEEENS_10bfloat16_tEfNS_4arch4Sm80ELb0ELb1ELb1ELb1ELb1ELb0ELb0ELb0ELi2ELi2ELi2ELi2ELb1EEENS1_21CollectiveEpilogueBwdISA_SB_SD_Li256ELb1ELb0ELi4EEENS1_19SingleTileSchedulerILb1ELb0ELb0ELi64EEEEEEEEEvNT_6ParamsE --------------------------
	.section	.text._ZN7cutlass13device_kernelIN5flash19enable_sm80_to_sm89INS1_16FlashAttnBwdSm80INS1_25CollectiveMainloopBwdSm80ILi1ELi1EN4cute5tupleIJNS5_1CILi64EEES8_NS7_ILi192EEEEEENS_10bfloat16_tEfNS_4arch4Sm80ELb0ELb1ELb1ELb1ELb1ELb0ELb0ELb0ELi2ELi2ELi2ELi2ELb1EEENS1_21CollectiveEpilogueBwdISA_SB_SD_Li256ELb1ELb0ELi4EEENS1_19SingleTileSchedulerILb1ELb0ELb0ELi64EEEEEEEEEvNT_6ParamsE,"ax",@progbits
	.align	128
.text._ZN7cutlass13device_kernelIN5flash19enable_sm80_to_sm89INS1_16FlashAttnBwdSm80INS1_25CollectiveMainloopBwdSm80ILi1ELi1EN4cute5tupleIJNS5_1CILi64EEES8_NS7_ILi192EEEEEENS_10bfloat16_tEfNS_4arch4Sm80ELb0ELb1ELb1ELb1ELb1ELb0ELb0ELb0ELi2ELi2ELi2ELi2ELb1EEENS1_21CollectiveEpilogueBwdISA_SB_SD_Li256ELb1ELb0ELi4EEENS1_19SingleTileSchedulerILb1ELb0ELb0ELi64EEEEEEEEEvNT_6ParamsE:
        .type           _ZN7cutlass13device_kernelIN5flash19enable_sm80_to_sm89INS1_16FlashAttnBwdSm80INS1_25CollectiveMainloopBwdSm80ILi1ELi1EN4cute5tupleIJNS5_1CILi64EEES8_NS7_ILi192EEEEEENS_10bfloat16_tEfNS_4arch4Sm80ELb0ELb1ELb1ELb1ELb1ELb0ELb0ELb0ELi2ELi2ELi2ELi2ELb1EEENS1_21CollectiveEpilogueBwdISA_SB_SD_Li256ELb1ELb0ELi4EEENS1_19SingleTileSchedulerILb1ELb0ELb0ELi64EEEEEEEEEvNT_6ParamsE,@function
        .size           _ZN7cutlass13device_kernelIN5flash19enable_sm80_to_sm89INS1_16FlashAttnBwdSm80INS1_25CollectiveMainloopBwdSm80ILi1ELi1EN4cute5tupleIJNS5_1CILi64EEES8_NS7_ILi192EEEEEENS_10bfloat16_tEfNS_4arch4Sm80ELb0ELb1ELb1ELb1ELb1ELb0ELb0ELb0ELi2ELi2ELi2ELi2ELb1EEENS1_21CollectiveEpilogueBwdISA_SB_SD_Li256ELb1ELb0ELi4EEENS1_19SingleTileSchedulerILb1ELb0ELb0ELi64EEEEEEEEEvNT_6ParamsE,(.L_x_104 - _ZN7cutlass13device_kernelIN5flash19enable_sm80_to_sm89INS1_16FlashAttnBwdSm80INS1_25CollectiveMainloopBwdSm80ILi1ELi1EN4cute5tupleIJNS5_1CILi64EEES8_NS7_ILi192EEEEEENS_10bfloat16_tEfNS_4arch4Sm80ELb0ELb1ELb1ELb1ELb1ELb0ELb0ELb0ELi2ELi2ELi2ELi2ELb1EEENS1_21CollectiveEpilogueBwdISA_SB_SD_Li256ELb1ELb0ELi4EEENS1_19SingleTileSchedulerILb1ELb0ELb0ELi64EEEEEEEEEvNT_6ParamsE)
        .other          _ZN7cutlass13device_kernelIN5flash19enable_sm80_to_sm89INS1_16FlashAttnBwdSm80INS1_25CollectiveMainloopBwdSm80ILi1ELi1EN4cute5tupleIJNS5_1CILi64EEES8_NS7_ILi192EEEEEENS_10bfloat16_tEfNS_4arch4Sm80ELb0ELb1ELb1ELb1ELb1ELb0ELb0ELb0ELi2ELi2ELi2ELi2ELb1EEENS1_21CollectiveEpilogueBwdISA_SB_SD_Li256ELb1ELb0ELi4EEENS1_19SingleTileSchedulerILb1ELb0ELb0ELi64EEEEEEEEEvNT_6ParamsE,@"STO_CUDA_ENTRY STV_DEFAULT"
_ZN7cutlass13device_kernelIN5flash19enable_sm80_to_sm89INS1_16FlashAttnBwdSm80INS1_25CollectiveMainloopBwdSm80ILi1ELi1EN4cute5tupleIJNS5_1CILi64EEES8_NS7_ILi192EEEEEENS_10bfloat16_tEfNS_4arch4Sm80ELb0ELb1ELb1ELb1ELb1ELb0ELb0ELb0ELi2ELi2ELi2ELi2ELb1EEENS1_21CollectiveEpilogueBwdISA_SB_SD_Li256ELb1ELb0ELi4EEENS1_19SingleTileSchedulerILb1ELb0ELb0ELi64EEEEEEEEEvNT_6ParamsE:
[----:B------:R-:W-:Y:S01]  /*0000*/  LDC R1, c[0x0][0x28] ;  /* 0x00000a00ff017b82 */ /* 0x000fe20000000800 */
[----:B------:R-:W-:Y:S05]  /*0010*/  EXIT ;  /* 0x000000000000794d */ /* 0x000fea0003800000 */
.L_x_13:
        /* <DEDUP_REMOVED lines=14> */
.L_x_104:


//--------------------- .text._ZN7cutlass13device_kernelIN5flash19enable_sm80_to_sm89INS1_16FlashAttnBwdSm80INS1_25CollectiveMainloopBwdSm80ILi1ELi1EN4cute5tupleIJNS5_1CILi64EEES8_NS7_ILi192EEEEEENS_10bfloat16_tEfNS_4arch4Sm80ELb0ELb1ELb1ELb1ELb0ELb0ELb0ELb0ELi2ELi2ELi2ELi2ELb1EEENS1_24CollectiveEpilogueBwdGQAISA_fSD_Li256ELb1ELb0EEENS1_19SingleTileSchedulerILb1ELb0ELb0ELi64EEEEEEEEEvNT_6ParamsE --------------------------
	.section	.text._ZN7cutlass13device_kernelIN5flash19enable_sm80_to_sm89INS1_16FlashAttnBwdSm80INS1_25CollectiveMainloopBwdSm80ILi1ELi1EN4cute5tupleIJNS5_1CILi64EEES8_NS7_ILi192EEEEEENS_10bfloat16_tEfNS_4arch4Sm80ELb0ELb1ELb1ELb1ELb0ELb0ELb0ELb0ELi2ELi2ELi2ELi2ELb1EEENS1_24CollectiveEpilogueBwdGQAISA_fSD_Li256ELb1ELb0EEENS1_19SingleTileSchedulerILb1ELb0ELb0ELi64EEEEEEEEEvNT_6ParamsE,"ax",@progbits
	.align	128
.text._ZN7cutlass13device_kernelIN5flash19enable_sm80_to_sm89INS1_16FlashAttnBwdSm80INS1_25CollectiveMainloopBwdSm80ILi1ELi1EN4cute5tupleIJNS5_1CILi64EEES8_NS7_ILi192EEEEEENS_10bfloat16_tEfNS_4arch4Sm80ELb0ELb1ELb1ELb1ELb0ELb0ELb0ELb0ELi2ELi2ELi2ELi2ELb1EEENS1_24CollectiveEpilogueBwdGQAISA_fSD_Li256ELb1ELb0EEENS1_19SingleTileSchedulerILb1ELb0ELb0ELi64EEEEEEEEEvNT_6ParamsE:
        .type           _ZN7cutlass13device_kernelIN5flash19enable_sm80_to_sm89INS1_16FlashAttnBwdSm80INS1_25CollectiveMainloopBwdSm80ILi1ELi1EN4cute5tupleIJNS5_1CILi64EEES8_NS7_ILi192EEEEEENS_10bfloat16_tEfNS_4arch4Sm80ELb0ELb1ELb1ELb1ELb0ELb0ELb0ELb0ELi2ELi2ELi2ELi2ELb1EEENS1_24CollectiveEpilogueBwdGQAISA_fSD_Li256ELb1ELb0EEENS1_19SingleTileSchedulerILb1ELb0ELb0ELi64EEEEEEEEEvNT_6ParamsE,@function
        .size           _ZN7cutlass13device_kernelIN5flash19enable_sm80_to_sm89INS1_16FlashAttnBwdSm80INS1_25CollectiveMainloopBwdSm80ILi1ELi1EN4cute5tupleIJNS5_1CILi64EEES8_NS7_ILi192EEEEEENS_10bfloat16_tEfNS_4arch4Sm80ELb0ELb1ELb1ELb1ELb0ELb0ELb0ELb0ELi2ELi2ELi2ELi2ELb1EEENS1_24CollectiveEpilogueBwdGQAISA_fSD_Li256ELb1ELb0EEENS1_19SingleTileSchedulerILb1ELb0ELb0ELi64EEEEEEEEEvNT_6ParamsE,(.L_x_105 - _ZN7cutlass13device_kernelIN5flash19enable_sm80_to_sm89INS1_16FlashAttnBwdSm80INS1_25CollectiveMainloopBwdSm80ILi1ELi1EN4cute5tupleIJNS5_1CILi64EEES8_NS7_ILi192EEEEEENS_10bfloat16_tEfNS_4arch4Sm80ELb0ELb1ELb1ELb1ELb0ELb0ELb0ELb0ELi2ELi2ELi2ELi2ELb1EEENS1_24CollectiveEpilogueBwdGQAISA_fSD_Li256ELb1ELb0EEENS1_19SingleTileSchedulerILb1ELb0ELb0ELi64EEEEEEEEEvNT_6ParamsE)
        .other          _ZN7cutlass13device_kernelIN5flash19enable_sm80_to_sm89INS1_16FlashAttnBwdSm80INS1_25CollectiveMainloopBwdSm80ILi1ELi1EN4cute5tupleIJNS5_1CILi64EEES8_NS7_ILi192EEEEEENS_10bfloat16_tEfNS_4arch4Sm80ELb0ELb1ELb1ELb1ELb0ELb0ELb0ELb0ELi2ELi2ELi2ELi2ELb1EEENS1_24CollectiveEpilogueBwdGQAISA_fSD_Li256ELb1ELb0EEENS1_19SingleTileSchedulerILb1ELb0ELb0ELi64EEEEEEEEEvNT_6ParamsE,@"STO_CUDA_ENTRY STV_DEFAULT"
_ZN7cutlass13device_kernelIN5flash19enable_sm80_to_sm89INS1_16FlashAttnBwdSm80INS1_25CollectiveMainloopBwdSm80ILi1ELi1EN4cute5tupleIJNS5_1CILi64EEES8_NS7_ILi192EEEEEENS_10bfloat16_tEfNS_4arch4Sm80ELb0ELb1ELb1ELb1ELb0ELb0ELb0ELb0ELi2ELi2ELi2ELi2ELb1EEENS1_24CollectiveEpilogueBwdGQAISA_fSD_Li256ELb1ELb0EEENS1_19SingleTileSchedulerILb1ELb0ELb0ELi64EEEEEEEEEvNT_6ParamsE:
[----:B------:R-:W-:Y:S01]  /*0000*/  LDC R1, c[0x0][0x28] ;  /* 0x00000a00ff017b82 */ /* 0x000fe20000000800 */
[----:B------:R-:W-:Y:S05]  /*0010*/  EXIT ;  /* 0x000000000000794d */ /* 0x000fea0003800000 */
.L_x_14:
        /* <DEDUP_REMOVED lines=14> */
.L_x_105:


//--------------------- .text._ZN7cutlass13device_kernelIN5flash19enable_sm80_to_sm89INS1_16FlashAttnBwdSm80INS1_25CollectiveMainloopBwdSm80ILi1ELi1EN4cute5tupleIJNS5_1CILi64EEES8_NS7_ILi192EEEEEENS_10bfloat16_tEfNS_4arch4Sm80ELb0ELb1ELb1ELb1ELb1ELb0ELb0ELb0ELi2ELi2ELi2ELi2ELb1EEENS1_24CollectiveEpilogueBwdGQAISA_fSD_Li256ELb1ELb1EEENS1_19SingleTileSchedulerILb1ELb0ELb0ELi64EEEEEEEEEvNT_6ParamsE --------------------------
	.section	.text._ZN7cutlass13device_kernelIN5flash19enable_sm80_to_sm89INS1_16FlashAttnBwdSm80INS1_25CollectiveMainloopBwdSm80ILi1ELi1EN4cute5tupleIJNS5_1CILi64EEES8_NS7_ILi192EEEEEENS_10bfloat16_tEfNS_4arch4Sm80ELb0ELb1ELb1ELb1ELb1ELb0ELb0ELb0ELi2ELi2ELi2ELi2ELb1EEENS1_24CollectiveEpilogueBwdGQAISA_fSD_Li256ELb1ELb1EEENS1_19SingleTileSchedulerILb1ELb0ELb0ELi64EEEEEEEEEvNT_6ParamsE,"ax",@progbits
	.align	128
.text._ZN7cutlass13device_kernelIN5flash19enable_sm80_to_sm89INS1_16FlashAttnBwdSm80INS1_25CollectiveMainloopBwdSm80ILi1ELi1EN4cute5tupleIJNS5_1CILi64EEES8_NS7_ILi192EEEEEENS_10bfloat16_tEfNS_4arch4Sm80ELb0ELb1ELb1ELb1ELb1ELb0ELb0ELb0ELi2ELi2ELi2ELi2ELb1EEENS1_24CollectiveEpilogueBwdGQAISA_fSD_Li256ELb1ELb1EEENS1_19SingleTileSchedulerILb1ELb0ELb0ELi64EEEEEEEEEvNT_6ParamsE:
        .type           _ZN7cutlass13device_kernelIN5flash19enable_sm80_to_sm89INS1_16FlashAttnBwdSm80INS1_25CollectiveMainloopBwdSm80ILi1ELi1EN4cute5tupleIJNS5_1CILi64EEES8_NS7_ILi192EEEEEENS_10bfloat16_tEfNS_4arch4Sm80ELb0ELb1ELb1ELb1ELb1ELb0ELb0ELb0ELi2ELi2ELi2ELi2ELb1EEENS1_24CollectiveEpilogueBwdGQAISA_fSD_Li256ELb1ELb1EEENS1_19SingleTileSchedulerILb1ELb0ELb0ELi64EEEEEEEEEvNT_6ParamsE,@function
        .size           _ZN7cutlass13device_kernelIN5flash19enable_sm80_to_sm89INS1_16FlashAttnBwdSm80INS1_25CollectiveMainloopBwdSm80ILi1ELi1EN4cute5tupleIJNS5_1CILi64EEES8_NS7_ILi192EEEEEENS_10bfloat16_tEfNS_4arch4Sm80ELb0ELb1ELb1ELb1ELb1ELb0ELb0ELb0ELi2ELi2ELi2ELi2ELb1EEENS1_24CollectiveEpilogueBwdGQAISA_fSD_Li256ELb1ELb1EEENS1_19SingleTileSchedulerILb1ELb0ELb0ELi64EEEEEEEEEvNT_6ParamsE,(.L_x_106 - _ZN7cutlass13device_kernelIN5flash19enable_sm80_to_sm89INS1_16FlashAttnBwdSm80INS1_25CollectiveMainloopBwdSm80ILi1ELi1EN4cute5tupleIJNS5_1CILi64EEES8_NS7_ILi192EEEEEENS_10bfloat16_tEfNS_4arch4Sm80ELb0ELb1ELb1ELb1ELb1ELb0ELb0ELb0ELi2ELi2ELi2ELi2ELb1EEENS1_24CollectiveEpilogueBwdGQAISA_fSD_Li256ELb1ELb1EEENS1_19SingleTileSchedulerILb1ELb0ELb0ELi64EEEEEEEEEvNT_6ParamsE)
        .other          _ZN7cutlass13device_kernelIN5flash19enable_sm80_to_sm89INS1_16FlashAttnBwdSm80INS1_25CollectiveMainloopBwdSm80ILi1ELi1EN4cute5tupleIJNS5_1CILi64EEES8_NS7_ILi192EEEEEENS_10bfloat16_tEfNS_4arch4Sm80ELb0ELb1ELb1ELb1ELb1ELb0ELb0ELb0ELi2ELi2ELi2ELi2ELb1EEENS1_24CollectiveEpilogueBwdGQAISA_fSD_Li256ELb1ELb1EEENS1_19SingleTileSchedulerILb1ELb0ELb0ELi64EEEEEEEEEvNT_6ParamsE,@"STO_CUDA_ENTRY STV_DEFAULT"
_ZN7cutlass13device_kernelIN5flash19enable_sm80_to_sm89INS1_16FlashAttnBwdSm80INS1_25CollectiveMainloopBwdSm80ILi1ELi1EN4cute5tupleIJNS5_1CILi64EEES8_NS7_ILi192EEEEEENS_10bfloat16_tEfNS_4arch4Sm80ELb0ELb1ELb1ELb1ELb1ELb0ELb0ELb0ELi2ELi2ELi2ELi2ELb1EEENS1_24CollectiveEpilogueBwdGQAISA_fSD_Li256ELb1ELb1EEENS1_19SingleTileSchedulerILb1ELb0ELb0ELi64EEEEEEEEEvNT_6ParamsE:
[----:B------:R-:W-:Y:S01]  /*0000*/  LDC R1, c[0x0][0x28] ;  /* 0x00000a00ff017b82 */ /* 0x000fe20000000800 */
[----:B------:R-:W-:Y:S05]  /*0010*/  EXIT ;  /* 0x000000000000794d */ /* 0x000fea0003800000 */
.L_x_15:
        /* <DEDUP_REMOVED lines=14> */
.L_x_106:


//--------------------- .text._ZN7cutlass13device_kernelIN5flash19enable_sm80_to_sm89INS1_16FlashAttnBwdSm80INS1_25CollectiveMainloopBwdSm80ILi1ELi1EN4cute5tupleIJNS5_1CILi64EEES8_NS7_ILi192EEEEEENS_10bfloat16_tEfNS_4arch4Sm80ELb1ELb0ELb1ELb0ELb0ELb0ELb0ELb0ELi2ELi2ELi2ELi2ELb1EEENS1_21CollectiveEpilogueBwdISA_SB_SD_Li256ELb0ELb0ELi4EEENS1_25SingleTileBwdLPTSchedulerILb0ELi64ELb0EEEEEEEEEvNT_6ParamsE --------------------------
	.section	.text._ZN7cutlass13device_kernelIN5flash19enable_sm80_to_sm89INS1_16FlashAttnBwdSm80INS1_25CollectiveMainloopBwdSm80ILi1ELi1EN4cute5tupleIJNS5_1CILi64EEES8_NS7_ILi192EEEEEENS_10bfloat16_tEfNS_4arch4Sm80ELb1ELb0ELb1ELb0ELb0ELb0ELb0ELb0ELi2ELi2ELi2ELi2ELb1EEENS1_21CollectiveEpilogueBwdISA_SB_SD_Li256ELb0ELb0ELi4EEENS1_25SingleTileBwdLPTSchedulerILb0ELi64ELb0EEEEEEEEEvNT_6ParamsE,"ax",@progbits
	.align	128
.text._ZN7cutlass13device_kernelIN5flash19enable_sm80_to_sm89INS1_16FlashAttnBwdSm80INS1_25CollectiveMainloopBwdSm80ILi1ELi1EN4cute5tupleIJNS5_1CILi64EEES8_NS7_ILi192EEEEEENS_10bfloat16_tEfNS_4arch4Sm80ELb1ELb0ELb1ELb0ELb0ELb0ELb0ELb0ELi2ELi2ELi2ELi2ELb1EEENS1_21CollectiveEpilogueBwdISA_SB_SD_Li256ELb0ELb0ELi4EEENS1_25SingleTileBwdLPTSchedulerILb0ELi64ELb0EEEEEEEEEvNT_6ParamsE:
        .type           _ZN7cutlass13device_kernelIN5flash19enable_sm80_to_sm89INS1_16FlashAttnBwdSm80INS1_25CollectiveMainloopBwdSm80ILi1ELi1EN4cute5tupleIJNS5_1CILi64EEES8_NS7_ILi192EEEEEENS_10bfloat16_tEfNS_4arch4Sm80ELb1ELb0ELb1ELb0ELb0ELb0ELb0ELb0ELi2ELi2ELi2ELi2ELb1EEENS1_21CollectiveEpilogueBwdISA_SB_SD_Li256ELb0ELb0ELi4EEENS1_25SingleTileBwdLPTSchedulerILb0ELi64ELb0EEEEEEEEEvNT_6ParamsE,@function
        .size           _ZN7cutlass13device_kernelIN5flash19enable_sm80_to_sm89INS1_16FlashAttnBwdSm80INS1_25CollectiveMainloopBwdSm80ILi1ELi1EN4cute5tupleIJNS5_1CILi64EEES8_NS7_ILi192EEEEEENS_10bfloat16_tEfNS_4arch4Sm80ELb1ELb0ELb1ELb0ELb0ELb0ELb0ELb0ELi2ELi2ELi2ELi2ELb1EEENS1_21CollectiveEpilogueBwdISA_SB_SD_Li256ELb0ELb0ELi4EEENS1_25SingleTileBwdLPTSchedulerILb0ELi64ELb0EEEEEEEEEvNT_6ParamsE,(.L_x_107 - _ZN7cutlass13device_kernelIN5flash19enable_sm80_to_sm89INS1_16FlashAttnBwdSm80INS1_25CollectiveMainloopBwdSm80ILi1ELi1EN4cute5tupleIJNS5_1CILi64EEES8_NS7_ILi192EEEEEENS_10bfloat16_tEfNS_4arch4Sm80ELb1ELb0ELb1ELb0ELb0ELb0ELb0ELb0ELi2ELi2ELi2ELi2ELb1EEENS1_21CollectiveEpilogueBwdISA_SB_SD_Li256ELb0ELb0ELi4EEENS1_25SingleTileBwdLPTSchedulerILb0ELi64ELb0EEEEEEEEEvNT_6ParamsE)
        .other          _ZN7cutlass13device_kernelIN5flash19enable_sm80_to_sm89INS1_16FlashAttnBwdSm80INS1_25CollectiveMainloopBwdSm80ILi1ELi1EN4cute5tupleIJNS5_1CILi64EEES8_NS7_ILi192EEEEEENS_10bfloat16_tEfNS_4arch4Sm80ELb1ELb0ELb1ELb0ELb0ELb0ELb0ELb0ELi2ELi2ELi2ELi2ELb1EEENS1_21CollectiveEpilogueBwdISA_SB_SD_Li256ELb0ELb0ELi4EEENS1_25SingleTileBwdLPTSchedulerILb0ELi64ELb0EEEEEEEEEvNT_6ParamsE,@"STO_CUDA_ENTRY STV_DEFAULT"
_ZN7cutlass13device_kernelIN5flash19enable_sm80_to_sm89INS1_16FlashAttnBwdSm80INS1_25CollectiveMainloopBwdSm80ILi1ELi1EN4cute5tupleIJNS5_1CILi64EEES8_NS7_ILi192EEEEEENS_10bfloat16_tEfNS_4arch4Sm80ELb1ELb0ELb1ELb0ELb0ELb0ELb0ELb0ELi2ELi2ELi2ELi2ELb1EEENS1_21CollectiveEpilogueBwdISA_SB_SD_Li256ELb0ELb0ELi4EEENS1_25SingleTileBwdLPTSchedulerILb0ELi64ELb0EEEEEEEEEvNT_6ParamsE:
[----:B------:R-:W-:Y:S01]  /*0000*/  LDC R1, c[0x0][0x28] ;  /* 0x00000a00ff017b82 */ /* 0x000fe20000000800 */
[----:B------:R-:W-:Y:S05]  /*0010*/  EXIT ;  /* 0x000000000000794d */ /* 0x000fea0003800000 */
.L_x_16:
        /* <DEDUP_REMOVED lines=14> */
.L_x_107:


//--------------------- .text._ZN7cutlass13device_kernelIN5flash19enable_sm80_to_sm89INS1_16FlashAttnBwdSm80INS1_25CollectiveMainloopBwdSm80ILi1ELi1EN4cute5tupleIJNS5_1CILi64EEES8_NS7_ILi192EEEEEENS_10bfloat16_tEfNS_4arch4Sm80ELb1ELb0ELb1ELb0ELb1ELb0ELb0ELb0ELi2ELi2ELi2ELi2ELb1EEENS1_21CollectiveEpilogueBwdISA_SB_SD_Li256ELb0ELb0ELi4EEENS1_25SingleTileBwdLPTSchedulerILb0ELi64ELb1EEEEEEEEEvNT_6ParamsE --------------------------
	.section	.text._ZN7cutlass13device_kernelIN5flash19enable_sm80_to_sm89INS1_16FlashAttnBwdSm80INS1_25CollectiveMainloopBwdSm80ILi1ELi1EN4cute5tupleIJNS5_1CILi64EEES8_NS7_ILi192EEEEEENS_10bfloat16_tEfNS_4arch4Sm80ELb1ELb0ELb1ELb0ELb1ELb0ELb0ELb0ELi2ELi2ELi2ELi2ELb1EEENS1_21CollectiveEpilogueBwdISA_SB_SD_Li256ELb0ELb0ELi4EEENS1_25SingleTileBwdLPTSchedulerILb0ELi64ELb1EEEEEEEEEvNT_6ParamsE,"ax",@progbits
	.align	128
.text._ZN7cutlass13device_kernelIN5flash19enable_sm80_to_sm89INS1_16FlashAttnBwdSm80INS1_25CollectiveMainloopBwdSm80ILi1ELi1EN4cute5tupleIJNS5_1CILi64EEES8_NS7_ILi192EEEEEENS_10bfloat16_tEfNS_4arch4Sm80ELb1ELb0ELb1ELb0ELb1ELb0ELb0ELb0ELi2ELi2ELi2ELi2ELb1EEENS1_21CollectiveEpilogueBwdISA_SB_SD_Li256ELb0ELb0ELi4EEENS1_25SingleTileBwdLPTSchedulerILb0ELi64ELb1EEEEEEEEEvNT_6ParamsE:
        .type           _ZN7cutlass13device_kernelIN5flash19enable_sm80_to_sm89INS1_16FlashAttnBwdSm80INS1_25CollectiveMainloopBwdSm80ILi1ELi1EN4cute5tupleIJNS5_1CILi64EEES8_NS7_ILi192EEEEEENS_10bfloat16_tEfNS_4arch4Sm80ELb1ELb0ELb1ELb0ELb1ELb0ELb0ELb0ELi2ELi2ELi2ELi2ELb1EEENS1_21CollectiveEpilogueBwdISA_SB_SD_Li256ELb0ELb0ELi4EEENS1_25SingleTileBwdLPTSchedulerILb0ELi64ELb1EEEEEEEEEvNT_6ParamsE,@function
        .size           _ZN7cutlass13device_kernelIN5flash19enable_sm80_to_sm89INS1_16FlashAttnBwdSm80INS1_25CollectiveMainloopBwdSm80ILi1ELi1EN4cute5tupleIJNS5_1CILi64EEES8_NS7_ILi192EEEEEENS_10bfloat16_tEfNS_4arch4Sm80ELb1ELb0ELb1ELb0ELb1ELb0ELb0ELb0ELi2ELi2ELi2ELi2ELb1EEENS1_21CollectiveEpilogueBwdISA_SB_SD_Li256ELb0ELb0ELi4EEENS1_25SingleTileBwdLPTSchedulerILb0ELi64ELb1EEEEEEEEEvNT_6ParamsE,(.L_x_108 - _ZN7cutlass13device_kernelIN5flash19enable_sm80_to_sm89INS1_16FlashAttnBwdSm80INS1_25CollectiveMainloopBwdSm80ILi1ELi1EN4cute5tupleIJNS5_1CILi64EEES8_NS7_ILi192EEEEEENS_10bfloat16_tEfNS_4arch4Sm80ELb1ELb0ELb1ELb0ELb1ELb0ELb0ELb0ELi2ELi2ELi2ELi2ELb1EEENS1_21CollectiveEpilogueBwdISA_SB_SD_Li256ELb0ELb0ELi4EEENS1_25SingleTileBwdLPTSchedulerILb0ELi64ELb1EEEEEEEEEvNT_6ParamsE)
        .other          _ZN7cutlass13device_kernelIN5flash19enable_sm80_to_sm89INS1_16FlashAttnBwdSm80INS1_25CollectiveMainloopBwdSm80ILi1ELi1EN4cute5tupleIJNS5_1CILi64EEES8_NS7_ILi192EEEEEENS_10bfloat16_tEfNS_4arch4Sm80ELb1ELb0ELb1ELb0ELb1ELb0ELb0ELb0ELi2ELi2ELi2ELi2ELb1EEENS1_21CollectiveEpilogueBwdISA_SB_SD_Li256ELb0ELb0ELi4EEENS1_25SingleTileBwdLPTSchedulerILb0ELi64ELb1EEEEEEEEEvNT_6ParamsE,@"STO_CUDA_ENTRY STV_DEFAULT"
_ZN7cutlass13device_kernelIN5flash19enable_sm80_to_sm89INS1_16FlashAttnBwdSm80INS1_25CollectiveMainloopBwdSm80ILi1ELi1EN4cute5tupleIJNS5_1CILi64EEES8_NS7_ILi192EEEEEENS_10bfloat16_tEfNS_4arch4Sm80ELb1ELb0ELb1ELb0ELb1ELb0ELb0ELb0ELi2ELi2ELi2ELi2ELb1EEENS1_21CollectiveEpilogueBwdISA_SB_SD_Li256ELb0ELb0ELi4EEENS1_25SingleTileBwdLPTSchedulerILb0ELi64ELb1EEEEEEEEEvNT_6ParamsE:
[----:B------:R-:W-:Y:S01]  /*0000*/  LDC R1, c[0x0][0x28] ;  /* 0x00000a00ff017b82 */ /* 0x000fe20000000800 */
[----:B------:R-:W-:Y:S05]  /*0010*/  EXIT ;  /* 0x000000000000794d */ /* 0x000fea0003800000 */
.L_x_17:
        /* <DEDUP_REMOVED lines=14> */
.L_x_108:


//--------------------- .text._ZN7cutlass13device_kernelIN5flash19enable_sm80_to_sm89INS1_16FlashAttnBwdSm80INS1_25CollectiveMainloopBwdSm80ILi1ELi1EN4cute5tupleIJNS5_1CILi64EEES8_NS7_ILi192EEEEEENS_10bfloat16_tEfNS_4arch4Sm80ELb1ELb0ELb1ELb0ELb0ELb0ELb0ELb0ELi2ELi2ELi2ELi2ELb1EEENS1_24CollectiveEpilogueBwdGQAISA_fSD_Li256ELb0ELb0EEENS1_25SingleTileBwdLPTSchedulerILb0ELi64ELb0EEEEEEEEEvNT_6ParamsE --------------------------
	.section	.text._ZN7cutlass13device_kernelIN5flash19enable_sm80_to_sm89INS1_16FlashAttnBwdSm80INS1_25CollectiveMainloopBwdSm80ILi1ELi1EN4cute5tupleIJNS5_1CILi64EEES8_NS7_ILi192EEEEEENS_10bfloat16_tEfNS_4arch4Sm80ELb1ELb0ELb1ELb0ELb0ELb0ELb0ELb0ELi2ELi2ELi2ELi2ELb1EEENS1_24CollectiveEpilogueBwdGQAISA_fSD_Li256ELb0ELb0EEENS1_25SingleTileBwdLPTSchedulerILb0ELi64ELb0EEEEEEEEEvNT_6ParamsE,"ax",@progbits
	.align	128
.text._ZN7cutlass13device_kernelIN5flash19enable_sm80_to_sm89INS1_16FlashAttnBwdSm80INS1_25CollectiveMainloopBwdSm80ILi1ELi1EN4cute5tupleIJNS5_1CILi64EEES8_NS7_ILi192EEEEEENS_10bfloat16_tEfNS_4arch4Sm80ELb1ELb0ELb1ELb0ELb0ELb0ELb0ELb0ELi2ELi2ELi2ELi2ELb1EEENS1_24CollectiveEpilogueBwdGQAISA_fSD_Li256ELb0ELb0EEENS1_25SingleTileBwdLPTSchedulerILb0ELi64ELb0EEEEEEEEEvNT_6ParamsE:
        .type           _ZN7cutlass13device_kernelIN5flash19enable_sm80_to_sm89INS1_16FlashAttnBwdSm80INS1_25CollectiveMainloopBwdSm80ILi1ELi1EN4cute5tupleIJNS5_1CILi64EEES8_NS7_ILi192EEEEEENS_10bfloat16_tEfNS_4arch4Sm80ELb1ELb0ELb1ELb0ELb0ELb0ELb0ELb0ELi2ELi2ELi2ELi2ELb1EEENS1_24CollectiveEpilogueBwdGQAISA_fSD_Li256ELb0ELb0EEENS1_25SingleTileBwdLPTSchedulerILb0ELi64ELb0EEEEEEEEEvNT_6ParamsE,@function
        .size           _ZN7cutlass13device_kernelIN5flash19enable_sm80_to_sm89INS1_16FlashAttnBwdSm80INS1_25CollectiveMainloopBwdSm80ILi1ELi1EN4cute5tupleIJNS5_1CILi64EEES8_NS7_ILi192EEEEEENS_10bfloat16_tEfNS_4arch4Sm80ELb1ELb0ELb1ELb0ELb0ELb0ELb0ELb0ELi2ELi2ELi2ELi2ELb1EEENS1_24CollectiveEpilogueBwdGQAISA_fSD_Li256ELb0ELb0EEENS1_25SingleTileBwdLPTSchedulerILb0ELi64ELb0EEEEEEEEEvNT_6ParamsE,(.L_x_109 - _ZN7cutlass13device_kernelIN5flash19enable_sm80_to_sm89INS1_16FlashAttnBwdSm80INS1_25CollectiveMainloopBwdSm80ILi1ELi1EN4cute5tupleIJNS5_1CILi64EEES8_NS7_ILi192EEEEEENS_10bfloat16_tEfNS_4arch4Sm80ELb1ELb0ELb1ELb0ELb0ELb0ELb0ELb0ELi2ELi2ELi2ELi2ELb1EEENS1_24CollectiveEpilogueBwdGQAISA_fSD_Li256ELb0ELb0EEENS1_25SingleTileBwdLPTSchedulerILb0ELi64ELb0EEEEEEEEEvNT_6ParamsE)
        .other          _ZN7cutlass13device_kernelIN5flash19enable_sm80_to_sm89INS1_16FlashAttnBwdSm80INS1_25CollectiveMainloopBwdSm80ILi1ELi1EN4cute5tupleIJNS5_1CILi64EEES8_NS7_ILi192EEEEEENS_10bfloat16_tEfNS_4arch4Sm80ELb1ELb0ELb1ELb0ELb0ELb0ELb0ELb0ELi2ELi2ELi2ELi2ELb1EEENS1_24CollectiveEpilogueBwdGQAISA_fSD_Li256ELb0ELb0EEENS1_25SingleTileBwdLPTSchedulerILb0ELi64ELb0EEEEEEEEEvNT_6ParamsE,@"STO_CUDA_ENTRY STV_DEFAULT"
_ZN7cutlass13device_kernelIN5flash19enable_sm80_to_sm89INS1_16FlashAttnBwdSm80INS1_25CollectiveMainloopBwdSm80ILi1ELi1EN4cute5tupleIJNS5_1CILi64EEES8_NS7_ILi192EEEEEENS_10bfloat16_tEfNS_4arch4Sm80ELb1ELb0ELb1ELb0ELb0ELb0ELb0ELb0ELi2ELi2ELi2ELi2ELb1EEENS1_24CollectiveEpilogueBwdGQAISA_fSD_Li256ELb0ELb0EEENS1_25SingleTileBwdLPTSchedulerILb0ELi64ELb0EEEEEEEEEvNT_6ParamsE:
[----:B------:R-:W-:Y:S01]  /*0000*/  LDC R1, c[0x0][0x28] ;  /* 0x00000a00ff017b82 */ /* 0x000fe20000000800 */
[----:B------:R-:W-:Y:S05]  /*0010*/  EXIT ;  /* 0x000000000000794d */ /* 0x000fea0003800000 */
.L_x_18:
        /* <DEDUP_REMOVED lines=14> */
.L_x_109:


//--------------------- .text._ZN7cutlass13device_kernelIN5flash19enable_sm80_to_sm89INS1_16FlashAttnBwdSm80INS1_25CollectiveMainloopBwdSm80ILi1ELi1EN4cute5tupleIJNS5_1CILi64EEES8_NS7_ILi192EEEEEENS_10bfloat16_tEfNS_4arch4Sm80ELb1ELb0ELb1ELb0ELb1ELb0ELb0ELb0ELi2ELi2ELi2ELi2ELb1EEENS1_24CollectiveEpilogueBwdGQAISA_fSD_Li256ELb0ELb1EEENS1_25SingleTileBwdLPTSchedulerILb0ELi64ELb1EEEEEEEEEvNT_6ParamsE --------------------------
	.section	.text._ZN7cutlass13device_kernelIN5flash19enable_sm80_to_sm89INS1_16FlashAttnBwdSm80INS1_25CollectiveMainloopBwdSm80ILi1ELi1EN4cute5tupleIJNS5_1CILi64EEES8_NS7_ILi192EEEEEENS_10bfloat16_tEfNS_4arch4Sm80ELb1ELb0ELb1ELb0ELb1ELb0ELb0ELb0ELi2ELi2ELi2ELi2ELb1EEENS1_24CollectiveEpilogueBwdGQAISA_fSD_Li256ELb0ELb1EEENS1_25SingleTileBwdLPTSchedulerILb0ELi64ELb1EEEEEEEEEvNT_6ParamsE,"ax",@progbits
	.align	128
.text._ZN7cutlass13device_kernelIN5flash19enable_sm80_to_sm89INS1_16FlashAttnBwdSm80INS1_25CollectiveMainloopBwdSm80ILi1ELi1EN4cute5tupleIJNS5_1CILi64EEES8_NS7_ILi192EEEEEENS_10bfloat16_tEfNS_4arch4Sm80ELb1ELb0ELb1ELb0ELb1ELb0ELb0ELb0ELi2ELi2ELi2ELi2ELb1EEENS1_24CollectiveEpilogueBwdGQAISA_fSD_Li256ELb0ELb1EEENS1_25SingleTileBwdLPTSchedulerILb0ELi64ELb1EEEEEEEEEvNT_6ParamsE:
        .type           _ZN7cutlass13device_kernelIN5flash19enable_sm80_to_sm89INS1_16FlashAttnBwdSm80INS1_25CollectiveMainloopBwdSm80ILi1ELi1EN4cute5tupleIJNS5_1CILi64EEES8_NS7_ILi192EEEEEENS_10bfloat16_tEfNS_4arch4Sm80ELb1ELb0ELb1ELb0ELb1ELb0ELb0ELb0ELi2ELi2ELi2ELi2ELb1EEENS1_24CollectiveEpilogueBwdGQAISA_fSD_Li256ELb0ELb1EEENS1_25SingleTileBwdLPTSchedulerILb0ELi64ELb1EEEEEEEEEvNT_6ParamsE,@function
        .size           _ZN7cutlass13device_kernelIN5flash19enable_sm80_to_sm89INS1_16FlashAttnBwdSm80INS1_25CollectiveMainloopBwdSm80ILi1ELi1EN4cute5tupleIJNS5_1CILi64EEES8_NS7_ILi192EEEEEENS_10bfloat16_tEfNS_4arch4Sm80ELb1ELb0ELb1ELb0ELb1ELb0ELb0ELb0ELi2ELi2ELi2ELi2ELb1EEENS1_24CollectiveEpilogueBwdGQAISA_fSD_Li256ELb0ELb1EEENS1_25SingleTileBwdLPTSchedulerILb0ELi64ELb1EEEEEEEEEvNT_6ParamsE,(.L_x_110 - _ZN7cutlass13device_kernelIN5flash19enable_sm80_to_sm89INS1_16FlashAttnBwdSm80INS1_25CollectiveMainloopBwdSm80ILi1ELi1EN4cute5tupleIJNS5_1CILi64EEES8_NS7_ILi192EEEEEENS_10bfloat16_tEfNS_4arch4Sm80ELb1ELb0ELb1ELb0ELb1ELb0ELb0ELb0ELi2ELi2ELi2ELi2ELb1EEENS1_24CollectiveEpilogueBwdGQAISA_fSD_Li256ELb0ELb1EEENS1_25SingleTileBwdLPTSchedulerILb0ELi64ELb1EEEEEEEEEvNT_6ParamsE)
        .other          _ZN7cutlass13device_kernelIN5flash19enable_sm80_to_sm89INS1_16FlashAttnBwdSm80INS1_25CollectiveMainloopBwdSm80ILi1ELi1EN4cute5tupleIJNS5_1CILi64EEES8_NS7_ILi192EEEEEENS_10bfloat16_tEfNS_4arch4Sm80ELb1ELb0ELb1ELb0ELb1ELb0ELb0ELb0ELi2ELi2ELi2ELi2ELb1EEENS1_24CollectiveEpilogueBwdGQAISA_fSD_Li256ELb0ELb1EEENS1_25SingleTileBwdLPTSchedulerILb0ELi64ELb1EEEEEEEEEvNT_6ParamsE,@"STO_CUDA_ENTRY STV_DEFAULT"
_ZN7cutlass13device_kernelIN5flash19enable_sm80_to_sm89INS1_16FlashAttnBwdSm80INS1_25CollectiveMainloopBwdSm80ILi1ELi1EN4cute5tupleIJNS5_1CILi64EEES8_NS7_ILi192EEEEEENS_10bfloat16_tEfNS_4arch4Sm80ELb1ELb0ELb1ELb0ELb1ELb0ELb0ELb0ELi2ELi2ELi2ELi2ELb1EEENS1_24CollectiveEpilogueBwdGQAISA_fSD_Li256ELb0ELb1EEENS1_25SingleTileBwdLPTSchedulerILb0ELi64ELb1EEEEEEEEEvNT_6ParamsE:
[----:B------:R-:W-:Y:S01]  /*0000*/  LDC R1, c[0x0][0x28] ;  /* 0x00000a00ff017b82 */ /* 0x000fe20000000800 */
[----:B------:R-:W-:Y:S05]  /*0010*/  EXIT ;  /* 0x000000000000794d */ /* 0x000fea0003800000 */
.L_x_19:
        /* <DEDUP_REMOVED lines=14> */
.L_x_110:


//--------------------- .text._ZN7cutlass13device_kernelIN5flash19enable_sm80_to_sm89INS1_16FlashAttnBwdSm80INS1_25CollectiveMainloopBwdSm80ILi1ELi1EN4cute5tupleIJNS5_1CILi64EEES8_NS7_ILi192EEEEEENS_10bfloat16_tEfNS_4arch4Sm80ELb1ELb0ELb1ELb1ELb0ELb0ELb0ELb0ELi2ELi2ELi2ELi2ELb1EEENS1_21CollectiveEpilogueBwdISA_SB_SD_Li256ELb1ELb0ELi4EEENS1_25SingleTileBwdLPTSchedulerILb1ELi64ELb0EEEEEEEEEvNT_6ParamsE --------------------------
	.section	.text._ZN7cutlass13device_kernelIN5flash19enable_sm80_to_sm89INS1_16FlashAttnBwdSm80INS1_25CollectiveMainloopBwdSm80ILi1ELi1EN4cute5tupleIJNS5_1CILi64EEES8_NS7_ILi192EEEEEENS_10bfloat16_tEfNS_4arch4Sm80ELb1ELb0ELb1ELb1ELb0ELb0ELb0ELb0ELi2ELi2ELi2ELi2ELb1EEENS1_21CollectiveEpilogueBwdISA_SB_SD_Li256ELb1ELb0ELi4EEENS1_25SingleTileBwdLPTSchedulerILb1ELi64ELb0EEEEEEEEEvNT_6ParamsE,"ax",@progbits
	.align	128
.text._ZN7cutlass13device_kernelIN5flash19enable_sm80_to_sm89INS1_16FlashAttnBwdSm80INS1_25CollectiveMainloopBwdSm80ILi1ELi1EN4cute5tupleIJNS5_1CILi64EEES8_NS7_ILi192EEEEEENS_10bfloat16_tEfNS_4arch4Sm80ELb1ELb0ELb1ELb1ELb0ELb0ELb0ELb0ELi2ELi2ELi2ELi2ELb1EEENS1_21CollectiveEpilogueBwdISA_SB_SD_Li256ELb1ELb0ELi4EEENS1_25SingleTileBwdLPTSchedulerILb1ELi64ELb0EEEEEEEEEvNT_6ParamsE:
        .type           _ZN7cutlass13device_kernelIN5flash19enable_sm80_to_sm89INS1_16FlashAttnBwdSm80INS1_25CollectiveMainloopBwdSm80ILi1ELi1EN4cute5tupleIJNS5_1CILi64EEES8_NS7_ILi192EEEEEENS_10bfloat16_tEfNS_4arch4Sm80ELb1ELb0ELb1ELb1ELb0ELb0ELb0ELb0ELi2ELi2ELi2ELi2ELb1EEENS1_21CollectiveEpilogueBwdISA_SB_SD_Li256ELb1ELb0ELi4EEENS1_25SingleTileBwdLPTSchedulerILb1ELi64ELb0EEEEEEEEEvNT_6ParamsE,@function
        .size           _ZN7cutlass13device_kernelIN5flash19enable_sm80_to_sm89INS1_16FlashAttnBwdSm80INS1_25CollectiveMainloopBwdSm80ILi1ELi1EN4cute5tupleIJNS5_1CILi64EEES8_NS7_ILi192EEEEEENS_10bfloat16_tEfNS_4arch4Sm80ELb1ELb0ELb1ELb1ELb0ELb0ELb0ELb0ELi2ELi2ELi2ELi2ELb1EEENS1_21CollectiveEpilogueBwdISA_SB_SD_Li256ELb1ELb0ELi4EEENS1_25SingleTileBwdLPTSchedulerILb1ELi64ELb0EEEEEEEEEvNT_6ParamsE,(.L_x_111 - _ZN7cutlass13device_kernelIN5flash19enable_sm80_to_sm89INS1_16FlashAttnBwdSm80INS1_25CollectiveMainloopBwdSm80ILi1ELi1EN4cute5tupleIJNS5_1CILi64EEES8_NS7_ILi192EEEEEENS_10bfloat16_tEfNS_4arch4Sm80ELb1ELb0ELb1ELb1ELb0ELb0ELb0ELb0ELi2ELi2ELi2ELi2ELb1EEENS1_21CollectiveEpilogueBwdISA_SB_SD_Li256ELb1ELb0ELi4EEENS1_25SingleTileBwdLPTSchedulerILb1ELi64ELb0EEEEEEEEEvNT_6ParamsE)
        .other          _ZN7cutlass13device_kernelIN5flash19enable_sm80_to_sm89INS1_16FlashAttnBwdSm80INS1_25CollectiveMainloopBwdSm80ILi1ELi1EN4cute5tupleIJNS5_1CILi64EEES8_NS7_ILi192EEEEEENS_10bfloat16_tEfNS_4arch4Sm80ELb1ELb0ELb1ELb1ELb0ELb0ELb0ELb0ELi2ELi2ELi2ELi2ELb1EEENS1_21CollectiveEpilogueBwdISA_SB_SD_Li256ELb1ELb0ELi4EEENS1_25SingleTileBwdLPTSchedulerILb1ELi64ELb0EEEEEEEEEvNT_6ParamsE,@"STO_CUDA_ENTRY STV_DEFAULT"
_ZN7cutlass13device_kernelIN5flash19enable_sm80_to_sm89INS1_16FlashAttnBwdSm80INS1_25CollectiveMainloopBwdSm80ILi1ELi1EN4cute5tupleIJNS5_1CILi64EEES8_NS7_ILi192EEEEEENS_10bfloat16_tEfNS_4arch4Sm80ELb1ELb0ELb1ELb1ELb0ELb0ELb0ELb0ELi2ELi2ELi2ELi2ELb1EEENS1_21CollectiveEpilogueBwdISA_SB_SD_Li256ELb1ELb0ELi4EEENS1_25SingleTileBwdLPTSchedulerILb1ELi64ELb0EEEEEEEEEvNT_6ParamsE:
[----:B------:R-:W-:Y:S01]  /*0000*/  LDC R1, c[0x0][0x28] ;  /* 0x00000a00ff017b82 */ /* 0x000fe20000000800 */
[----:B------:R-:W-:Y:S05]  /*0010*/  EXIT ;  /* 0x000000000000794d */ /* 0x000fea0003800000 */
.L_x_20:
        /* <DEDUP_REMOVED lines=14> */
.L_x_111:


//--------------------- .text._ZN7cutlass13device_kernelIN5flash19enable_sm80_to_sm89INS1_16FlashAttnBwdSm80INS1_25CollectiveMainloopBwdSm80ILi1ELi1EN4cute5tupleIJNS5_1CILi64EEES8_NS7_ILi192EEEEEENS_10bfloat16_tEfNS_4arch4Sm80ELb1ELb0ELb1ELb1ELb1ELb0ELb0ELb0ELi2ELi2ELi2ELi2ELb1EEENS1_21CollectiveEpilogueBwdISA_SB_SD_Li256ELb1ELb0ELi4EEENS1_25SingleTileBwdLPTSchedulerILb1ELi64ELb1EEEEEEEEEvNT_6ParamsE --------------------------
	.section	.text._ZN7cutlass13device_kernelIN5flash19enable_sm80_to_sm89INS1_16FlashAttnBwdSm80INS1_25CollectiveMainloopBwdSm80ILi1ELi1EN4cute5tupleIJNS5_1CILi64EEES8_NS7_ILi192EEEEEENS_10bfloat16_tEfNS_4arch4Sm80ELb1ELb0ELb1ELb1ELb1ELb0ELb0ELb0ELi2ELi2ELi2ELi2ELb1EEENS1_21CollectiveEpilogueBwdISA_SB_SD_Li256ELb1ELb0ELi4EEENS1_25SingleTileBwdLPTSchedulerILb1ELi64ELb1EEEEEEEEEvNT_6ParamsE,"ax",@progbits
	.align	128
.text._ZN7cutlass13device_kernelIN5flash19enable_sm80_to_sm89INS1_16FlashAttnBwdSm80INS1_25CollectiveMainloopBwdSm80ILi1ELi1EN4cute5tupleIJNS5_1CILi64EEES8_NS7_ILi192EEEEEENS_10bfloat16_tEfNS_4arch4Sm80ELb1ELb0ELb1ELb1ELb1ELb0ELb0ELb0ELi2ELi2ELi2ELi2ELb1EEENS1_21CollectiveEpilogueBwdISA_SB_SD_Li256ELb1ELb0ELi4EEENS1_25SingleTileBwdLPTSchedulerILb1ELi64ELb1EEEEEEEEEvNT_6ParamsE:
        .type           _ZN7cutlass13device_kernelIN5flash19enable_sm80_to_sm89INS1_16FlashAttnBwdSm80INS1_25CollectiveMainloopBwdSm80ILi1ELi1EN4cute5tupleIJNS5_1CILi64EEES8_NS7_ILi192EEEEEENS_10bfloat16_tEfNS_4arch4Sm80ELb1ELb0ELb1ELb1ELb1ELb0ELb0ELb0ELi2ELi2ELi2ELi2ELb1EEENS1_21CollectiveEpilogueBwdISA_SB_SD_Li256ELb1ELb0ELi4EEENS1_25SingleTileBwdLPTSchedulerILb1ELi64ELb1EEEEEEEEEvNT_6ParamsE,@function
        .size           _ZN7cutlass13device_kernelIN5flash19enable_sm80_to_sm89INS1_16FlashAttnBwdSm80INS1_25CollectiveMainloopBwdSm80ILi1ELi1EN4cute5tupleIJNS5_1CILi64EEES8_NS7_ILi192EEEEEENS_10bfloat16_tEfNS_4arch4Sm80ELb1ELb0ELb1ELb1ELb1ELb0ELb0ELb0ELi2ELi2ELi2ELi2ELb1EEENS1_21CollectiveEpilogueBwdISA_SB_SD_Li256ELb1ELb0ELi4EEENS1_25SingleTileBwdLPTSchedulerILb1ELi64ELb1EEEEEEEEEvNT_6ParamsE,(.L_x_112 - _ZN7cutlass13device_kernelIN5flash19enable_sm80_to_sm89INS1_16FlashAttnBwdSm80INS1_25CollectiveMainloopBwdSm80ILi1ELi1EN4cute5tupleIJNS5_1CILi64EEES8_NS7_ILi192EEEEEENS_10bfloat16_tEfNS_4arch4Sm80ELb1ELb0ELb1ELb1ELb1ELb0ELb0ELb0ELi2ELi2ELi2ELi2ELb1EEENS1_21CollectiveEpilogueBwdISA_SB_SD_Li256ELb1ELb0ELi4EEENS1_25SingleTileBwdLPTSchedulerILb1ELi64ELb1EEEEEEEEEvNT_6ParamsE)
        .other          _ZN7cutlass13device_kernelIN5flash19enable_sm80_to_sm89INS1_16FlashAttnBwdSm80INS1_25CollectiveMainloopBwdSm80ILi1ELi1EN4cute5tupleIJNS5_1CILi64EEES8_NS7_ILi192EEEEEENS_10bfloat16_tEfNS_4arch4Sm80ELb1ELb0ELb1ELb1ELb1ELb0ELb0ELb0ELi2ELi2ELi2ELi2ELb1EEENS1_21CollectiveEpilogueBwdISA_SB_SD_Li256ELb1ELb0ELi4EEENS1_25SingleTileBwdLPTSchedulerILb1ELi64ELb1EEEEEEEEEvNT_6ParamsE,@"STO_CUDA_ENTRY STV_DEFAULT"
_ZN7cutlass13device_kernelIN5flash19enable_sm80_to_sm89INS1_16FlashAttnBwdSm80INS1_25CollectiveMainloopBwdSm80ILi1ELi1EN4cute5tupleIJNS5_1CILi64EEES8_NS7_ILi192EEEEEENS_10bfloat16_tEfNS_4arch4Sm80ELb1ELb0ELb1ELb1ELb1ELb0ELb0ELb0ELi2ELi2ELi2ELi2ELb1EEENS1_21CollectiveEpilogueBwdISA_SB_SD_Li256ELb1ELb0ELi4EEENS1_25SingleTileBwdLPTSchedulerILb1ELi64ELb1EEEEEEEEEvNT_6ParamsE:
[----:B------:R-:W-:Y:S01]  /*0000*/  LDC R1, c[0x0][0x28] ;  /* 0x00000a00ff017b82 */ /* 0x000fe20000000800 */
[----:B------:R-:W-:Y:S05]  /*0010*/  EXIT ;  /* 0x000000000000794d */ /* 0x000fea0003800000 */
.L_x_21:
        /* <DEDUP_REMOVED lines=14> */
.L_x_112:


//--------------------- .text._ZN7cutlass13device_kernelIN5flash19enable_sm80_to_sm89INS1_16FlashAttnBwdSm80INS1_25CollectiveMainloopBwdSm80ILi1ELi1EN4cute5tupleIJNS5_1CILi64EEES8_NS7_ILi192EEEEEENS_10bfloat16_tEfNS_4arch4Sm80ELb1ELb0ELb1ELb1ELb0ELb0ELb0ELb0ELi2ELi2ELi2ELi2ELb1EEENS1_24CollectiveEpilogueBwdGQAISA_fSD_Li256ELb1ELb0EEENS1_25SingleTileBwdLPTSchedulerILb1ELi64ELb0EEEEEEEEEvNT_6ParamsE --------------------------
	.section	.text._ZN7cutlass13device_kernelIN5flash19enable_sm80_to_sm89INS1_16FlashAttnBwdSm80INS1_25CollectiveMainloopBwdSm80ILi1ELi1EN4cute5tupleIJNS5_1CILi64EEES8_NS7_ILi192EEEEEENS_10bfloat16_tEfNS_4arch4Sm80ELb1ELb0ELb1ELb1ELb0ELb0ELb0ELb0ELi2ELi2ELi2ELi2ELb1EEENS1_24CollectiveEpilogueBwdGQAISA_fSD_Li256ELb1ELb0EEENS1_25SingleTileBwdLPTSchedulerILb1ELi64ELb0EEEEEEEEEvNT_6ParamsE,"ax",@progbits
	.align	128
.text._ZN7cutlass13device_kernelIN5flash19enable_sm80_to_sm89INS1_16FlashAttnBwdSm80INS1_25CollectiveMainloopBwdSm80ILi1ELi1EN4cute5tupleIJNS5_1CILi64EEES8_NS7_ILi192EEEEEENS_10bfloat16_tEfNS_4arch4Sm80ELb1ELb0ELb1ELb1ELb0ELb0ELb0ELb0ELi2ELi2ELi2ELi2ELb1EEENS1_24CollectiveEpilogueBwdGQAISA_fSD_Li256ELb1ELb0EEENS1_25SingleTileBwdLPTSchedulerILb1ELi64ELb0EEEEEEEEEvNT_6ParamsE:
        .type           _ZN7cutlass13device_kernelIN5flash19enable_sm80_to_sm89INS1_16FlashAttnBwdSm80INS1_25CollectiveMainloopBwdSm80ILi1ELi1EN4cute5tupleIJNS5_1CILi64EEES8_NS7_ILi192EEEEEENS_10bfloat16_tEfNS_4arch4Sm80ELb1ELb0ELb1ELb1ELb0ELb0ELb0ELb0ELi2ELi2ELi2ELi2ELb1EEENS1_24CollectiveEpilogueBwdGQAISA_fSD_Li256ELb1ELb0EEENS1_25SingleTileBwdLPTSchedulerILb1ELi64ELb0EEEEEEEEEvNT_6ParamsE,@function
        .size           _ZN7cutlass13device_kernelIN5flash19enable_sm80_to_sm89INS1_16FlashAttnBwdSm80INS1_25CollectiveMainloopBwdSm80ILi1ELi1EN4cute5tupleIJNS5_1CILi64EEES8_NS7_ILi192EEEEEENS_10bfloat16_tEfNS_4arch4Sm80ELb1ELb0ELb1ELb1ELb0ELb0ELb0ELb0ELi2ELi2ELi2ELi2ELb1EEENS1_24CollectiveEpilogueBwdGQAISA_fSD_Li256ELb1ELb0EEENS1_25SingleTileBwdLPTSchedulerILb1ELi64ELb0EEEEEEEEEvNT_6ParamsE,(.L_x_113 - _ZN7cutlass13device_kernelIN5flash19enable_sm80_to_sm89INS1_16FlashAttnBwdSm80INS1_25CollectiveMainloopBwdSm80ILi1ELi1EN4cute5tupleIJNS5_1CILi64EEES8_NS7_ILi192EEEEEENS_10bfloat16_tEfNS_4arch4Sm80ELb1ELb0ELb1ELb1ELb0ELb0ELb0ELb0ELi2ELi2ELi2ELi2ELb1EEENS1_24CollectiveEpilogueBwdGQAISA_fSD_Li256ELb1ELb0EEENS1_25SingleTileBwdLPTSchedulerILb1ELi64ELb0EEEEEEEEEvNT_6ParamsE)
        .other          _ZN7cutlass13device_kernelIN5flash19enable_sm80_to_sm89INS1_16FlashAttnBwdSm80INS1_25CollectiveMainloopBwdSm80ILi1ELi1EN4cute5tupleIJNS5_1CILi64EEES8_NS7_ILi192EEEEEENS_10bfloat16_tEfNS_4arch4Sm80ELb1ELb0ELb1ELb1ELb0ELb0ELb0ELb0ELi2ELi2ELi2ELi2ELb1EEENS1_24CollectiveEpilogueBwdGQAISA_fSD_Li256ELb1ELb0EEENS1_25SingleTileBwdLPTSchedulerILb1ELi64ELb0EEEEEEEEEvNT_6ParamsE,@"STO_CUDA_ENTRY STV_DEFAULT"
_ZN7cutlass13device_kernelIN5flash19enable_sm80_to_sm89INS1_16FlashAttnBwdSm80INS1_25CollectiveMainloopBwdSm80ILi1ELi1EN4cute5tupleIJNS5_1CILi64EEES8_NS7_ILi192EEEEEENS_10bfloat16_tEfNS_4arch4Sm80ELb1ELb0ELb1ELb1ELb0ELb0ELb0ELb0ELi2ELi2ELi2ELi2ELb1EEENS1_24CollectiveEpilogueBwdGQAISA_fSD_Li256ELb1ELb0EEENS1_25SingleTileBwdLPTSchedulerILb1ELi64ELb0EEEEEEEEEvNT_6ParamsE:
[----:B------:R-:W-:Y:S01]  /*0000*/  LDC R1, c[0x0][0x28] ;  /* 0x00000a00ff017b82 */ /* 0x000fe20000000800 */
[----:B------:R-:W-:Y:S05]  /*0010*/  EXIT ;  /* 0x000000000000794d */ /* 0x000fea0003800000 */
.L_x_22:
        /* <DEDUP_REMOVED lines=14> */
.L_x_113:


//--------------------- .text._ZN7cutlass13device_kernelIN5flash19enable_sm80_to_sm89INS1_16FlashAttnBwdSm80INS1_25CollectiveMainloopBwdSm80ILi1ELi1EN4cute5tupleIJNS5_1CILi64EEES8_NS7_ILi192EEEEEENS_10bfloat16_tEfNS_4arch4Sm80ELb1ELb0ELb1ELb1ELb1ELb0ELb0ELb0ELi2ELi2ELi2ELi2ELb1EEENS1_24CollectiveEpilogueBwdGQAISA_fSD_Li256ELb1ELb1EEENS1_25SingleTileBwdLPTSchedulerILb1ELi64ELb1EEEEEEEEEvNT_6ParamsE --------------------------
	.section	.text._ZN7cutlass13device_kernelIN5flash19enable_sm80_to_sm89INS1_16FlashAttnBwdSm80INS1_25CollectiveMainloopBwdSm80ILi1ELi1EN4cute5tupleIJNS5_1CILi64EEES8_NS7_ILi192EEEEEENS_10bfloat16_tEfNS_4arch4Sm80ELb1ELb0ELb1ELb1ELb1ELb0ELb0ELb0ELi2ELi2ELi2ELi2ELb1EEENS1_24CollectiveEpilogueBwdGQAISA_fSD_Li256ELb1ELb1EEENS1_25SingleTileBwdLPTSchedulerILb1ELi64ELb1EEEEEEEEEvNT_6ParamsE,"ax",@progbits
	.align	128
.text._ZN7cutlass13device_kernelIN5flash19enable_sm80_to_sm89INS1_16FlashAttnBwdSm80INS1_25CollectiveMainloopBwdSm80ILi1ELi1EN4cute5tupleIJNS5_1CILi64EEES8_NS7_ILi192EEEEEENS_10bfloat16_tEfNS_4arch4Sm80ELb1ELb0ELb1ELb1ELb1ELb0ELb0ELb0ELi2ELi2ELi2ELi2ELb1EEENS1_24CollectiveEpilogueBwdGQAISA_fSD_Li256ELb1ELb1EEENS1_25SingleTileBwdLPTSchedulerILb1ELi64ELb1EEEEEEEEEvNT_6ParamsE:
        .type           _ZN7cutlass13device_kernelIN5flash19enable_sm80_to_sm89INS1_16FlashAttnBwdSm80INS1_25CollectiveMainloopBwdSm80ILi1ELi1EN4cute5tupleIJNS5_1CILi64EEES8_NS7_ILi192EEEEEENS_10bfloat16_tEfNS_4arch4Sm80ELb1ELb0ELb1ELb1ELb1ELb0ELb0ELb0ELi2ELi2ELi2ELi2ELb1EEENS1_24CollectiveEpilogueBwdGQAISA_fSD_Li256ELb1ELb1EEENS1_25SingleTileBwdLPTSchedulerILb1ELi64ELb1EEEEEEEEEvNT_6ParamsE,@function
        .size           _ZN7cutlass13device_kernelIN5flash19enable_sm80_to_sm89INS1_16FlashAttnBwdSm80INS1_25CollectiveMainloopBwdSm80ILi1ELi1EN4cute5tupleIJNS5_1CILi64EEES8_NS7_ILi192EEEEEENS_10bfloat16_tEfNS_4arch4Sm80ELb1ELb0ELb1ELb1ELb1ELb0ELb0ELb0ELi2ELi2ELi2ELi2ELb1EEENS1_24CollectiveEpilogueBwdGQAISA_fSD_Li256ELb1ELb1EEENS1_25SingleTileBwdLPTSchedulerILb1ELi64ELb1EEEEEEEEEvNT_6ParamsE,(.L_x_114 - _ZN7cutlass13device_kernelIN5flash19enable_sm80_to_sm89INS1_16FlashAttnBwdSm80INS1_25CollectiveMainloopBwdSm80ILi1ELi1EN4cute5tupleIJNS5_1CILi64EEES8_NS7_ILi192EEEEEENS_10bfloat16_tEfNS_4arch4Sm80ELb1ELb0ELb1ELb1ELb1ELb0ELb0ELb0ELi2ELi2ELi2ELi2ELb1EEENS1_24CollectiveEpilogueBwdGQAISA_fSD_Li256ELb1ELb1EEENS1_25SingleTileBwdLPTSchedulerILb1ELi64ELb1EEEEEEEEEvNT_6ParamsE)
        .other          _ZN7cutlass13device_kernelIN5flash19enable_sm80_to_sm89INS1_16FlashAttnBwdSm80INS1_25CollectiveMainloopBwdSm80ILi1ELi1EN4cute5tupleIJNS5_1CILi64EEES8_NS7_ILi192EEEEEENS_10bfloat16_tEfNS_4arch4Sm80ELb1ELb0ELb1ELb1ELb1ELb0ELb0ELb0ELi2ELi2ELi2ELi2ELb1EEENS1_24CollectiveEpilogueBwdGQAISA_fSD_Li256ELb1ELb1EEENS1_25SingleTileBwdLPTSchedulerILb1ELi64ELb1EEEEEEEEEvNT_6ParamsE,@"STO_CUDA_ENTRY STV_DEFAULT"
_ZN7cutlass13device_kernelIN5flash19enable_sm80_to_sm89INS1_16FlashAttnBwdSm80INS1_25CollectiveMainloopBwdSm80ILi1ELi1EN4cute5tupleIJNS5_1CILi64EEES8_NS7_ILi192EEEEEENS_10bfloat16_tEfNS_4arch4Sm80ELb1ELb0ELb1ELb1ELb1ELb0ELb0ELb0ELi2ELi2ELi2ELi2ELb1EEENS1_24CollectiveEpilogueBwdGQAISA_fSD_Li256ELb1ELb1EEENS1_25SingleTileBwdLPTSchedulerILb1ELi64ELb1EEEEEEEEEvNT_6ParamsE:
[----:B------:R-:W-:Y:S01]  /*0000*/  LDC R1, c[0x0][0x28] ;  /* 0x00000a00ff017b82 */ /* 0x000fe20000000800 */
[----:B------:R-:W-:Y:S05]  /*0010*/  EXIT ;  /* 0x000000000000794d */ /* 0x000fea0003800000 */
.L_x_23:
        /* <DEDUP_REMOVED lines=14> */
.L_x_114:


//--------------------- .text._ZN7cutlass13device_kernelIN5flash19enable_sm80_to_sm89INS1_16FlashAttnBwdSm80INS1_25CollectiveMainloopBwdSm80ILi2ELi1EN4cute5tupleIJNS5_1CILi64EEENS7_ILi80EEENS7_ILi192EEEEEENS_10bfloat16_tEfNS_4arch4Sm80ELb0ELb0ELb1ELb0ELb0ELb0ELb1ELb0ELi2ELi4ELi2ELi2ELb0EEENS1_21CollectiveEpilogueBwdISB_SC_SE_Li256ELb0ELb1ELi4EEENS1_19SingleTileSchedulerILb0ELb0ELb0ELi80EEEEEEEEEvNT_6ParamsE --------------------------
	.section	.text._ZN7cutlass13device_kernelIN5flash19enable_sm80_to_sm89INS1_16FlashAttnBwdSm80INS1_25CollectiveMainloopBwdSm80ILi2ELi1EN4cute5tupleIJNS5_1CILi64EEENS7_ILi80EEENS7_ILi192EEEEEENS_10bfloat16_tEfNS_4arch4Sm80ELb0ELb0ELb1ELb0ELb0ELb0ELb1ELb0ELi2ELi4ELi2ELi2ELb0EEENS1_21CollectiveEpilogueBwdISB_SC_SE_Li256ELb0ELb1ELi4EEENS1_19SingleTileSchedulerILb0ELb0ELb0ELi80EEEEEEEEEvNT_6ParamsE,"ax",@progbits
	.align	128
.text._ZN7cutlass13device_kernelIN5flash19enable_sm80_to_sm89INS1_16FlashAttnBwdSm80INS1_25CollectiveMainloopBwdSm80ILi2ELi1EN4cute5tupleIJNS5_1CILi64EEENS7_ILi80EEENS7_ILi192EEEEEENS_10bfloat16_tEfNS_4arch4Sm80ELb0ELb0ELb1ELb0ELb0ELb0ELb1ELb0ELi2ELi4ELi2ELi2ELb0EEENS1_21CollectiveEpilogueBwdISB_SC_SE_Li256ELb0ELb1ELi4EEENS1_19SingleTileSchedulerILb0ELb0ELb0ELi80EEEEEEEEEvNT_6ParamsE:
        .type           _ZN7cutlass13device_kernelIN5flash19enable_sm80_to_sm89INS1_16FlashAttnBwdSm80INS1_25CollectiveMainloopBwdSm80ILi2ELi1EN4cute5tupleIJNS5_1CILi64EEENS7_ILi80EEENS7_ILi192EEEEEENS_10bfloat16_tEfNS_4arch4Sm80ELb0ELb0ELb1ELb0ELb0ELb0ELb1ELb0ELi2ELi4ELi2ELi2ELb0EEENS1_21CollectiveEpilogueBwdISB_SC_SE_Li256ELb0ELb1ELi4EEENS1_19SingleTileSchedulerILb0ELb0ELb0ELi80EEEEEEEEEvNT_6ParamsE,@function
        .size           _ZN7cutlass13device_kernelIN5flash19enable_sm80_to_sm89INS1_16FlashAttnBwdSm80INS1_25CollectiveMainloopBwdSm80ILi2ELi1EN4cute5tupleIJNS5_1CILi64EEENS7_ILi80EEENS7_ILi192EEEEEENS_10bfloat16_tEfNS_4arch4Sm80ELb0ELb0ELb1ELb0ELb0ELb0ELb1ELb0ELi2ELi4ELi2ELi2ELb0EEENS1_21CollectiveEpilogueBwdISB_SC_SE_Li256ELb0ELb1ELi4EEENS1_19SingleTileSchedulerILb0ELb0ELb0ELi80EEEEEEEEEvNT_6ParamsE,(.L_x_115 - _ZN7cutlass13device_kernelIN5flash19enable_sm80_to_sm89INS1_16FlashAttnBwdSm80INS1_25CollectiveMainloopBwdSm80ILi2ELi1EN4cute5tupleIJNS5_1CILi64EEENS7_ILi80EEENS7_ILi192EEEEEENS_10bfloat16_tEfNS_4arch4Sm80ELb0ELb0ELb1ELb0ELb0ELb0ELb1ELb0ELi2ELi4ELi2ELi2ELb0EEENS1_21CollectiveEpilogueBwdISB_SC_SE_Li256ELb0ELb1ELi4EEENS1_19SingleTileSchedulerILb0ELb0ELb0ELi80EEEEEEEEEvNT_6ParamsE)
        .other          _ZN7cutlass13device_kernelIN5flash19enable_sm80_to_sm89INS1_16FlashAttnBwdSm80INS1_25CollectiveMainloopBwdSm80ILi2ELi1EN4cute5tupleIJNS5_1CILi64EEENS7_ILi80EEENS7_ILi192EEEEEENS_10bfloat16_tEfNS_4arch4Sm80ELb0ELb0ELb1ELb0ELb0ELb0ELb1ELb0ELi2ELi4ELi2ELi2ELb0EEENS1_21CollectiveEpilogueBwdISB_SC_SE_Li256ELb0ELb1ELi4EEENS1_19SingleTileSchedulerILb0ELb0ELb0ELi80EEEEEEEEEvNT_6ParamsE,@"STO_CUDA_ENTRY STV_DEFAULT"
_ZN7cutlass13device_kernelIN5flash19enable_sm80_to_sm89INS1_16FlashAttnBwdSm80INS1_25CollectiveMainloopBwdSm80ILi2ELi1EN4cute5tupleIJNS5_1CILi64EEENS7_ILi80EEENS7_ILi192EEEEEENS_10bfloat16_tEfNS_4arch4Sm80ELb0ELb0ELb1ELb0ELb0ELb0ELb1ELb0ELi2ELi4ELi2ELi2ELb0EEENS1_21CollectiveEpilogueBwdISB_SC_SE_Li256ELb0ELb1ELi4EEENS1_19SingleTileSchedulerILb0ELb0ELb0ELi80EEEEEEEEEvNT_6ParamsE:
[----:B------:R-:W-:Y:S01]  /*0000*/  LDC R1, c[0x0][0x28] ;  /* 0x00000a00ff017b82 */ /* 0x000fe20000000800 */
[----:B------:R-:W-:Y:S05]  /*0010*/  EXIT ;  /* 0x000000000000794d */ /* 0x000fea0003800000 */
.L_x_24:
        /* <DEDUP_REMOVED lines=14> */
.L_x_115:


//--------------------- .text._ZN7cutlass13device_kernelIN5flash19enable_sm80_to_sm89INS1_16FlashAttnBwdSm80INS1_25CollectiveMainloopBwdSm80ILi2ELi1EN4cute5tupleIJNS5_1CILi64EEENS7_ILi80EEENS7_ILi192EEEEEENS_10bfloat16_tEfNS_4arch4Sm80ELb0ELb0ELb1ELb0ELb1ELb0ELb1ELb0ELi2ELi4ELi2ELi2ELb0EEENS1_21CollectiveEpilogueBwdISB_SC_SE_Li256ELb0ELb1ELi4EEENS1_19SingleTileSchedulerILb0ELb0ELb0ELi80EEEEEEEEEvNT_6ParamsE --------------------------
	.section	.text._ZN7cutlass13device_kernelIN5flash19enable_sm80_to_sm89INS1_16FlashAttnBwdSm80INS1_25CollectiveMainloopBwdSm80ILi2ELi1EN4cute5tupleIJNS5_1CILi64EEENS7_ILi80EEENS7_ILi192EEEEEENS_10bfloat16_tEfNS_4arch4Sm80ELb0ELb0ELb1ELb0ELb1ELb0ELb1ELb0ELi2ELi4ELi2ELi2ELb0EEENS1_21CollectiveEpilogueBwdISB_SC_SE_Li256ELb0ELb1ELi4EEENS1_19SingleTileSchedulerILb0ELb0ELb0ELi80EEEEEEEEEvNT_6ParamsE,"ax",@progbits
	.align	128
.text._ZN7cutlass13device_kernelIN5flash19enable_sm80_to_sm89INS1_16FlashAttnBwdSm80INS1_25CollectiveMainloopBwdSm80ILi2ELi1EN4cute5tupleIJNS5_1CILi64EEENS7_ILi80EEENS7_ILi192EEEEEENS_10bfloat16_tEfNS_4arch4Sm80ELb0ELb0ELb1ELb0ELb1ELb0ELb1ELb0ELi2ELi4ELi2ELi2ELb0EEENS1_21CollectiveEpilogueBwdISB_SC_SE_Li256ELb0ELb1ELi4EEENS1_19SingleTileSchedulerILb0ELb0ELb0ELi80EEEEEEEEEvNT_6ParamsE:
        .type           _ZN7cutlass13device_kernelIN5flash19enable_sm80_to_sm89INS1_16FlashAttnBwdSm80INS1_25CollectiveMainloopBwdSm80ILi2ELi1EN4cute5tupleIJNS5_1CILi64EEENS7_ILi80EEENS7_ILi192EEEEEENS_10bfloat16_tEfNS_4arch4Sm80ELb0ELb0ELb1ELb0ELb1ELb0ELb1ELb0ELi2ELi4ELi2ELi2ELb0EEENS1_21CollectiveEpilogueBwdISB_SC_SE_Li256ELb0ELb1ELi4EEENS1_19SingleTileSchedulerILb0ELb0ELb0ELi80EEEEEEEEEvNT_6ParamsE,@function
        .size           _ZN7cutlass13device_kernelIN5flash19enable_sm80_to_sm89INS1_16FlashAttnBwdSm80INS1_25CollectiveMainloopBwdSm80ILi2ELi1EN4cute5tupleIJNS5_1CILi64EEENS7_ILi80EEENS7_ILi192EEEEEENS_10bfloat16_tEfNS_4arch4Sm80ELb0ELb0ELb1ELb0ELb1ELb0ELb1ELb0ELi2ELi4ELi2ELi2ELb0EEENS1_21CollectiveEpilogueBwdISB_SC_SE_Li256ELb0ELb1ELi4EEENS1_19SingleTileSchedulerILb0ELb0ELb0ELi80EEEEEEEEEvNT_6ParamsE,(.L_x_116 - _ZN7cutlass13device_kernelIN5flash19enable_sm80_to_sm89INS1_16FlashAttnBwdSm80INS1_25CollectiveMainloopBwdSm80ILi2ELi1EN4cute5tupleIJNS5_1CILi64EEENS7_ILi80EEENS7_ILi192EEEEEENS_10bfloat16_tEfNS_4arch4Sm80ELb0ELb0ELb1ELb0ELb1ELb0ELb1ELb0ELi2ELi4ELi2ELi2ELb0EEENS1_21CollectiveEpilogueBwdISB_SC_SE_Li256ELb0ELb1ELi4EEENS1_19SingleTileSchedulerILb0ELb0ELb0ELi80EEEEEEEEEvNT_6ParamsE)
        .other          _ZN7cutlass13device_kernelIN5flash19enable_sm80_to_sm89INS1_16FlashAttnBwdSm80INS1_25CollectiveMainloopBwdSm80ILi2ELi1EN4cute5tupleIJNS5_1CILi64EEENS7_ILi80EEENS7_ILi192EEEEEENS_10bfloat16_tEfNS_4arch4Sm80ELb0ELb0ELb1ELb0ELb1ELb0ELb1ELb0ELi2ELi4ELi2ELi2ELb0EEENS1_21CollectiveEpilogueBwdISB_SC_SE_Li256ELb0ELb1ELi4EEENS1_19SingleTileSchedulerILb0ELb0ELb0ELi80EEEEEEEEEvNT_6ParamsE,@"STO_CUDA_ENTRY STV_DEFAULT"
_ZN7cutlass13device_kernelIN5flash19enable_sm80_to_sm89INS1_16FlashAttnBwdSm80INS1_25CollectiveMainloopBwdSm80ILi2ELi1EN4cute5tupleIJNS5_1CILi64EEENS7_ILi80EEENS7_ILi192EEEEEENS_10bfloat16_tEfNS_4arch4Sm80ELb0ELb0ELb1ELb0ELb1ELb0ELb1ELb0ELi2ELi4ELi2ELi2ELb0EEENS1_21CollectiveEpilogueBwdISB_SC_SE_Li256ELb0ELb1ELi4EEENS1_19SingleTileSchedulerILb0ELb0ELb0ELi80EEEEEEEEEvNT_6ParamsE:
[----:B------:R-:W-:Y:S01]  /*0000*/  LDC R1, c[0x0][0x28] ;  /* 0x00000a00ff017b82 */ /* 0x000fe20000000800 */
[----:B------:R-:W-:Y:S05]  /*0010*/  EXIT ;  /* 0x000000000000794d */ /* 0x000fea0003800000 */
.L_x_25:
        /* <DEDUP_REMOVED lines=14> */
.L_x_116:


//--------------------- .text._ZN7cutlass13device_kernelIN5flash19enable_sm80_to_sm89INS1_16FlashAttnBwdSm80INS1_25CollectiveMainloopBwdSm80ILi2ELi1EN4cute5tupleIJNS5_1CILi64EEENS7_ILi80EEENS7_ILi192EEEEEENS_10bfloat16_tEfNS_4arch4Sm80ELb0ELb0ELb1ELb0ELb0ELb0ELb1ELb0ELi2ELi4ELi2ELi2ELb0EEENS1_24CollectiveEpilogueBwdGQAISB_fSE_Li256ELb0ELb0EEENS1_19SingleTileSchedulerILb0ELb0ELb0ELi80EEEEEEEEEvNT_6ParamsE --------------------------
	.section	.text._ZN7cutlass13device_kernelIN5flash19enable_sm80_to_sm89INS1_16FlashAttnBwdSm80INS1_25CollectiveMainloopBwdSm80ILi2ELi1EN4cute5tupleIJNS5_1CILi64EEENS7_ILi80EEENS7_ILi192EEEEEENS_10bfloat16_tEfNS_4arch4Sm80ELb0ELb0ELb1ELb0ELb0ELb0ELb1ELb0ELi2ELi4ELi2ELi2ELb0EEENS1_24CollectiveEpilogueBwdGQAISB_fSE_Li256ELb0ELb0EEENS1_19SingleTileSchedulerILb0ELb0ELb0ELi80EEEEEEEEEvNT_6ParamsE,"ax",@progbits
	.align	128
.text._ZN7cutlass13device_kernelIN5flash19enable_sm80_to_sm89INS1_16FlashAttnBwdSm80INS1_25CollectiveMainloopBwdSm80ILi2ELi1EN4cute5tupleIJNS5_1CILi64EEENS7_ILi80EEENS7_ILi192EEEEEENS_10bfloat16_tEfNS_4arch4Sm80ELb0ELb0ELb1ELb0ELb0ELb0ELb1ELb0ELi2ELi4ELi2ELi2ELb0EEENS1_24CollectiveEpilogueBwdGQAISB_fSE_Li256ELb0ELb0EEENS1_19SingleTileSchedulerILb0ELb0ELb0ELi80EEEEEEEEEvNT_6ParamsE:
        .type           _ZN7cutlass13device_kernelIN5flash19enable_sm80_to_sm89INS1_16FlashAttnBwdSm80INS1_25CollectiveMainloopBwdSm80ILi2ELi1EN4cute5tupleIJNS5_1CILi64EEENS7_ILi80EEENS7_ILi192EEEEEENS_10bfloat16_tEfNS_4arch4Sm80ELb0ELb0ELb1ELb0ELb0ELb0ELb1ELb0ELi2ELi4ELi2ELi2ELb0EEENS1_24CollectiveEpilogueBwdGQAISB_fSE_Li256ELb0ELb0EEENS1_19SingleTileSchedulerILb0ELb0ELb0ELi80EEEEEEEEEvNT_6ParamsE,@function
        .size           _ZN7cutlass13device_kernelIN5flash19enable_sm80_to_sm89INS1_16FlashAttnBwdSm80INS1_25CollectiveMainloopBwdSm80ILi2ELi1EN4cute5tupleIJNS5_1CILi64EEENS7_ILi80EEENS7_ILi192EEEEEENS_10bfloat16_tEfNS_4arch4Sm80ELb0ELb0ELb1ELb0ELb0ELb0ELb1ELb0ELi2ELi4ELi2ELi2ELb0EEENS1_24CollectiveEpilogueBwdGQAISB_fSE_Li256ELb0ELb0EEENS1_19SingleTileSchedulerILb0ELb0ELb0ELi80EEEEEEEEEvNT_6ParamsE,(.L_x_117 - _ZN7cutlass13device_kernelIN5flash19enable_sm80_to_sm89INS1_16FlashAttnBwdSm80INS1_25CollectiveMainloopBwdSm80ILi2ELi1EN4cute5tupleIJNS5_1CILi64EEENS7_ILi80EEENS7_ILi192EEEEEENS_10bfloat16_tEfNS_4arch4Sm80ELb0ELb0ELb1ELb0ELb0ELb0ELb1ELb0ELi2ELi4ELi2ELi2ELb0EEENS1_24CollectiveEpilogueBwdGQAISB_fSE_Li256ELb0ELb0EEENS1_19SingleTileSchedulerILb0ELb0ELb0ELi80EEEEEEEEEvNT_6ParamsE)
        .other          _ZN7cutlass13device_kernelIN5flash19enable_sm80_to_sm89INS1_16FlashAttnBwdSm80INS1_25CollectiveMainloopBwdSm80ILi2ELi1EN4cute5tupleIJNS5_1CILi64EEENS7_ILi80EEENS7_ILi192EEEEEENS_10bfloat16_tEfNS_4arch4Sm80ELb0ELb0ELb1ELb0ELb0ELb0ELb1ELb0ELi2ELi4ELi2ELi2ELb0EEENS1_24CollectiveEpilogueBwdGQAISB_fSE_Li256ELb0ELb0EEENS1_19SingleTileSchedulerILb0ELb0ELb0ELi80EEEEEEEEEvNT_6ParamsE,@"STO_CUDA_ENTRY STV_DEFAULT"
_ZN7cutlass13device_kernelIN5flash19enable_sm80_to_sm89INS1_16FlashAttnBwdSm80INS1_25CollectiveMainloopBwdSm80ILi2ELi1EN4cute5tupleIJNS5_1CILi64EEENS7_ILi80EEENS7_ILi192EEEEEENS_10bfloat16_tEfNS_4arch4Sm80ELb0ELb0ELb1ELb0ELb0ELb0ELb1ELb0ELi2ELi4ELi2ELi2ELb0EEENS1_24CollectiveEpilogueBwdGQAISB_fSE_Li256ELb0ELb0EEENS1_19SingleTileSchedulerILb0ELb0ELb0ELi80EEEEEEEEEvNT_6ParamsE:
[----:B------:R-:W-:Y:S01]  /*0000*/  LDC R1, c[0x0][0x28] ;  /* 0x00000a00ff017b82 */ /* 0x000fe20000000800 */
[----:B------:R-:W-:Y:S05]  /*0010*/  EXIT ;  /* 0x000000000000794d */ /* 0x000fea0003800000 */
.L_x_26:
        /* <DEDUP_REMOVED lines=14> */
.L_x_117:


//--------------------- .text._ZN7cutlass13device_kernelIN5flash19enable_sm80_to_sm89INS1_16FlashAttnBwdSm80INS1_25CollectiveMainloopBwdSm80ILi2ELi1EN4cute5tupleIJNS5_1CILi64EEENS7_ILi80EEENS7_ILi192EEEEEENS_10bfloat16_tEfNS_4arch4Sm80ELb0ELb0ELb1ELb0ELb1ELb0ELb1ELb0ELi2ELi4ELi2ELi2ELb0EEENS1_24CollectiveEpilogueBwdGQAISB_fSE_Li256ELb0ELb1EEENS1_19SingleTileSchedulerILb0ELb0ELb0ELi80EEEEEEEEEvNT_6ParamsE --------------------------
	.section	.text._ZN7cutlass13device_kernelIN5flash19enable_sm80_to_sm89INS1_16FlashAttnBwdSm80INS1_25CollectiveMainloopBwdSm80ILi2ELi1EN4cute5tupleIJNS5_1CILi64EEENS7_ILi80EEENS7_ILi192EEEEEENS_10bfloat16_tEfNS_4arch4Sm80ELb0ELb0ELb1ELb0ELb1ELb0ELb1ELb0ELi2ELi4ELi2ELi2ELb0EEENS1_24CollectiveEpilogueBwdGQAISB_fSE_Li256ELb0ELb1EEENS1_19SingleTileSchedulerILb0ELb0ELb0ELi80EEEEEEEEEvNT_6ParamsE,"ax",@progbits
	.align	128
.text._ZN7cutlass13device_kernelIN5flash19enable_sm80_to_sm89INS1_16FlashAttnBwdSm80INS1_25CollectiveMainloopBwdSm80ILi2ELi1EN4cute5tupleIJNS5_1CILi64EEENS7_ILi80EEENS7_ILi192EEEEEENS_10bfloat16_tEfNS_4arch4Sm80ELb0ELb0ELb1ELb0ELb1ELb0ELb1ELb0ELi2ELi4ELi2ELi2ELb0EEENS1_24CollectiveEpilogueBwdGQAISB_fSE_Li256ELb0ELb1EEENS1_19SingleTileSchedulerILb0ELb0ELb0ELi80EEEEEEEEEvNT_6ParamsE:
        .type           _ZN7cutlass13device_kernelIN5flash19enable_sm80_to_sm89INS1_16FlashAttnBwdSm80INS1_25CollectiveMainloopBwdSm80ILi2ELi1EN4cute5tupleIJNS5_1CILi64EEENS7_ILi80EEENS7_ILi192EEEEEENS_10bfloat16_tEfNS_4arch4Sm80ELb0ELb0ELb1ELb0ELb1ELb0ELb1ELb0ELi2ELi4ELi2ELi2ELb0EEENS1_24CollectiveEpilogueBwdGQAISB_fSE_Li256ELb0ELb1EEENS1_19SingleTileSchedulerILb0ELb0ELb0ELi80EEEEEEEEEvNT_6ParamsE,@function
        .size           _ZN7cutlass13device_kernelIN5flash19enable_sm80_to_sm89INS1_16FlashAttnBwdSm80INS1_25CollectiveMainloopBwdSm80ILi2ELi1EN4cute5tupleIJNS5_1CILi64EEENS7_ILi80EEENS7_ILi192EEEEEENS_10bfloat16_tEfNS_4arch4Sm80ELb0ELb0ELb1ELb0ELb1ELb0ELb1ELb0ELi2ELi4ELi2ELi2ELb0EEENS1_24CollectiveEpilogueBwdGQAISB_fSE_Li256ELb0ELb1EEENS1_19SingleTileSchedulerILb0ELb0ELb0ELi80EEEEEEEEEvNT_6ParamsE,(.L_x_118 - _ZN7cutlass13device_kernelIN5flash19enable_sm80_to_sm89INS1_16FlashAttnBwdSm80INS1_25CollectiveMainloopBwdSm80ILi2ELi1EN4cute5tupleIJNS5_1CILi64EEENS7_ILi80EEENS7_ILi192EEEEEENS_10bfloat16_tEfNS_4arch4Sm80ELb0ELb0ELb1ELb0ELb1ELb0ELb1ELb0ELi2ELi4ELi2ELi2ELb0EEENS1_24CollectiveEpilogueBwdGQAISB_fSE_Li256ELb0ELb1EEENS1_19SingleTileSchedulerILb0ELb0ELb0ELi80EEEEEEEEEvNT_6ParamsE)
        .other          _ZN7cutlass13device_kernelIN5flash19enable_sm80_to_sm89INS1_16FlashAttnBwdSm80INS1_25CollectiveMainloopBwdSm80ILi2ELi1EN4cute5tupleIJNS5_1CILi64EEENS7_ILi80EEENS7_ILi192EEEEEENS_10bfloat16_tEfNS_4arch4Sm80ELb0ELb0ELb1ELb0ELb1ELb0ELb1ELb0ELi2ELi4ELi2ELi2ELb0EEENS1_24CollectiveEpilogueBwdGQAISB_fSE_Li256ELb0ELb1EEENS1_19SingleTileSchedulerILb0ELb0ELb0ELi80EEEEEEEEEvNT_6ParamsE,@"STO_CUDA_ENTRY STV_DEFAULT"
_ZN7cutlass13device_kernelIN5flash19enable_sm80_to_sm89INS1_16FlashAttnBwdSm80INS1_25CollectiveMainloopBwdSm80ILi2ELi1EN4cute5tupleIJNS5_1CILi64EEENS7_ILi80EEENS7_ILi192EEEEEENS_10bfloat16_tEfNS_4arch4Sm80ELb0ELb0ELb1ELb0ELb1ELb0ELb1ELb0ELi2ELi4ELi2ELi2ELb0EEENS1_24CollectiveEpilogueBwdGQAISB_fSE_Li256ELb0ELb1EEENS1_19SingleTileSchedulerILb0ELb0ELb0ELi80EEEEEEEEEvNT_6ParamsE:
[----:B------:R-:W-:Y:S01]  /*0000*/  LDC R1, c[0x0][0x28] ;  /* 0x00000a00ff017b82 */ /* 0x000fe20000000800 */
[----:B------:R-:W-:Y:S05]  /*0010*/  EXIT ;  /* 0x000000000000794d */ /* 0x000fea0003800000 */
.L_x_27:
        /* <DEDUP_REMOVED lines=14> */
.L_x_118:


//--------------------- .text._ZN7cutlass13device_kernelIN5flash19enable_sm80_to_sm89INS1_16FlashAttnBwdSm80INS1_25CollectiveMainloopBwdSm80ILi2ELi1EN4cute5tupleIJNS5_1CILi64EEENS7_ILi80EEENS7_ILi192EEEEEENS_10bfloat16_tEfNS_4arch4Sm80ELb0ELb0ELb1ELb1ELb0ELb0ELb1ELb0ELi2ELi4ELi2ELi2ELb0EEENS1_21CollectiveEpilogueBwdISB_SC_SE_Li256ELb1ELb1ELi4EEENS1_19SingleTileSchedulerILb1ELb0ELb0ELi80EEEEEEEEEvNT_6ParamsE --------------------------
	.section	.text._ZN7cutlass13device_kernelIN5flash19enable_sm80_to_sm89INS1_16FlashAttnBwdSm80INS1_25CollectiveMainloopBwdSm80ILi2ELi1EN4cute5tupleIJNS5_1CILi64EEENS7_ILi80EEENS7_ILi192EEEEEENS_10bfloat16_tEfNS_4arch4Sm80ELb0ELb0ELb1ELb1ELb0ELb0ELb1ELb0ELi2ELi4ELi2ELi2ELb0EEENS1_21CollectiveEpilogueBwdISB_SC_SE_Li256ELb1ELb1ELi4EEENS1_19SingleTileSchedulerILb1ELb0ELb0ELi80EEEEEEEEEvNT_6ParamsE,"ax",@progbits
	.align	128
.text._ZN7cutlass13device_kernelIN5flash19enable_sm80_to_sm89INS1_16FlashAttnBwdSm80INS1_25CollectiveMainloopBwdSm80ILi2ELi1EN4cute5tupleIJNS5_1CILi64EEENS7_ILi80EEENS7_ILi192EEEEEENS_10bfloat16_tEfNS_4arch4Sm80ELb0ELb0ELb1ELb1ELb0ELb0ELb1ELb0ELi2ELi4ELi2ELi2ELb0EEENS1_21CollectiveEpilogueBwdISB_SC_SE_Li256ELb1ELb1ELi4EEENS1_19SingleTileSchedulerILb1ELb0ELb0ELi80EEEEEEEEEvNT_6ParamsE:
        .type           _ZN7cutlass13device_kernelIN5flash19enable_sm80_to_sm89INS1_16FlashAttnBwdSm80INS1_25CollectiveMainloopBwdSm80ILi2ELi1EN4cute5tupleIJNS5_1CILi64EEENS7_ILi80EEENS7_ILi192EEEEEENS_10bfloat16_tEfNS_4arch4Sm80ELb0ELb0ELb1ELb1ELb0ELb0ELb1ELb0ELi2ELi4ELi2ELi2ELb0EEENS1_21CollectiveEpilogueBwdISB_SC_SE_Li256ELb1ELb1ELi4EEENS1_19SingleTileSchedulerILb1ELb0ELb0ELi80EEEEEEEEEvNT_6ParamsE,@function
        .size           _ZN7cutlass13device_kernelIN5flash19enable_sm80_to_sm89INS1_16FlashAttnBwdSm80INS1_25CollectiveMainloopBwdSm80ILi2ELi1EN4cute5tupleIJNS5_1CILi64EEENS7_ILi80EEENS7_ILi192EEEEEENS_10bfloat16_tEfNS_4arch4Sm80ELb0ELb0ELb1ELb1ELb0ELb0ELb1ELb0ELi2ELi4ELi2ELi2ELb0EEENS1_21CollectiveEpilogueBwdISB_SC_SE_Li256ELb1ELb1ELi4EEENS1_19SingleTileSchedulerILb1ELb0ELb0ELi80EEEEEEEEEvNT_6ParamsE,(.L_x_119 - _ZN7cutlass13device_kernelIN5flash19enable_sm80_to_sm89INS1_16FlashAttnBwdSm80INS1_25CollectiveMainloopBwdSm80ILi2ELi1EN4cute5tupleIJNS5_1CILi64EEENS7_ILi80EEENS7_ILi192EEEEEENS_10bfloat16_tEfNS_4arch4Sm80ELb0ELb0ELb1ELb1ELb0ELb0ELb1ELb0ELi2ELi4ELi2ELi2ELb0EEENS1_21CollectiveEpilogueBwdISB_SC_SE_Li256ELb1ELb1ELi4EEENS1_19SingleTileSchedulerILb1ELb0ELb0ELi80EEEEEEEEEvNT_6ParamsE)
        .other          _ZN7cutlass13device_kernelIN5flash19enable_sm80_to_sm89INS1_16FlashAttnBwdSm80INS1_25CollectiveMainloopBwdSm80ILi2ELi1EN4cute5tupleIJNS5_1CILi64EEENS7_ILi80EEENS7_ILi192EEEEEENS_10bfloat16_tEfNS_4arch4Sm80ELb0ELb0ELb1ELb1ELb0ELb0ELb1ELb0ELi2ELi4ELi2ELi2ELb0EEENS1_21CollectiveEpilogueBwdISB_SC_SE_Li256ELb1ELb1ELi4EEENS1_19SingleTileSchedulerILb1ELb0ELb0ELi80EEEEEEEEEvNT_6ParamsE,@"STO_CUDA_ENTRY STV_DEFAULT"
_ZN7cutlass13device_kernelIN5flash19enable_sm80_to_sm89INS1_16FlashAttnBwdSm80INS1_25CollectiveMainloopBwdSm80ILi2ELi1EN4cute5tupleIJNS5_1CILi64EEENS7_ILi80EEENS7_ILi192EEEEEENS_10bfloat16_tEfNS_4arch4Sm80ELb0ELb0ELb1ELb1ELb0ELb0ELb1ELb0ELi2ELi4ELi2ELi2ELb0EEENS1_21CollectiveEpilogueBwdISB_SC_SE_Li256ELb1ELb1ELi4EEENS1_19SingleTileSchedulerILb1ELb0ELb0ELi80EEEEEEEEEvNT_6ParamsE:
[----:B------:R-:W-:Y:S01]  /*0000*/  LDC R1, c[0x0][0x28] ;  /* 0x00000a00ff017b82 */ /* 0x000fe20000000800 */
[----:B------:R-:W-:Y:S05]  /*0010*/  EXIT ;  /* 0x000000000000794d */ /* 0x000fea0003800000 */
.L_x_28:
        /* <DEDUP_REMOVED lines=14> */
.L_x_119:


//--------------------- .text._ZN7cutlass13device_kernelIN5flash19enable_sm80_to_sm89INS1_16FlashAttnBwdSm80INS1_25CollectiveMainloopBwdSm80ILi2ELi1EN4cute5tupleIJNS5_1CILi64EEENS7_ILi80EEENS7_ILi192EEEEEENS_10bfloat16_tEfNS_4arch4Sm80ELb0ELb0ELb1ELb1ELb1ELb0ELb1ELb0ELi2ELi4ELi2ELi2ELb0EEENS1_21CollectiveEpilogueBwdISB_SC_SE_Li256ELb1ELb1ELi4EEENS1_19SingleTileSchedulerILb1ELb0ELb0ELi80EEEEEEEEEvNT_6ParamsE --------------------------
	.section	.text._ZN7cutlass13device_kernelIN5flash19enable_sm80_to_sm89INS1_16FlashAttnBwdSm80INS1_25CollectiveMainloopBwdSm80ILi2ELi1EN4cute5tupleIJNS5_1CILi64EEENS7_ILi80EEENS7_ILi192EEEEEENS_10bfloat16_tEfNS_4arch4Sm80ELb0ELb0ELb1ELb1ELb1ELb0ELb1ELb0ELi2ELi4ELi2ELi2ELb0EEENS1_21CollectiveEpilogueBwdISB_SC_SE_Li256ELb1ELb1ELi4EEENS1_19SingleTileSchedulerILb1ELb0ELb0ELi80EEEEEEEEEvNT_6ParamsE,"ax",@progbits
	.align	128
.text._ZN7cutlass13device_kernelIN5flash19enable_sm80_to_sm89INS1_16FlashAttnBwdSm80INS1_25CollectiveMainloopBwdSm80ILi2ELi1EN4cute5tupleIJNS5_1CILi64EEENS7_ILi80EEENS7_ILi192EEEEEENS_10bfloat16_tEfNS_4arch4Sm80ELb0ELb0ELb1ELb1ELb1ELb0ELb1ELb0ELi2ELi4ELi2ELi2ELb0EEENS1_21CollectiveEpilogueBwdISB_SC_SE_Li256ELb1ELb1ELi4EEENS1_19SingleTileSchedulerILb1ELb0ELb0ELi80EEEEEEEEEvNT_6ParamsE:
        .type           _ZN7cutlass13device_kernelIN5flash19enable_sm80_to_sm89INS1_16FlashAttnBwdSm80INS1_25CollectiveMainloopBwdSm80ILi2ELi1EN4cute5tupleIJNS5_1CILi64EEENS7_ILi80EEENS7_ILi192EEEEEENS_10bfloat16_tEfNS_4arch4Sm80ELb0ELb0ELb1ELb1ELb1ELb0ELb1ELb0ELi2ELi4ELi2ELi2ELb0EEENS1_21CollectiveEpilogueBwdISB_SC_SE_Li256ELb1ELb1ELi4EEENS1_19SingleTileSchedulerILb1ELb0ELb0ELi80EEEEEEEEEvNT_6ParamsE,@function
        .size           _ZN7cutlass13device_kernelIN5flash19enable_sm80_to_sm89INS1_16FlashAttnBwdSm80INS1_25CollectiveMainloopBwdSm80ILi2ELi1EN4cute5tupleIJNS5_1CILi64EEENS7_ILi80EEENS7_ILi192EEEEEENS_10bfloat16_tEfNS_4arch4Sm80ELb0ELb0ELb1ELb1ELb1ELb0ELb1ELb0ELi2ELi4ELi2ELi2ELb0EEENS1_21CollectiveEpilogueBwdISB_SC_SE_Li256ELb1ELb1ELi4EEENS1_19SingleTileSchedulerILb1ELb0ELb0ELi80EEEEEEEEEvNT_6ParamsE,(.L_x_120 - _ZN7cutlass13device_kernelIN5flash19enable_sm80_to_sm89INS1_16FlashAttnBwdSm80INS1_25CollectiveMainloopBwdSm80ILi2ELi1EN4cute5tupleIJNS5_1CILi64EEENS7_ILi80EEENS7_ILi192EEEEEENS_10bfloat16_tEfNS_4arch4Sm80ELb0ELb0ELb1ELb1ELb1ELb0ELb1ELb0ELi2ELi4ELi2ELi2ELb0EEENS1_21CollectiveEpilogueBwdISB_SC_SE_Li256ELb1ELb1ELi4EEENS1_19SingleTileSchedulerILb1ELb0ELb0ELi80EEEEEEEEEvNT_6ParamsE)
        .other          _ZN7cutlass13device_kernelIN5flash19enable_sm80_to_sm89INS1_16FlashAttnBwdSm80INS1_25CollectiveMainloopBwdSm80ILi2ELi1EN4cute5tupleIJNS5_1CILi64EEENS7_ILi80EEENS7_ILi192EEEEEENS_10bfloat16_tEfNS_4arch4Sm80ELb0ELb0ELb1ELb1ELb1ELb0ELb1ELb0ELi2ELi4ELi2ELi2ELb0EEENS1_21CollectiveEpilogueBwdISB_SC_SE_Li256ELb1ELb1ELi4EEENS1_19SingleTileSchedulerILb1ELb0ELb0ELi80EEEEEEEEEvNT_6ParamsE,@"STO_CUDA_ENTRY STV_DEFAULT"
_ZN7cutlass13device_kernelIN5flash19enable_sm80_to_sm89INS1_16FlashAttnBwdSm80INS1_25CollectiveMainloopBwdSm80ILi2ELi1EN4cute5tupleIJNS5_1CILi64EEENS7_ILi80EEENS7_ILi192EEEEEENS_10bfloat16_tEfNS_4arch4Sm80ELb0ELb0ELb1ELb1ELb1ELb0ELb1ELb0ELi2ELi4ELi2ELi2ELb0EEENS1_21CollectiveEpilogueBwdISB_SC_SE_Li256ELb1ELb1ELi4EEENS1_19SingleTileSchedulerILb1ELb0ELb0ELi80EEEEEEEEEvNT_6ParamsE:
[----:B------:R-:W-:Y:S01]  /*0000*/  LDC R1, c[0x0][0x28] ;  /* 0x00000a00ff017b82 */ /* 0x000fe20000000800 */
[----:B------:R-:W-:Y:S05]  /*0010*/  EXIT ;  /* 0x000000000000794d */ /* 0x000fea0003800000 */
.L_x_29:
        /* <DEDUP_REMOVED lines=14> */
.L_x_120:


//--------------------- .text._ZN7cutlass13device_kernelIN5flash19enable_sm80_to_sm89INS1_16FlashAttnBwdSm80INS1_25CollectiveMainloopBwdSm80ILi2ELi1EN4cute5tupleIJNS5_1CILi64EEENS7_ILi80EEENS7_ILi192EEEEEENS_10bfloat16_tEfNS_4arch4Sm80ELb0ELb0ELb1ELb1ELb0ELb0ELb1ELb0ELi2ELi4ELi2ELi2ELb0EEENS1_24CollectiveEpilogueBwdGQAISB_fSE_Li256ELb1ELb0EEENS1_19SingleTileSchedulerILb1ELb0ELb0ELi80EEEEEEEEEvNT_6ParamsE --------------------------
	.section	.text._ZN7cutlass13device_kernelIN5flash19enable_sm80_to_sm89INS1_16FlashAttnBwdSm80INS1_25CollectiveMainloopBwdSm80ILi2ELi1EN4cute5tupleIJNS5_1CILi64EEENS7_ILi80EEENS7_ILi192EEEEEENS_10bfloat16_tEfNS_4arch4Sm80ELb0ELb0ELb1ELb1ELb0ELb0ELb1ELb0ELi2ELi4ELi2ELi2ELb0EEENS1_24CollectiveEpilogueBwdGQAISB_fSE_Li256ELb1ELb0EEENS1_19SingleTileSchedulerILb1ELb0ELb0ELi80EEEEEEEEEvNT_6ParamsE,"ax",@progbits
	.align	128
.text._ZN7cutlass13device_kernelIN5flash19enable_sm80_to_sm89INS1_16FlashAttnBwdSm80INS1_25CollectiveMainloopBwdSm80ILi2ELi1EN4cute5tupleIJNS5_1CILi64EEENS7_ILi80EEENS7_ILi192EEEEEENS_10bfloat16_tEfNS_4arch4Sm80ELb0ELb0ELb1ELb1ELb0ELb0ELb1ELb0ELi2ELi4ELi2ELi2ELb0EEENS1_24CollectiveEpilogueBwdGQAISB_fSE_Li256ELb1ELb0EEENS1_19SingleTileSchedulerILb1ELb0ELb0ELi80EEEEEEEEEvNT_6ParamsE:
        .type           _ZN7cutlass13device_kernelIN5flash19enable_sm80_to_sm89INS1_16FlashAttnBwdSm80INS1_25CollectiveMainloopBwdSm80ILi2ELi1EN4cute5tupleIJNS5_1CILi64EEENS7_ILi80EEENS7_ILi192EEEEEENS_10bfloat16_tEfNS_4arch4Sm80ELb0ELb0ELb1ELb1ELb0ELb0ELb1ELb0ELi2ELi4ELi2ELi2ELb0EEENS1_24CollectiveEpilogueBwdGQAISB_fSE_Li256ELb1ELb0EEENS1_19SingleTileSchedulerILb1ELb0ELb0ELi80EEEEEEEEEvNT_6ParamsE,@function
        .size           _ZN7cutlass13device_kernelIN5flash19enable_sm80_to_sm89INS1_16FlashAttnBwdSm80INS1_25CollectiveMainloopBwdSm80ILi2ELi1EN4cute5tupleIJNS5_1CILi64EEENS7_ILi80EEENS7_ILi192EEEEEENS_10bfloat16_tEfNS_4arch4Sm80ELb0ELb0ELb1ELb1ELb0ELb0ELb1ELb0ELi2ELi4ELi2ELi2ELb0EEENS1_24CollectiveEpilogueBwdGQAISB_fSE_Li256ELb1ELb0EEENS1_19SingleTileSchedulerILb1ELb0ELb0ELi80EEEEEEEEEvNT_6ParamsE,(.L_x_121 - _ZN7cutlass13device_kernelIN5flash19enable_sm80_to_sm89INS1_16FlashAttnBwdSm80INS1_25CollectiveMainloopBwdSm80ILi2ELi1EN4cute5tupleIJNS5_1CILi64EEENS7_ILi80EEENS7_ILi192EEEEEENS_10bfloat16_tEfNS_4arch4Sm80ELb0ELb0ELb1ELb1ELb0ELb0ELb1ELb0ELi2ELi4ELi2ELi2ELb0EEENS1_24CollectiveEpilogueBwdGQAISB_fSE_Li256ELb1ELb0EEENS1_19SingleTileSchedulerILb1ELb0ELb0ELi80EEEEEEEEEvNT_6ParamsE)
        .other          _ZN7cutlass13device_kernelIN5flash19enable_sm80_to_sm89INS1_16FlashAttnBwdSm80INS1_25CollectiveMainloopBwdSm80ILi2ELi1EN4cute5tupleIJNS5_1CILi64EEENS7_ILi80EEENS7_ILi192EEEEEENS_10bfloat16_tEfNS_4arch4Sm80ELb0ELb0ELb1ELb1ELb0ELb0ELb1ELb0ELi2ELi4ELi2ELi2ELb0EEENS1_24CollectiveEpilogueBwdGQAISB_fSE_Li256ELb1ELb0EEENS1_19SingleTileSchedulerILb1ELb0ELb0ELi80EEEEEEEEEvNT_6ParamsE,@"STO_CUDA_ENTRY STV_DEFAULT"
_ZN7cutlass13device_kernelIN5flash19enable_sm80_to_sm89INS1_16FlashAttnBwdSm80INS1_25CollectiveMainloopBwdSm80ILi2ELi1EN4cute5tupleIJNS5_1CILi64EEENS7_ILi80EEENS7_ILi192EEEEEENS_10bfloat16_tEfNS_4arch4Sm80ELb0ELb0ELb1ELb1ELb0ELb0ELb1ELb0ELi2ELi4ELi2ELi2ELb0EEENS1_24CollectiveEpilogueBwdGQAISB_fSE_Li256ELb1ELb0EEENS1_19SingleTileSchedulerILb1ELb0ELb0ELi80EEEEEEEEEvNT_6ParamsE:
[----:B------:R-:W-:Y:S01]  /*0000*/  LDC R1, c[0x0][0x28] ;  /* 0x00000a00ff017b82 */ /* 0x000fe20000000800 */
[----:B------:R-:W-:Y:S05]  /*0010*/  EXIT ;  /* 0x000000000000794d */ /* 0x000fea0003800000 */
.L_x_30:
        /* <DEDUP_REMOVED lines=14> */
.L_x_121:


//--------------------- .text._ZN7cutlass13device_kernelIN5flash19enable_sm80_to_sm89INS1_16FlashAttnBwdSm80INS1_25CollectiveMainloopBwdSm80ILi2ELi1EN4cute5tupleIJNS5_1CILi64EEENS7_ILi80EEENS7_ILi192EEEEEENS_10bfloat16_tEfNS_4arch4Sm80ELb0ELb0ELb1ELb1ELb1ELb0ELb1ELb0ELi2ELi4ELi2ELi2ELb0EEENS1_24CollectiveEpilogueBwdGQAISB_fSE_Li256ELb1ELb1EEENS1_19SingleTileSchedulerILb1ELb0ELb0ELi80EEEEEEEEEvNT_6ParamsE --------------------------
	.section	.text._ZN7cutlass13device_kernelIN5flash19enable_sm80_to_sm89INS1_16FlashAttnBwdSm80INS1_25CollectiveMainloopBwdSm80ILi2ELi1EN4cute5tupleIJNS5_1CILi64EEENS7_ILi80EEENS7_ILi192EEEEEENS_10bfloat16_tEfNS_4arch4Sm80ELb0ELb0ELb1ELb1ELb1ELb0ELb1ELb0ELi2ELi4ELi2ELi2ELb0EEENS1_24CollectiveEpilogueBwdGQAISB_fSE_Li256ELb1ELb1EEENS1_19SingleTileSchedulerILb1ELb0ELb0ELi80EEEEEEEEEvNT_6ParamsE,"ax",@progbits
	.align	128
.text._ZN7cutlass13device_kernelIN5flash19enable_sm80_to_sm89INS1_16FlashAttnBwdSm80INS1_25CollectiveMainloopBwdSm80ILi2ELi1EN4cute5tupleIJNS5_1CILi64EEENS7_ILi80EEENS7_ILi192EEEEEENS_10bfloat16_tEfNS_4arch4Sm80ELb0ELb0ELb1ELb1ELb1ELb0ELb1ELb0ELi2ELi4ELi2ELi2ELb0EEENS1_24CollectiveEpilogueBwdGQAISB_fSE_Li256ELb1ELb1EEENS1_19SingleTileSchedulerILb1ELb0ELb0ELi80EEEEEEEEEvNT_6ParamsE:
        .type           _ZN7cutlass13device_kernelIN5flash19enable_sm80_to_sm89INS1_16FlashAttnBwdSm80INS1_25CollectiveMainloopBwdSm80ILi2ELi1EN4cute5tupleIJNS5_1CILi64EEENS7_ILi80EEENS7_ILi192EEEEEENS_10bfloat16_tEfNS_4arch4Sm80ELb0ELb0ELb1ELb1ELb1ELb0ELb1ELb0ELi2ELi4ELi2ELi2ELb0EEENS1_24CollectiveEpilogueBwdGQAISB_fSE_Li256ELb1ELb1EEENS1_19SingleTileSchedulerILb1ELb0ELb0ELi80EEEEEEEEEvNT_6ParamsE,@function
        .size           _ZN7cutlass13device_kernelIN5flash19enable_sm80_to_sm89INS1_16FlashAttnBwdSm80INS1_25CollectiveMainloopBwdSm80ILi2ELi1EN4cute5tupleIJNS5_1CILi64EEENS7_ILi80EEENS7_ILi192EEEEEENS_10bfloat16_tEfNS_4arch4Sm80ELb0ELb0ELb1ELb1ELb1ELb0ELb1ELb0ELi2ELi4ELi2ELi2ELb0EEENS1_24CollectiveEpilogueBwdGQAISB_fSE_Li256ELb1ELb1EEENS1_19SingleTileSchedulerILb1ELb0ELb0ELi80EEEEEEEEEvNT_6ParamsE,(.L_x_122 - _ZN7cutlass13device_kernelIN5flash19enable_sm80_to_sm89INS1_16FlashAttnBwdSm80INS1_25CollectiveMainloopBwdSm80ILi2ELi1EN4cute5tupleIJNS5_1CILi64EEENS7_ILi80EEENS7_ILi192EEEEEENS_10bfloat16_tEfNS_4arch4Sm80ELb0ELb0ELb1ELb1ELb1ELb0ELb1ELb0ELi2ELi4ELi2ELi2ELb0EEENS1_24CollectiveEpilogueBwdGQAISB_fSE_Li256ELb1ELb1EEENS1_19SingleTileSchedulerILb1ELb0ELb0ELi80EEEEEEEEEvNT_6ParamsE)
        .other          _ZN7cutlass13device_kernelIN5flash19enable_sm80_to_sm89INS1_16FlashAttnBwdSm80INS1_25CollectiveMainloopBwdSm80ILi2ELi1EN4cute5tupleIJNS5_1CILi64EEENS7_ILi80EEENS7_ILi192EEEEEENS_10bfloat16_tEfNS_4arch4Sm80ELb0ELb0ELb1ELb1ELb1ELb0ELb1ELb0ELi2ELi4ELi2ELi2ELb0EEENS1_24CollectiveEpilogueBwdGQAISB_fSE_Li256ELb1ELb1EEENS1_19SingleTileSchedulerILb1ELb0ELb0ELi80EEEEEEEEEvNT_6ParamsE,@"STO_CUDA_ENTRY STV_DEFAULT"
_ZN7cutlass13device_kernelIN5flash19enable_sm80_to_sm89INS1_16FlashAttnBwdSm80INS1_25CollectiveMainloopBwdSm80ILi2ELi1EN4cute5tupleIJNS5_1CILi64EEENS7_ILi80EEENS7_ILi192EEEEEENS_10bfloat16_tEfNS_4arch4Sm80ELb0ELb0ELb1ELb1ELb1ELb0ELb1ELb0ELi2ELi4ELi2ELi2ELb0EEENS1_24CollectiveEpilogueBwdGQAISB_fSE_Li256ELb1ELb1EEENS1_19SingleTileSchedulerILb1ELb0ELb0ELi80EEEEEEEEEvNT_6ParamsE:
[----:B------:R-:W-:Y:S01]  /*0000*/  LDC R1, c[0x0][0x28] ;  /* 0x00000a00ff017b82 */ /* 0x000fe20000000800 */
[----:B------:R-:W-:Y:S05]  /*0010*/  EXIT ;  /* 0x000000000000794d */ /* 0x000fea0003800000 */
.L_x_31:
        /* <DEDUP_REMOVED lines=14> */
.L_x_122:


//--------------------- .text._ZN7cutlass13device_kernelIN5flash19enable_sm80_to_sm89INS1_16FlashAttnBwdSm80INS1_25CollectiveMainloopBwdSm80ILi2ELi1EN4cute5tupleIJNS5_1CILi64EEENS7_ILi80EEENS7_ILi192EEEEEENS_10bfloat16_tEfNS_4arch4Sm80ELb0ELb1ELb1ELb0ELb0ELb0ELb1ELb0ELi2ELi4ELi2ELi2ELb0EEENS1_21CollectiveEpilogueBwdISB_SC_SE_Li256ELb0ELb1ELi4EEENS1_19SingleTileSchedulerILb0ELb0ELb0ELi80EEEEEEEEEvNT_6ParamsE --------------------------
	.section	.text._ZN7cutlass13device_kernelIN5flash19enable_sm80_to_sm89INS1_16FlashAttnBwdSm80INS1_25CollectiveMainloopBwdSm80ILi2ELi1EN4cute5tupleIJNS5_1CILi64EEENS7_ILi80EEENS7_ILi192EEEEEENS_10bfloat16_tEfNS_4arch4Sm80ELb0ELb1ELb1ELb0ELb0ELb0ELb1ELb0ELi2ELi4ELi2ELi2ELb0EEENS1_21CollectiveEpilogueBwdISB_SC_SE_Li256ELb0ELb1ELi4EEENS1_19SingleTileSchedulerILb0ELb0ELb0ELi80EEEEEEEEEvNT_6ParamsE,"ax",@progbits
	.align	128
.text._ZN7cutlass13device_kernelIN5flash19enable_sm80_to_sm89INS1_16FlashAttnBwdSm80INS1_25CollectiveMainloopBwdSm80ILi2ELi1EN4cute5tupleIJNS5_1CILi64EEENS7_ILi80EEENS7_ILi192EEEEEENS_10bfloat16_tEfNS_4arch4Sm80ELb0ELb1ELb1ELb0ELb0ELb0ELb1ELb0ELi2ELi4ELi2ELi2ELb0EEENS1_21CollectiveEpilogueBwdISB_SC_SE_Li256ELb0ELb1ELi4EEENS1_19SingleTileSchedulerILb0ELb0ELb0ELi80EEEEEEEEEvNT_6ParamsE:
        .type           _ZN7cutlass13device_kernelIN5flash19enable_sm80_to_sm89INS1_16FlashAttnBwdSm80INS1_25CollectiveMainloopBwdSm80ILi2ELi1EN4cute5tupleIJNS5_1CILi64EEENS7_ILi80EEENS7_ILi192EEEEEENS_10bfloat16_tEfNS_4arch4Sm80ELb0ELb1ELb1ELb0ELb0ELb0ELb1ELb0ELi2ELi4ELi2ELi2ELb0EEENS1_21CollectiveEpilogueBwdISB_SC_SE_Li256ELb0ELb1ELi4EEENS1_19SingleTileSchedulerILb0ELb0ELb0ELi80EEEEEEEEEvNT_6ParamsE,@function
        .size           _ZN7cutlass13device_kernelIN5flash19enable_sm80_to_sm89INS1_16FlashAttnBwdSm80INS1_25CollectiveMainloopBwdSm80ILi2ELi1EN4cute5tupleIJNS5_1CILi64EEENS7_ILi80EEENS7_ILi192EEEEEENS_10bfloat16_tEfNS_4arch4Sm80ELb0ELb1ELb1ELb0ELb0ELb0ELb1ELb0ELi2ELi4ELi2ELi2ELb0EEENS1_21CollectiveEpilogueBwdISB_SC_SE_Li256ELb0ELb1ELi4EEENS1_19SingleTileSchedulerILb0ELb0ELb0ELi80EEEEEEEEEvNT_6ParamsE,(.L_x_123 - _ZN7cutlass13device_kernelIN5flash19enable_sm80_to_sm89INS1_16FlashAttnBwdSm80INS1_25CollectiveMainloopBwdSm80ILi2ELi1EN4cute5tupleIJNS5_1CILi64EEENS7_ILi80EEENS7_ILi192EEEEEENS_10bfloat16_tEfNS_4arch4Sm80ELb0ELb1ELb1ELb0ELb0ELb0ELb1ELb0ELi2ELi4ELi2ELi2ELb0EEENS1_21CollectiveEpilogueBwdISB_SC_SE_Li256ELb0ELb1ELi4EEENS1_19SingleTileSchedulerILb0ELb0ELb0ELi80EEEEEEEEEvNT_6ParamsE)
        .other          _ZN7cutlass13device_kernelIN5flash19enable_sm80_to_sm89INS1_16FlashAttnBwdSm80INS1_25CollectiveMainloopBwdSm80ILi2ELi1EN4cute5tupleIJNS5_1CILi64EEENS7_ILi80EEENS7_ILi192EEEEEENS_10bfloat16_tEfNS_4arch4Sm80ELb0ELb1ELb1ELb0ELb0ELb0ELb1ELb0ELi2ELi4ELi2ELi2ELb0EEENS1_21CollectiveEpilogueBwdISB_SC_SE_Li256ELb0ELb1ELi4EEENS1_19SingleTileSchedulerILb0ELb0ELb0ELi80EEEEEEEEEvNT_6ParamsE,@"STO_CUDA_ENTRY STV_DEFAULT"
_ZN7cutlass13device_kernelIN5flash19enable_sm80_to_sm89INS1_16FlashAttnBwdSm80INS1_25CollectiveMainloopBwdSm80ILi2ELi1EN4cute5tupleIJNS5_1CILi64EEENS7_ILi80EEENS7_ILi192EEEEEENS_10bfloat16_tEfNS_4arch4Sm80ELb0ELb1ELb1ELb0ELb0ELb0ELb1ELb0ELi2ELi4ELi2ELi2ELb0EEENS1_21CollectiveEpilogueBwdISB_SC_SE_Li256ELb0ELb1ELi4EEENS1_19SingleTileSchedulerILb0ELb0ELb0ELi80EEEEEEEEEvNT_6ParamsE:
[----:B------:R-:W-:Y:S01]  /*0000*/  LDC R1, c[0x0][0x28] ;  /* 0x00000a00ff017b82 */ /* 0x000fe20000000800 */
[----:B------:R-:W-:Y:S05]  /*0010*/  EXIT ;  /* 0x000000000000794d */ /* 0x000fea0003800000 */
.L_x_32:
        /* <DEDUP_REMOVED lines=14> */
.L_x_123:


//--------------------- .text._ZN7cutlass13device_kernelIN5flash19enable_sm80_to_sm89INS1_16FlashAttnBwdSm80INS1_25CollectiveMainloopBwdSm80ILi2ELi1EN4cute5tupleIJNS5_1CILi64EEENS7_ILi80EEENS7_ILi192EEEEEENS_10bfloat16_tEfNS_4arch4Sm80ELb0ELb1ELb1ELb0ELb1ELb0ELb1ELb0ELi2ELi4ELi2ELi2ELb0EEENS1_21CollectiveEpilogueBwdISB_SC_SE_Li256ELb0ELb1ELi4EEENS1_19SingleTileSchedulerILb0ELb0ELb0ELi80EEEEEEEEEvNT_6ParamsE --------------------------
	.section	.text._ZN7cutlass13device_kernelIN5flash19enable_sm80_to_sm89INS1_16FlashAttnBwdSm80INS1_25CollectiveMainloopBwdSm80ILi2ELi1EN4cute5tupleIJNS5_1CILi64EEENS7_ILi80EEENS7_ILi192EEEEEENS_10bfloat16_tEfNS_4arch4Sm80ELb0ELb1ELb1ELb0ELb1ELb0ELb1ELb0ELi2ELi4ELi2ELi2ELb0EEENS1_21CollectiveEpilogueBwdISB_SC_SE_Li256ELb0ELb1ELi4EEENS1_19SingleTileSchedulerILb0ELb0ELb0ELi80EEEEEEEEEvNT_6ParamsE,"ax",@progbits
	.align	128
.text._ZN7cutlass13device_kernelIN5flash19enable_sm80_to_sm89INS1_16FlashAttnBwdSm80INS1_25CollectiveMainloopBwdSm80ILi2ELi1EN4cute5tupleIJNS5_1CILi64EEENS7_ILi80EEENS7_ILi192EEEEEENS_10bfloat16_tEfNS_4arch4Sm80ELb0ELb1ELb1ELb0ELb1ELb0ELb1ELb0ELi2ELi4ELi2ELi2ELb0EEENS1_21CollectiveEpilogueBwdISB_SC_SE_Li256ELb0ELb1ELi4EEENS1_19SingleTileSchedulerILb0ELb0ELb0ELi80EEEEEEEEEvNT_6ParamsE:
        .type           _ZN7cutlass13device_kernelIN5flash19enable_sm80_to_sm89INS1_16FlashAttnBwdSm80INS1_25CollectiveMainloopBwdSm80ILi2ELi1EN4cute5tupleIJNS5_1CILi64EEENS7_ILi80EEENS7_ILi192EEEEEENS_10bfloat16_tEfNS_4arch4Sm80ELb0ELb1ELb1ELb0ELb1ELb0ELb1ELb0ELi2ELi4ELi2ELi2ELb0EEENS1_21CollectiveEpilogueBwdISB_SC_SE_Li256ELb0ELb1ELi4EEENS1_19SingleTileSchedulerILb0ELb0ELb0ELi80EEEEEEEEEvNT_6ParamsE,@function
        .size           _ZN7cutlass13device_kernelIN5flash19enable_sm80_to_sm89INS1_16FlashAttnBwdSm80INS1_25CollectiveMainloopBwdSm80ILi2ELi1EN4cute5tupleIJNS5_1CILi64EEENS7_ILi80EEENS7_ILi192EEEEEENS_10bfloat16_tEfNS_4arch4Sm80ELb0ELb1ELb1ELb0ELb1ELb0ELb1ELb0ELi2ELi4ELi2ELi2ELb0EEENS1_21CollectiveEpilogueBwdISB_SC_SE_Li256ELb0ELb1ELi4EEENS1_19SingleTileSchedulerILb0ELb0ELb0ELi80EEEEEEEEEvNT_6ParamsE,(.L_x_124 - _ZN7cutlass13device_kernelIN5flash19enable_sm80_to_sm89INS1_16FlashAttnBwdSm80INS1_25CollectiveMainloopBwdSm80ILi2ELi1EN4cute5tupleIJNS5_1CILi64EEENS7_ILi80EEENS7_ILi192EEEEEENS_10bfloat16_tEfNS_4arch4Sm80ELb0ELb1ELb1ELb0ELb1ELb0ELb1ELb0ELi2ELi4ELi2ELi2ELb0EEENS1_21CollectiveEpilogueBwdISB_SC_SE_Li256ELb0ELb1ELi4EEENS1_19SingleTileSchedulerILb0ELb0ELb0ELi80EEEEEEEEEvNT_6ParamsE)
        .other          _ZN7cutlass13device_kernelIN5flash19enable_sm80_to_sm89INS1_16FlashAttnBwdSm80INS1_25CollectiveMainloopBwdSm80ILi2ELi1EN4cute5tupleIJNS5_1CILi64EEENS7_ILi80EEENS7_ILi192EEEEEENS_10bfloat16_tEfNS_4arch4Sm80ELb0ELb1ELb1ELb0ELb1ELb0ELb1ELb0ELi2ELi4ELi2ELi2ELb0EEENS1_21CollectiveEpilogueBwdISB_SC_SE_Li256ELb0ELb1ELi4EEENS1_19SingleTileSchedulerILb0ELb0ELb0ELi80EEEEEEEEEvNT_6ParamsE,@"STO_CUDA_ENTRY STV_DEFAULT"
_ZN7cutlass13device_kernelIN5flash19enable_sm80_to_sm89INS1_16FlashAttnBwdSm80INS1_25CollectiveMainloopBwdSm80ILi2ELi1EN4cute5tupleIJNS5_1CILi64EEENS7_ILi80EEENS7_ILi192EEEEEENS_10bfloat16_tEfNS_4arch4Sm80ELb0ELb1ELb1ELb0ELb1ELb0ELb1ELb0ELi2ELi4ELi2ELi2ELb0EEENS1_21CollectiveEpilogueBwdISB_SC_SE_Li256ELb0ELb1ELi4EEENS1_19SingleTileSchedulerILb0ELb0ELb0ELi80EEEEEEEEEvNT_6ParamsE:
[----:B------:R-:W-:Y:S01]  /*0000*/  LDC R1, c[0x0][0x28] ;  /* 0x00000a00ff017b82 */ /* 0x000fe20000000800 */
[----:B------:R-:W-:Y:S05]  /*0010*/  EXIT ;  /* 0x000000000000794d */ /* 0x000fea0003800000 */
.L_x_33:
        /* <DEDUP_REMOVED lines=14> */
.L_x_124:


//--------------------- .text._ZN7cutlass13device_kernelIN5flash19enable_sm80_to_sm89INS1_16FlashAttnBwdSm80INS1_25CollectiveMainloopBwdSm80ILi2ELi1EN4cute5tupleIJNS5_1CILi64EEENS7_ILi80EEENS7_ILi192EEEEEENS_10bfloat16_tEfNS_4arch4Sm80ELb0ELb1ELb1ELb0ELb0ELb0ELb1ELb0ELi2ELi4ELi2ELi2ELb0EEENS1_24CollectiveEpilogueBwdGQAISB_fSE_Li256ELb0ELb0EEENS1_19SingleTileSchedulerILb0ELb0ELb0ELi80EEEEEEEEEvNT_6ParamsE --------------------------
	.section	.text._ZN7cutlass13device_kernelIN5flash19enable_sm80_to_sm89INS1_16FlashAttnBwdSm80INS1_25CollectiveMainloopBwdSm80ILi2ELi1EN4cute5tupleIJNS5_1CILi64EEENS7_ILi80EEENS7_ILi192EEEEEENS_10bfloat16_tEfNS_4arch4Sm80ELb0ELb1ELb1ELb0ELb0ELb0ELb1ELb0ELi2ELi4ELi2ELi2ELb0EEENS1_24CollectiveEpilogueBwdGQAISB_fSE_Li256ELb0ELb0EEENS1_19SingleTileSchedulerILb0ELb0ELb0ELi80EEEEEEEEEvNT_6ParamsE,"ax",@progbits
	.align	128
.text._ZN7cutlass13device_kernelIN5flash19enable_sm80_to_sm89INS1_16FlashAttnBwdSm80INS1_25CollectiveMainloopBwdSm80ILi2ELi1EN4cute5tupleIJNS5_1CILi64EEENS7_ILi80EEENS7_ILi192EEEEEENS_10bfloat16_tEfNS_4arch4Sm80ELb0ELb1ELb1ELb0ELb0ELb0ELb1ELb0ELi2ELi4ELi2ELi2ELb0EEENS1_24CollectiveEpilogueBwdGQAISB_fSE_Li256ELb0ELb0EEENS1_19SingleTileSchedulerILb0ELb0ELb0ELi80EEEEEEEEEvNT_6ParamsE:
        .type           _ZN7cutlass13device_kernelIN5flash19enable_sm80_to_sm89INS1_16FlashAttnBwdSm80INS1_25CollectiveMainloopBwdSm80ILi2ELi1EN4cute5tupleIJNS5_1CILi64EEENS7_ILi80EEENS7_ILi192EEEEEENS_10bfloat16_tEfNS_4arch4Sm80ELb0ELb1ELb1ELb0ELb0ELb0ELb1ELb0ELi2ELi4ELi2ELi2ELb0EEENS1_24CollectiveEpilogueBwdGQAISB_fSE_Li256ELb0ELb0EEENS1_19SingleTileSchedulerILb0ELb0ELb0ELi80EEEEEEEEEvNT_6ParamsE,@function
        .size           _ZN7cutlass13device_kernelIN5flash19enable_sm80_to_sm89INS1_16FlashAttnBwdSm80INS1_25CollectiveMainloopBwdSm80ILi2ELi1EN4cute5tupleIJNS5_1CILi64EEENS7_ILi80EEENS7_ILi192EEEEEENS_10bfloat16_tEfNS_4arch4Sm80ELb0ELb1ELb1ELb0ELb0ELb0ELb1ELb0ELi2ELi4ELi2ELi2ELb0EEENS1_24CollectiveEpilogueBwdGQAISB_fSE_Li256ELb0ELb0EEENS1_19SingleTileSchedulerILb0ELb0ELb0ELi80EEEEEEEEEvNT_6ParamsE,(.L_x_125 - _ZN7cutlass13device_kernelIN5flash19enable_sm80_to_sm89INS1_16FlashAttnBwdSm80INS1_25CollectiveMainloopBwdSm80ILi2ELi1EN4cute5tupleIJNS5_1CILi64EEENS7_ILi80EEENS7_ILi192EEEEEENS_10bfloat16_tEfNS_4arch4Sm80ELb0ELb1ELb1ELb0ELb0ELb0ELb1ELb0ELi2ELi4ELi2ELi2ELb0EEENS1_24CollectiveEpilogueBwdGQAISB_fSE_Li256ELb0ELb0EEENS1_19SingleTileSchedulerILb0ELb0ELb0ELi80EEEEEEEEEvNT_6ParamsE)
        .other          _ZN7cutlass13device_kernelIN5flash19enable_sm80_to_sm89INS1_16FlashAttnBwdSm80INS1_25CollectiveMainloopBwdSm80ILi2ELi1EN4cute5tupleIJNS5_1CILi64EEENS7_ILi80EEENS7_ILi192EEEEEENS_10bfloat16_tEfNS_4arch4Sm80ELb0ELb1ELb1ELb0ELb0ELb0ELb1ELb0ELi2ELi4ELi2ELi2ELb0EEENS1_24CollectiveEpilogueBwdGQAISB_fSE_Li256ELb0ELb0EEENS1_19SingleTileSchedulerILb0ELb0ELb0ELi80EEEEEEEEEvNT_6ParamsE,@"STO_CUDA_ENTRY STV_DEFAULT"
_ZN7cutlass13device_kernelIN5flash19enable_sm80_to_sm89INS1_16FlashAttnBwdSm80INS1_25CollectiveMainloopBwdSm80ILi2ELi1EN4cute5tupleIJNS5_1CILi64EEENS7_ILi80EEENS7_ILi192EEEEEENS_10bfloat16_tEfNS_4arch4Sm80ELb0ELb1ELb1ELb0ELb0ELb0ELb1ELb0ELi2ELi4ELi2ELi2ELb0EEENS1_24CollectiveEpilogueBwdGQAISB_fSE_Li256ELb0ELb0EEENS1_19SingleTileSchedulerILb0ELb0ELb0ELi80EEEEEEEEEvNT_6ParamsE:
[----:B------:R-:W-:Y:S01]  /*0000*/  LDC R1, c[0x0][0x28] ;  /* 0x00000a00ff017b82 */ /* 0x000fe20000000800 */
[----:B------:R-:W-:Y:S05]  /*0010*/  EXIT ;  /* 0x000000000000794d */ /* 0x000fea0003800000 */
.L_x_34:
        /* <DEDUP_REMOVED lines=14> */
.L_x_125:


//--------------------- .text._ZN7cutlass13device_kernelIN5flash19enable_sm80_to_sm89INS1_16FlashAttnBwdSm80INS1_25CollectiveMainloopBwdSm80ILi2ELi1EN4cute5tupleIJNS5_1CILi64EEENS7_ILi80EEENS7_ILi192EEEEEENS_10bfloat16_tEfNS_4arch4Sm80ELb0ELb1ELb1ELb0ELb1ELb0ELb1ELb0ELi2ELi4ELi2ELi2ELb0EEENS1_24CollectiveEpilogueBwdGQAISB_fSE_Li256ELb0ELb1EEENS1_19SingleTileSchedulerILb0ELb0ELb0ELi80EEEEEEEEEvNT_6ParamsE --------------------------
	.section	.text._ZN7cutlass13device_kernelIN5flash19enable_sm80_to_sm89INS1_16FlashAttnBwdSm80INS1_25CollectiveMainloopBwdSm80ILi2ELi1EN4cute5tupleIJNS5_1CILi64EEENS7_ILi80EEENS7_ILi192EEEEEENS_10bfloat16_tEfNS_4arch4Sm80ELb0ELb1ELb1ELb0ELb1ELb0ELb1ELb0ELi2ELi4ELi2ELi2ELb0EEENS1_24CollectiveEpilogueBwdGQAISB_fSE_Li256ELb0ELb1EEENS1_19SingleTileSchedulerILb0ELb0ELb0ELi80EEEEEEEEEvNT_6ParamsE,"ax",@progbits
	.align	128
.text._ZN7cutlass13device_kernelIN5flash19enable_sm80_to_sm89INS1_16FlashAttnBwdSm80INS1_25CollectiveMainloopBwdSm80ILi2ELi1EN4cute5tupleIJNS5_1CILi64EEENS7_ILi80EEENS7_ILi192EEEEEENS_10bfloat16_tEfNS_4arch4Sm80ELb0ELb1ELb1ELb0ELb1ELb0ELb1ELb0ELi2ELi4ELi2ELi2ELb0EEENS1_24CollectiveEpilogueBwdGQAISB_fSE_Li256ELb0ELb1EEENS1_19SingleTileSchedulerILb0ELb0ELb0ELi80EEEEEEEEEvNT_6ParamsE:
        .type           _ZN7cutlass13device_kernelIN5flash19enable_sm80_to_sm89INS1_16FlashAttnBwdSm80INS1_25CollectiveMainloopBwdSm80ILi2ELi1EN4cute5tupleIJNS5_1CILi64EEENS7_ILi80EEENS7_ILi192EEEEEENS_10bfloat16_tEfNS_4arch4Sm80ELb0ELb1ELb1ELb0ELb1ELb0ELb1ELb0ELi2ELi4ELi2ELi2ELb0EEENS1_24CollectiveEpilogueBwdGQAISB_fSE_Li256ELb0ELb1EEENS1_19SingleTileSchedulerILb0ELb0ELb0ELi80EEEEEEEEEvNT_6ParamsE,@function
        .size           _ZN7cutlass13device_kernelIN5flash19enable_sm80_to_sm89INS1_16FlashAttnBwdSm80INS1_25CollectiveMainloopBwdSm80ILi2ELi1EN4cute5tupleIJNS5_1CILi64EEENS7_ILi80EEENS7_ILi192EEEEEENS_10bfloat16_tEfNS_4arch4Sm80ELb0ELb1ELb1ELb0ELb1ELb0ELb1ELb0ELi2ELi4ELi2ELi2ELb0EEENS1_24CollectiveEpilogueBwdGQAISB_fSE_Li256ELb0ELb1EEENS1_19SingleTileSchedulerILb0ELb0ELb0ELi80EEEEEEEEEvNT_6ParamsE,(.L_x_126 - _ZN7cutlass13device_kernelIN5flash19enable_sm80_to_sm89INS1_16FlashAttnBwdSm80INS1_25CollectiveMainloopBwdSm80ILi2ELi1EN4cute5tupleIJNS5_1CILi64EEENS7_ILi80EEENS7_ILi192EEEEEENS_10bfloat16_tEfNS_4arch4Sm80ELb0ELb1ELb1ELb0ELb1ELb0ELb1ELb0ELi2ELi4ELi2ELi2ELb0EEENS1_24CollectiveEpilogueBwdGQAISB_fSE_Li256ELb0ELb1EEENS1_19SingleTileSchedulerILb0ELb0ELb0ELi80EEEEEEEEEvNT_6ParamsE)
        .other          _ZN7cutlass13device_kernelIN5flash19enable_sm80_to_sm89INS1_16FlashAttnBwdSm80INS1_25CollectiveMainloopBwdSm80ILi2ELi1EN4cute5tupleIJNS5_1CILi64EEENS7_ILi80EEENS7_ILi192EEEEEENS_10bfloat16_tEfNS_4arch4Sm80ELb0ELb1ELb1ELb0ELb1ELb0ELb1ELb0ELi2ELi4ELi2ELi2ELb0EEENS1_24CollectiveEpilogueBwdGQAISB_fSE_Li256ELb0ELb1EEENS1_19SingleTileSchedulerILb0ELb0ELb0ELi80EEEEEEEEEvNT_6ParamsE,@"STO_CUDA_ENTRY STV_DEFAULT"
_ZN7cutlass13device_kernelIN5flash19enable_sm80_to_sm89INS1_16FlashAttnBwdSm80INS1_25CollectiveMainloopBwdSm80ILi2ELi1EN4cute5tupleIJNS5_1CILi64EEENS7_ILi80EEENS7_ILi192EEEEEENS_10bfloat16_tEfNS_4arch4Sm80ELb0ELb1ELb1ELb0ELb1ELb0ELb1ELb0ELi2ELi4ELi2ELi2ELb0EEENS1_24CollectiveEpilogueBwdGQAISB_fSE_Li256ELb0ELb1EEENS1_19SingleTileSchedulerILb0ELb0ELb0ELi80EEEEEEEEEvNT_6ParamsE:
[----:B------:R-:W-:Y:S01]  /*0000*/  LDC R1, c[0x0][0x28] ;  /* 0x00000a00ff017b82 */ /* 0x000fe20000000800 */
[----:B------:R-:W-:Y:S05]  /*0010*/  EXIT ;  /* 0x000000000000794d */ /* 0x000fea0003800000 */
.L_x_35:
        /* <DEDUP_REMOVED lines=14> */
.L_x_126:


//--------------------- .text._ZN7cutlass13device_kernelIN5flash19enable_sm80_to_sm89INS1_16FlashAttnBwdSm80INS1_25CollectiveMainloopBwdSm80ILi2ELi1EN4cute5tupleIJNS5_1CILi64EEENS7_ILi80EEENS7_ILi192EEEEEENS_10bfloat16_tEfNS_4arch4Sm80ELb0ELb1ELb1ELb1ELb0ELb0ELb1ELb0ELi2ELi4ELi2ELi2ELb0EEENS1_21CollectiveEpilogueBwdISB_SC_SE_Li256ELb1ELb1ELi4EEENS1_19SingleTileSchedulerILb1ELb0ELb0ELi80EEEEEEEEEvNT_6ParamsE --------------------------
	.section	.text._ZN7cutlass13device_kernelIN5flash19enable_sm80_to_sm89INS1_16FlashAttnBwdSm80INS1_25CollectiveMainloopBwdSm80ILi2ELi1EN4cute5tupleIJNS5_1CILi64EEENS7_ILi80EEENS7_ILi192EEEEEENS_10bfloat16_tEfNS_4arch4Sm80ELb0ELb1ELb1ELb1ELb0ELb0ELb1ELb0ELi2ELi4ELi2ELi2ELb0EEENS1_21CollectiveEpilogueBwdISB_SC_SE_Li256ELb1ELb1ELi4EEENS1_19SingleTileSchedulerILb1ELb0ELb0ELi80EEEEEEEEEvNT_6ParamsE,"ax",@progbits
	.align	128
.text._ZN7cutlass13device_kernelIN5flash19enable_sm80_to_sm89INS1_16FlashAttnBwdSm80INS1_25CollectiveMainloopBwdSm80ILi2ELi1EN4cute5tupleIJNS5_1CILi64EEENS7_ILi80EEENS7_ILi192EEEEEENS_10bfloat16_tEfNS_4arch4Sm80ELb0ELb1ELb1ELb1ELb0ELb0ELb1ELb0ELi2ELi4ELi2ELi2ELb0EEENS1_21CollectiveEpilogueBwdISB_SC_SE_Li256ELb1ELb1ELi4EEENS1_19SingleTileSchedulerILb1ELb0ELb0ELi80EEEEEEEEEvNT_6ParamsE:
        .type           _ZN7cutlass13device_kernelIN5flash19enable_sm80_to_sm89INS1_16FlashAttnBwdSm80INS1_25CollectiveMainloopBwdSm80ILi2ELi1EN4cute5tupleIJNS5_1CILi64EEENS7_ILi80EEENS7_ILi192EEEEEENS_10bfloat16_tEfNS_4arch4Sm80ELb0ELb1ELb1ELb1ELb0ELb0ELb1ELb0ELi2ELi4ELi2ELi2ELb0EEENS1_21CollectiveEpilogueBwdISB_SC_SE_Li256ELb1ELb1ELi4EEENS1_19SingleTileSchedulerILb1ELb0ELb0ELi80EEEEEEEEEvNT_6ParamsE,@function
        .size           _ZN7cutlass13device_kernelIN5flash19enable_sm80_to_sm89INS1_16FlashAttnBwdSm80INS1_25CollectiveMainloopBwdSm80ILi2ELi1EN4cute5tupleIJNS5_1CILi64EEENS7_ILi80EEENS7_ILi192EEEEEENS_10bfloat16_tEfNS_4arch4Sm80ELb0ELb1ELb1ELb1ELb0ELb0ELb1ELb0ELi2ELi4ELi2ELi2ELb0EEENS1_21CollectiveEpilogueBwdISB_SC_SE_Li256ELb1ELb1ELi4EEENS1_19SingleTileSchedulerILb1ELb0ELb0ELi80EEEEEEEEEvNT_6ParamsE,(.L_x_127 - _ZN7cutlass13device_kernelIN5flash19enable_sm80_to_sm89INS1_16FlashAttnBwdSm80INS1_25CollectiveMainloopBwdSm80ILi2ELi1EN4cute5tupleIJNS5_1CILi64EEENS7_ILi80EEENS7_ILi192EEEEEENS_10bfloat16_tEfNS_4arch4Sm80ELb0ELb1ELb1ELb1ELb0ELb0ELb1ELb0ELi2ELi4ELi2ELi2ELb0EEENS1_21CollectiveEpilogueBwdISB_SC_SE_Li256ELb1ELb1ELi4EEENS1_19SingleTileSchedulerILb1ELb0ELb0ELi80EEEEEEEEEvNT_6ParamsE)
        .other          _ZN7cutlass13device_kernelIN5flash19enable_sm80_to_sm89INS1_16FlashAttnBwdSm80INS1_25CollectiveMainloopBwdSm80ILi2ELi1EN4cute5tupleIJNS5_1CILi64EEENS7_ILi80EEENS7_ILi192EEEEEENS_10bfloat16_tEfNS_4arch4Sm80ELb0ELb1ELb1ELb1ELb0ELb0ELb1ELb0ELi2ELi4ELi2ELi2ELb0EEENS1_21CollectiveEpilogueBwdISB_SC_SE_Li256ELb1ELb1ELi4EEENS1_19SingleTileSchedulerILb1ELb0ELb0ELi80EEEEEEEEEvNT_6ParamsE,@"STO_CUDA_ENTRY STV_DEFAULT"
_ZN7cutlass13device_kernelIN5flash19enable_sm80_to_sm89INS1_16FlashAttnBwdSm80INS1_25CollectiveMainloopBwdSm80ILi2ELi1EN4cute5tupleIJNS5_1CILi64EEENS7_ILi80EEENS7_ILi192EEEEEENS_10bfloat16_tEfNS_4arch4Sm80ELb0ELb1ELb1ELb1ELb0ELb0ELb1ELb0ELi2ELi4ELi2ELi2ELb0EEENS1_21CollectiveEpilogueBwdISB_SC_SE_Li256ELb1ELb1ELi4EEENS1_19SingleTileSchedulerILb1ELb0ELb0ELi80EEEEEEEEEvNT_6ParamsE:
[----:B------:R-:W-:Y:S01]  /*0000*/  LDC R1, c[0x0][0x28] ;  /* 0x00000a00ff017b82 */ /* 0x000fe20000000800 */
[----:B------:R-:W-:Y:S05]  /*0010*/  EXIT ;  /* 0x000000000000794d */ /* 0x000fea0003800000 */
.L_x_36:
        /* <DEDUP_REMOVED lines=14> */
.L_x_127:


//--------------------- .text._ZN7cutlass13device_kernelIN5flash19enable_sm80_to_sm89INS1_16FlashAttnBwdSm80INS1_25CollectiveMainloopBwdSm80ILi2ELi1EN4cute5tupleIJNS5_1CILi64EEENS7_ILi80EEENS7_ILi192EEEEEENS_10bfloat16_tEfNS_4arch4Sm80ELb0ELb1ELb1ELb1ELb1ELb0ELb1ELb0ELi2ELi4ELi2ELi2ELb0EEENS1_21CollectiveEpilogueBwdISB_SC_SE_Li256ELb1ELb1ELi4EEENS1_19SingleTileSchedulerILb1ELb0ELb0ELi80EEEEEEEEEvNT_6ParamsE --------------------------
	.section	.text._ZN7cutlass13device_kernelIN5flash19enable_sm80_to_sm89INS1_16FlashAttnBwdSm80INS1_25CollectiveMainloopBwdSm80ILi2ELi1EN4cute5tupleIJNS5_1CILi64EEENS7_ILi80EEENS7_ILi192EEEEEENS_10bfloat16_tEfNS_4arch4Sm80ELb0ELb1ELb1ELb1ELb1ELb0ELb1ELb0ELi2ELi4ELi2ELi2ELb0EEENS1_21CollectiveEpilogueBwdISB_SC_SE_Li256ELb1ELb1ELi4EEENS1_19SingleTileSchedulerILb1ELb0ELb0ELi80EEEEEEEEEvNT_6ParamsE,"ax",@progbits
	.align	128
.text._ZN7cutlass13device_kernelIN5flash19enable_sm80_to_sm89INS1_16FlashAttnBwdSm80INS1_25CollectiveMainloopBwdSm80ILi2ELi1EN4cute5tupleIJNS5_1CILi64EEENS7_ILi80EEENS7_ILi192EEEEEENS_10bfloat16_tEfNS_4arch4Sm80ELb0ELb1ELb1ELb1ELb1ELb0ELb1ELb0ELi2ELi4ELi2ELi2ELb0EEENS1_21CollectiveEpilogueBwdISB_SC_SE_Li256ELb1ELb1ELi4EEENS1_19SingleTileSchedulerILb1ELb0ELb0ELi80EEEEEEEEEvNT_6ParamsE:
        .type           _ZN7cutlass13device_kernelIN5flash19enable_sm80_to_sm89INS1_16FlashAttnBwdSm80INS1_25CollectiveMainloopBwdSm80ILi2ELi1EN4cute5tupleIJNS5_1CILi64EEENS7_ILi80EEENS7_ILi192EEEEEENS_10bfloat16_tEfNS_4arch4Sm80ELb0ELb1ELb1ELb1ELb1ELb0ELb1ELb0ELi2ELi4ELi2ELi2ELb0EEENS1_21CollectiveEpilogueBwdISB_SC_SE_Li256ELb1ELb1ELi4EEENS1_19SingleTileSchedulerILb1ELb0ELb0ELi80EEEEEEEEEvNT_6ParamsE,@function
        .size           _ZN7cutlass13device_kernelIN5flash19enable_sm80_to_sm89INS1_16FlashAttnBwdSm80INS1_25CollectiveMainloopBwdSm80ILi2ELi1EN4cute5tupleIJNS5_1CILi64EEENS7_ILi80EEENS7_ILi192EEEEEENS_10bfloat16_tEfNS_4arch4Sm80ELb0ELb1ELb1ELb1ELb1ELb0ELb1ELb0ELi2ELi4ELi2ELi2ELb0EEENS1_21CollectiveEpilogueBwdISB_SC_SE_Li256ELb1ELb1ELi4EEENS1_19SingleTileSchedulerILb1ELb0ELb0ELi80EEEEEEEEEvNT_6ParamsE,(.L_x_128 - _ZN7cutlass13device_kernelIN5flash19enable_sm80_to_sm89INS1_16FlashAttnBwdSm80INS1_25CollectiveMainloopBwdSm80ILi2ELi1EN4cute5tupleIJNS5_1CILi64EEENS7_ILi80EEENS7_ILi192EEEEEENS_10bfloat16_tEfNS_4arch4Sm80ELb0ELb1ELb1ELb1ELb1ELb0ELb1ELb0ELi2ELi4ELi2ELi2ELb0EEENS1_21CollectiveEpilogueBwdISB_SC_SE_Li256ELb1ELb1ELi4EEENS1_19SingleTileSchedulerILb1ELb0ELb0ELi80EEEEEEEEEvNT_6ParamsE)
        .other          _ZN7cutlass13device_kernelIN5flash19enable_sm80_to_sm89INS1_16FlashAttnBwdSm80INS1_25CollectiveMainloopBwdSm80ILi2ELi1EN4cute5tupleIJNS5_1CILi64EEENS7_ILi80EEENS7_ILi192EEEEEENS_10bfloat16_tEfNS_4arch4Sm80ELb0ELb1ELb1ELb1ELb1ELb0ELb1ELb0ELi2ELi4ELi2ELi2ELb0EEENS1_21CollectiveEpilogueBwdISB_SC_SE_Li256ELb1ELb1ELi4EEENS1_19SingleTileSchedulerILb1ELb0ELb0ELi80EEEEEEEEEvNT_6ParamsE,@"STO_CUDA_ENTRY STV_DEFAULT"
_ZN7cutlass13device_kernelIN5flash19enable_sm80_to_sm89INS1_16FlashAttnBwdSm80INS1_25CollectiveMainloopBwdSm80ILi2ELi1EN4cute5tupleIJNS5_1CILi64EEENS7_ILi80EEENS7_ILi192EEEEEENS_10bfloat16_tEfNS_4arch4Sm80ELb0ELb1ELb1ELb1ELb1ELb0ELb1ELb0ELi2ELi4ELi2ELi2ELb0EEENS1_21CollectiveEpilogueBwdISB_SC_SE_Li256ELb1ELb1ELi4EEENS1_19SingleTileSchedulerILb1ELb0ELb0ELi80EEEEEEEEEvNT_6ParamsE:
[----:B------:R-:W-:Y:S01]  /*0000*/  LDC R1, c[0x0][0x28] ;  /* 0x00000a00ff017b82 */ /* 0x000fe20000000800 */
[----:B------:R-:W-:Y:S05]  /*0010*/  EXIT ;  /* 0x000000000000794d */ /* 0x000fea0003800000 */
.L_x_37:
        /* <DEDUP_REMOVED lines=14> */
.L_x_128:


//--------------------- .text._ZN7cutlass13device_kernelIN5flash19enable_sm80_to_sm89INS1_16FlashAttnBwdSm80INS1_25CollectiveMainloopBwdSm80ILi2ELi1EN4cute5tupleIJNS5_1CILi64EEENS7_ILi80EEENS7_ILi192EEEEEENS_10bfloat16_tEfNS_4arch4Sm80ELb0ELb1ELb1ELb1ELb0ELb0ELb1ELb0ELi2ELi4ELi2ELi2ELb0EEENS1_24CollectiveEpilogueBwdGQAISB_fSE_Li256ELb1ELb0EEENS1_19SingleTileSchedulerILb1ELb0ELb0ELi80EEEEEEEEEvNT_6ParamsE --------------------------
	.section	.text._ZN7cutlass13device_kernelIN5flash19enable_sm80_to_sm89INS1_16FlashAttnBwdSm80INS1_25CollectiveMainloopBwdSm80ILi2ELi1EN4cute5tupleIJNS5_1CILi64EEENS7_ILi80EEENS7_ILi192EEEEEENS_10bfloat16_tEfNS_4arch4Sm80ELb0ELb1ELb1ELb1ELb0ELb0ELb1ELb0ELi2ELi4ELi2ELi2ELb0EEENS1_24CollectiveEpilogueBwdGQAISB_fSE_Li256ELb1ELb0EEENS1_19SingleTileSchedulerILb1ELb0ELb0ELi80EEEEEEEEEvNT_6ParamsE,"ax",@progbits
	.align	128
.text._ZN7cutlass13device_kernelIN5flash19enable_sm80_to_sm89INS1_16FlashAttnBwdSm80INS1_25CollectiveMainloopBwdSm80ILi2ELi1EN4cute5tupleIJNS5_1CILi64EEENS7_ILi80EEENS7_ILi192EEEEEENS_10bfloat16_tEfNS_4arch4Sm80ELb0ELb1ELb1ELb1ELb0ELb0ELb1ELb0ELi2ELi4ELi2ELi2ELb0EEENS1_24CollectiveEpilogueBwdGQAISB_fSE_Li256ELb1ELb0EEENS1_19SingleTileSchedulerILb1ELb0ELb0ELi80EEEEEEEEEvNT_6ParamsE:
        .type           _ZN7cutlass13device_kernelIN5flash19enable_sm80_to_sm89INS1_16FlashAttnBwdSm80INS1_25CollectiveMainloopBwdSm80ILi2ELi1EN4cute5tupleIJNS5_1CILi64EEENS7_ILi80EEENS7_ILi192EEEEEENS_10bfloat16_tEfNS_4arch4Sm80ELb0ELb1ELb1ELb1ELb0ELb0ELb1ELb0ELi2ELi4ELi2ELi2ELb0EEENS1_24CollectiveEpilogueBwdGQAISB_fSE_Li256ELb1ELb0EEENS1_19SingleTileSchedulerILb1ELb0ELb0ELi80EEEEEEEEEvNT_6ParamsE,@function
        .size           _ZN7cutlass13device_kernelIN5flash19enable_sm80_to_sm89INS1_16FlashAttnBwdSm80INS1_25CollectiveMainloopBwdSm80ILi2ELi1EN4cute5tupleIJNS5_1CILi64EEENS7_ILi80EEENS7_ILi192EEEEEENS_10bfloat16_tEfNS_4arch4Sm80ELb0ELb1ELb1ELb1ELb0ELb0ELb1ELb0ELi2ELi4ELi2ELi2ELb0EEENS1_24CollectiveEpilogueBwdGQAISB_fSE_Li256ELb1ELb0EEENS1_19SingleTileSchedulerILb1ELb0ELb0ELi80EEEEEEEEEvNT_6ParamsE,(.L_x_129 - _ZN7cutlass13device_kernelIN5flash19enable_sm80_to_sm89INS1_16FlashAttnBwdSm80INS1_25CollectiveMainloopBwdSm80ILi2ELi1EN4cute5tupleIJNS5_1CILi64EEENS7_ILi80EEENS7_ILi192EEEEEENS_10bfloat16_tEfNS_4arch4Sm80ELb0ELb1ELb1ELb1ELb0ELb0ELb1ELb0ELi2ELi4ELi2ELi2ELb0EEENS1_24CollectiveEpilogueBwdGQAISB_fSE_Li256ELb1ELb0EEENS1_19SingleTileSchedulerILb1ELb0ELb0ELi80EEEEEEEEEvNT_6ParamsE)
        .other          _ZN7cutlass13device_kernelIN5flash19enable_sm80_to_sm89INS1_16FlashAttnBwdSm80INS1_25CollectiveMainloopBwdSm80ILi2ELi1EN4cute5tupleIJNS5_1CILi64EEENS7_ILi80EEENS7_ILi192EEEEEENS_10bfloat16_tEfNS_4arch4Sm80ELb0ELb1ELb1ELb1ELb0ELb0ELb1ELb0ELi2ELi4ELi2ELi2ELb0EEENS1_24CollectiveEpilogueBwdGQAISB_fSE_Li256ELb1ELb0EEENS1_19SingleTileSchedulerILb1ELb0ELb0ELi80EEEEEEEEEvNT_6ParamsE,@"STO_CUDA_ENTRY STV_DEFAULT"
_ZN7cutlass13device_kernelIN5flash19enable_sm80_to_sm89INS1_16FlashAttnBwdSm80INS1_25CollectiveMainloopBwdSm80ILi2ELi1EN4cute5tupleIJNS5_1CILi64EEENS7_ILi80EEENS7_ILi192EEEEEENS_10bfloat16_tEfNS_4arch4Sm80ELb0ELb1ELb1ELb1ELb0ELb0ELb1ELb0ELi2ELi4ELi2ELi2ELb0EEENS1_24CollectiveEpilogueBwdGQAISB_fSE_Li256ELb1ELb0EEENS1_19SingleTileSchedulerILb1ELb0ELb0ELi80EEEEEEEEEvNT_6ParamsE:
[----:B------:R-:W-:Y:S01]  /*0000*/  LDC R1, c[0x0][0x28] ;  /* 0x00000a00ff017b82 */ /* 0x000fe20000000800 */
[----:B------:R-:W-:Y:S05]  /*0010*/  EXIT ;  /* 0x000000000000794d */ /* 0x000fea0003800000 */
.L_x_38:
        /* <DEDUP_REMOVED lines=14> */
.L_x_129:


//--------------------- .text._ZN7cutlass13device_kernelIN5flash19enable_sm80_to_sm89INS1_16FlashAttnBwdSm80INS1_25CollectiveMainloopBwdSm80ILi2ELi1EN4cute5tupleIJNS5_1CILi64EEENS7_ILi80EEENS7_ILi192EEEEEENS_10bfloat16_tEfNS_4arch4Sm80ELb0ELb1ELb1ELb1ELb1ELb0ELb1ELb0ELi2ELi4ELi2ELi2ELb0EEENS1_24CollectiveEpilogueBwdGQAISB_fSE_Li256ELb1ELb1EEENS1_19SingleTileSchedulerILb1ELb0ELb0ELi80EEEEEEEEEvNT_6ParamsE --------------------------
	.section	.text._ZN7cutlass13device_kernelIN5flash19enable_sm80_to_sm89INS1_16FlashAttnBwdSm80INS1_25CollectiveMainloopBwdSm80ILi2ELi1EN4cute5tupleIJNS5_1CILi64EEENS7_ILi80EEENS7_ILi192EEEEEENS_10bfloat16_tEfNS_4arch4Sm80ELb0ELb1ELb1ELb1ELb1ELb0ELb1ELb0ELi2ELi4ELi2ELi2ELb0EEENS1_24CollectiveEpilogueBwdGQAISB_fSE_Li256ELb1ELb1EEENS1_19SingleTileSchedulerILb1ELb0ELb0ELi80EEEEEEEEEvNT_6ParamsE,"ax",@progbits
	.align	128
.text._ZN7cutlass13device_kernelIN5flash19enable_sm80_to_sm89INS1_16FlashAttnBwdSm80INS1_25CollectiveMainloopBwdSm80ILi2ELi1EN4cute5tupleIJNS5_1CILi64EEENS7_ILi80EEENS7_ILi192EEEEEENS_10bfloat16_tEfNS_4arch4Sm80ELb0ELb1ELb1ELb1ELb1ELb0ELb1ELb0ELi2ELi4ELi2ELi2ELb0EEENS1_24CollectiveEpilogueBwdGQAISB_fSE_Li256ELb1ELb1EEENS1_19SingleTileSchedulerILb1ELb0ELb0ELi80EEEEEEEEEvNT_6ParamsE:
        .type           _ZN7cutlass13device_kernelIN5flash19enable_sm80_to_sm89INS1_16FlashAttnBwdSm80INS1_25CollectiveMainloopBwdSm80ILi2ELi1EN4cute5tupleIJNS5_1CILi64EEENS7_ILi80EEENS7_ILi192EEEEEENS_10bfloat16_tEfNS_4arch4Sm80ELb0ELb1ELb1ELb1ELb1ELb0ELb1ELb0ELi2ELi4ELi2ELi2ELb0EEENS1_24CollectiveEpilogueBwdGQAISB_fSE_Li256ELb1ELb1EEENS1_19SingleTileSchedulerILb1ELb0ELb0ELi80EEEEEEEEEvNT_6ParamsE,@function
        .size           _ZN7cutlass13device_kernelIN5flash19enable_sm80_to_sm89INS1_16FlashAttnBwdSm80INS1_25CollectiveMainloopBwdSm80ILi2ELi1EN4cute5tupleIJNS5_1CILi64EEENS7_ILi80EEENS7_ILi192EEEEEENS_10bfloat16_tEfNS_4arch4Sm80ELb0ELb1ELb1ELb1ELb1ELb0ELb1ELb0ELi2ELi4ELi2ELi2ELb0EEENS1_24CollectiveEpilogueBwdGQAISB_fSE_Li256ELb1ELb1EEENS1_19SingleTileSchedulerILb1ELb0ELb0ELi80EEEEEEEEEvNT_6ParamsE,(.L_x_130 - _ZN7cutlass13device_kernelIN5flash19enable_sm80_to_sm89INS1_16FlashAttnBwdSm80INS1_25CollectiveMainloopBwdSm80ILi2ELi1EN4cute5tupleIJNS5_1CILi64EEENS7_ILi80EEENS7_ILi192EEEEEENS_10bfloat16_tEfNS_4arch4Sm80ELb0ELb1ELb1ELb1ELb1ELb0ELb1ELb0ELi2ELi4ELi2ELi2ELb0EEENS1_24CollectiveEpilogueBwdGQAISB_fSE_Li256ELb1ELb1EEENS1_19SingleTileSchedulerILb1ELb0ELb0ELi80EEEEEEEEEvNT_6ParamsE)
        .other          _ZN7cutlass13device_kernelIN5flash19enable_sm80_to_sm89INS1_16FlashAttnBwdSm80INS1_25CollectiveMainloopBwdSm80ILi2ELi1EN4cute5tupleIJNS5_1CILi64EEENS7_ILi80EEENS7_ILi192EEEEEENS_10bfloat16_tEfNS_4arch4Sm80ELb0ELb1ELb1ELb1ELb1ELb0ELb1ELb0ELi2ELi4ELi2ELi2ELb0EEENS1_24CollectiveEpilogueBwdGQAISB_fSE_Li256ELb1ELb1EEENS1_19SingleTileSchedulerILb1ELb0ELb0ELi80EEEEEEEEEvNT_6ParamsE,@"STO_CUDA_ENTRY STV_DEFAULT"
_ZN7cutlass13device_kernelIN5flash19enable_sm80_to_sm89INS1_16FlashAttnBwdSm80INS1_25CollectiveMainloopBwdSm80ILi2ELi1EN4cute5tupleIJNS5_1CILi64EEENS7_ILi80EEENS7_ILi192EEEEEENS_10bfloat16_tEfNS_4arch4Sm80ELb0ELb1ELb1ELb1ELb1ELb0ELb1ELb0ELi2ELi4ELi2ELi2ELb0EEENS1_24CollectiveEpilogueBwdGQAISB_fSE_Li256ELb1ELb1EEENS1_19SingleTileSchedulerILb1ELb0ELb0ELi80EEEEEEEEEvNT_6ParamsE:
[----:B------:R-:W-:Y:S01]  /*0000*/  LDC R1, c[0x0][0x28] ;  /* 0x00000a00ff017b82 */ /* 0x000fe20000000800 */
[----:B------:R-:W-:Y:S05]  /*0010*/  EXIT ;  /* 0x000000000000794d */ /* 0x000fea0003800000 */
.L_x_39:
        /* <DEDUP_REMOVED lines=14> */
.L_x_130:


//--------------------- .text._ZN7cutlass13device_kernelIN5flash19enable_sm80_to_sm89INS1_16FlashAttnBwdSm80INS1_25CollectiveMainloopBwdSm80ILi2ELi1EN4cute5tupleIJNS5_1CILi64EEENS7_ILi80EEENS7_ILi192EEEEEENS_10bfloat16_tEfNS_4arch4Sm80ELb1ELb0ELb1ELb0ELb0ELb0ELb1ELb0ELi2ELi4ELi2ELi2ELb0EEENS1_21CollectiveEpilogueBwdISB_SC_SE_Li256ELb0ELb1ELi4EEENS1_25SingleTileBwdLPTSchedulerILb0ELi80ELb0EEEEEEEEEvNT_6ParamsE --------------------------
	.section	.text._ZN7cutlass13device_kernelIN5flash19enable_sm80_to_sm89INS1_16FlashAttnBwdSm80INS1_25CollectiveMainloopBwdSm80ILi2ELi1EN4cute5tupleIJNS5_1CILi64EEENS7_ILi80EEENS7_ILi192EEEEEENS_10bfloat16_tEfNS_4arch4Sm80ELb1ELb0ELb1ELb0ELb0ELb0ELb1ELb0ELi2ELi4ELi2ELi2ELb0EEENS1_21CollectiveEpilogueBwdISB_SC_SE_Li256ELb0ELb1ELi4EEENS1_25SingleTileBwdLPTSchedulerILb0ELi80ELb0EEEEEEEEEvNT_6ParamsE,"ax",@progbits
	.align	128
.text._ZN7cutlass13device_kernelIN5flash19enable_sm80_to_sm89INS1_16FlashAttnBwdSm80INS1_25CollectiveMainloopBwdSm80ILi2ELi1EN4cute5tupleIJNS5_1CILi64EEENS7_ILi80EEENS7_ILi192EEEEEENS_10bfloat16_tEfNS_4arch4Sm80ELb1ELb0ELb1ELb0ELb0ELb0ELb1ELb0ELi2ELi4ELi2ELi2ELb0EEENS1_21CollectiveEpilogueBwdISB_SC_SE_Li256ELb0ELb1ELi4EEENS1_25SingleTileBwdLPTSchedulerILb0ELi80ELb0EEEEEEEEEvNT_6ParamsE:
        .type           _ZN7cutlass13device_kernelIN5flash19enable_sm80_to_sm89INS1_16FlashAttnBwdSm80INS1_25CollectiveMainloopBwdSm80ILi2ELi1EN4cute5tupleIJNS5_1CILi64EEENS7_ILi80EEENS7_ILi192EEEEEENS_10bfloat16_tEfNS_4arch4Sm80ELb1ELb0ELb1ELb0ELb0ELb0ELb1ELb0ELi2ELi4ELi2ELi2ELb0EEENS1_21CollectiveEpilogueBwdISB_SC_SE_Li256ELb0ELb1ELi4EEENS1_25SingleTileBwdLPTSchedulerILb0ELi80ELb0EEEEEEEEEvNT_6ParamsE,@function
        .size           _ZN7cutlass13device_kernelIN5flash19enable_sm80_to_sm89INS1_16FlashAttnBwdSm80INS1_25CollectiveMainloopBwdSm80ILi2ELi1EN4cute5tupleIJNS5_1CILi64EEENS7_ILi80EEENS7_ILi192EEEEEENS_10bfloat16_tEfNS_4arch4Sm80ELb1ELb0ELb1ELb0ELb0ELb0ELb1ELb0ELi2ELi4ELi2ELi2ELb0EEENS1_21CollectiveEpilogueBwdISB_SC_SE_Li256ELb0ELb1ELi4EEENS1_25SingleTileBwdLPTSchedulerILb0ELi80ELb0EEEEEEEEEvNT_6ParamsE,(.L_x_131 - _ZN7cutlass13device_kernelIN5flash19enable_sm80_to_sm89INS1_16FlashAttnBwdSm80INS1_25CollectiveMainloopBwdSm80ILi2ELi1EN4cute5tupleIJNS5_1CILi64EEENS7_ILi80EEENS7_ILi192EEEEEENS_10bfloat16_tEfNS_4arch4Sm80ELb1ELb0ELb1ELb0ELb0ELb0ELb1ELb0ELi2ELi4ELi2ELi2ELb0EEENS1_21CollectiveEpilogueBwdISB_SC_SE_Li256ELb0ELb1ELi4EEENS1_25SingleTileBwdLPTSchedulerILb0ELi80ELb0EEEEEEEEEvNT_6ParamsE)
        .other          _ZN7cutlass13device_kernelIN5flash19enable_sm80_to_sm89INS1_16FlashAttnBwdSm80INS1_25CollectiveMainloopBwdSm80ILi2ELi1EN4cute5tupleIJNS5_1CILi64EEENS7_ILi80EEENS7_ILi192EEEEEENS_10bfloat16_tEfNS_4arch4Sm80ELb1ELb0ELb1ELb0ELb0ELb0ELb1ELb0ELi2ELi4ELi2ELi2ELb0EEENS1_21CollectiveEpilogueBwdISB_SC_SE_Li256ELb0ELb1ELi4EEENS1_25SingleTileBwdLPTSchedulerILb0ELi80ELb0EEEEEEEEEvNT_6ParamsE,@"STO_CUDA_ENTRY STV_DEFAULT"
_ZN7cutlass13device_kernelIN5flash19enable_sm80_to_sm89INS1_16FlashAttnBwdSm80INS1_25CollectiveMainloopBwdSm80ILi2ELi1EN4cute5tupleIJNS5_1CILi64EEENS7_ILi80EEENS7_ILi192EEEEEENS_10bfloat16_tEfNS_4arch4Sm80ELb1ELb0ELb1ELb0ELb0ELb0ELb1ELb0ELi2ELi4ELi2ELi2ELb0EEENS1_21CollectiveEpilogueBwdISB_SC_SE_Li256ELb0ELb1ELi4EEENS1_25SingleTileBwdLPTSchedulerILb0ELi80ELb0EEEEEEEEEvNT_6ParamsE:
[----:B------:R-:W-:Y:S01]  /*0000*/  LDC R1, c[0x0][0x28] ;  /* 0x00000a00ff017b82 */ /* 0x000fe20000000800 */
[----:B------:R-:W-:Y:S05]  /*0010*/  EXIT ;  /* 0x000000000000794d */ /* 0x000fea0003800000 */
.L_x_40:
        /* <DEDUP_REMOVED lines=14> */
.L_x_131:


//--------------------- .text._ZN7cutlass13device_kernelIN5flash19enable_sm80_to_sm89INS1_16FlashAttnBwdSm80INS1_25CollectiveMainloopBwdSm80ILi2ELi1EN4cute5tupleIJNS5_1CILi64EEENS7_ILi80EEENS7_ILi192EEEEEENS_10bfloat16_tEfNS_4arch4Sm80ELb1ELb0ELb1ELb0ELb1ELb0ELb1ELb0ELi2ELi4ELi2ELi2ELb0EEENS1_21CollectiveEpilogueBwdISB_SC_SE_Li256ELb0ELb1ELi4EEENS1_25SingleTileBwdLPTSchedulerILb0ELi80ELb1EEEEEEEEEvNT_6ParamsE --------------------------
	.section	.text._ZN7cutlass13device_kernelIN5flash19enable_sm80_to_sm89INS1_16FlashAttnBwdSm80INS1_25CollectiveMainloopBwdSm80ILi2ELi1EN4cute5tupleIJNS5_1CILi64EEENS7_ILi80EEENS7_ILi192EEEEEENS_10bfloat16_tEfNS_4arch4Sm80ELb1ELb0ELb1ELb0ELb1ELb0ELb1ELb0ELi2ELi4ELi2ELi2ELb0EEENS1_21CollectiveEpilogueBwdISB_SC_SE_Li256ELb0ELb1ELi4EEENS1_25SingleTileBwdLPTSchedulerILb0ELi80ELb1EEEEEEEEEvNT_6ParamsE,"ax",@progbits
	.align	128
.text._ZN7cutlass13device_kernelIN5flash19enable_sm80_to_sm89INS1_16FlashAttnBwdSm80INS1_25CollectiveMainloopBwdSm80ILi2ELi1EN4cute5tupleIJNS5_1CILi64EEENS7_ILi80EEENS7_ILi192EEEEEENS_10bfloat16_tEfNS_4arch4Sm80ELb1ELb0ELb1ELb0ELb1ELb0ELb1ELb0ELi2ELi4ELi2ELi2ELb0EEENS1_21CollectiveEpilogueBwdISB_SC_SE_Li256ELb0ELb1ELi4EEENS1_25SingleTileBwdLPTSchedulerILb0ELi80ELb1EEEEEEEEEvNT_6ParamsE:
        .type           _ZN7cutlass13device_kernelIN5flash19enable_sm80_to_sm89INS1_16FlashAttnBwdSm80INS1_25CollectiveMainloopBwdSm80ILi2ELi1EN4cute5tupleIJNS5_1CILi64EEENS7_ILi80EEENS7_ILi192EEEEEENS_10bfloat16_tEfNS_4arch4Sm80ELb1ELb0ELb1ELb0ELb1ELb0ELb1ELb0ELi2ELi4ELi2ELi2ELb0EEENS1_21CollectiveEpilogueBwdISB_SC_SE_Li256ELb0ELb1ELi4EEENS1_25SingleTileBwdLPTSchedulerILb0ELi80ELb1EEEEEEEEEvNT_6ParamsE,@function
        .size           _ZN7cutlass13device_kernelIN5flash19enable_sm80_to_sm89INS1_16FlashAttnBwdSm80INS1_25CollectiveMainloopBwdSm80ILi2ELi1EN4cute5tupleIJNS5_1CILi64EEENS7_ILi80EEENS7_ILi192EEEEEENS_10bfloat16_tEfNS_4arch4Sm80ELb1ELb0ELb1ELb0ELb1ELb0ELb1ELb0ELi2ELi4ELi2ELi2ELb0EEENS1_21CollectiveEpilogueBwdISB_SC_SE_Li256ELb0ELb1ELi4EEENS1_25SingleTileBwdLPTSchedulerILb0ELi80ELb1EEEEEEEEEvNT_6ParamsE,(.L_x_132 - _ZN7cutlass13device_kernelIN5flash19enable_sm80_to_sm89INS1_16FlashAttnBwdSm80INS1_25CollectiveMainloopBwdSm80ILi2ELi1EN4cute5tupleIJNS5_1CILi64EEENS7_ILi80EEENS7_ILi192EEEEEENS_10bfloat16_tEfNS_4arch4Sm80ELb1ELb0ELb1ELb0ELb1ELb0ELb1ELb0ELi2ELi4ELi2ELi2ELb0EEENS1_21CollectiveEpilogueBwdISB_SC_SE_Li256ELb0ELb1ELi4EEENS1_25SingleTileBwdLPTSchedulerILb0ELi80ELb1EEEEEEEEEvNT_6ParamsE)
        .other          _ZN7cutlass13device_kernelIN5flash19enable_sm80_to_sm89INS1_16FlashAttnBwdSm80INS1_25CollectiveMainloopBwdSm80ILi2ELi1EN4cute5tupleIJNS5_1CILi64EEENS7_ILi80EEENS7_ILi192EEEEEENS_10bfloat16_tEfNS_4arch4Sm80ELb1ELb0ELb1ELb0ELb1ELb0ELb1ELb0ELi2ELi4ELi2ELi2ELb0EEENS1_21CollectiveEpilogueBwdISB_SC_SE_Li256ELb0ELb1ELi4EEENS1_25SingleTileBwdLPTSchedulerILb0ELi80ELb1EEEEEEEEEvNT_6ParamsE,@"STO_CUDA_ENTRY STV_DEFAULT"
_ZN7cutlass13device_kernelIN5flash19enable_sm80_to_sm89INS1_16FlashAttnBwdSm80INS1_25CollectiveMainloopBwdSm80ILi2ELi1EN4cute5tupleIJNS5_1CILi64EEENS7_ILi80EEENS7_ILi192EEEEEENS_10bfloat16_tEfNS_4arch4Sm80ELb1ELb0ELb1ELb0ELb1ELb0ELb1ELb0ELi2ELi4ELi2ELi2ELb0EEENS1_21CollectiveEpilogueBwdISB_SC_SE_Li256ELb0ELb1ELi4EEENS1_25SingleTileBwdLPTSchedulerILb0ELi80ELb1EEEEEEEEEvNT_6ParamsE:
[----:B------:R-:W-:Y:S01]  /*0000*/  LDC R1, c[0x0][0x28] ;  /* 0x00000a00ff017b82 */ /* 0x000fe20000000800 */
[----:B------:R-:W-:Y:S05]  /*0010*/  EXIT ;  /* 0x000000000000794d */ /* 0x000fea0003800000 */
.L_x_41:
        /* <DEDUP_REMOVED lines=14> */
.L_x_132:


//--------------------- .text._ZN7cutlass13device_kernelIN5flash19enable_sm80_to_sm89INS1_16FlashAttnBwdSm80INS1_25CollectiveMainloopBwdSm80ILi2ELi1EN4cute5tupleIJNS5_1CILi64EEENS7_ILi80EEENS7_ILi192EEEEEENS_10bfloat16_tEfNS_4arch4Sm80ELb1ELb0ELb1ELb0ELb0ELb0ELb1ELb0ELi2ELi4ELi2ELi2ELb0EEENS1_24CollectiveEpilogueBwdGQAISB_fSE_Li256ELb0ELb0EEENS1_25SingleTileBwdLPTSchedulerILb0ELi80ELb0EEEEEEEEEvNT_6ParamsE --------------------------
	.section	.text._ZN7cutlass13device_kernelIN5flash19enable_sm80_to_sm89INS1_16FlashAttnBwdSm80INS1_25CollectiveMainloopBwdSm80ILi2ELi1EN4cute5tupleIJNS5_1CILi64EEENS7_ILi80EEENS7_ILi192EEEEEENS_10bfloat16_tEfNS_4arch4Sm80ELb1ELb0ELb1ELb0ELb0ELb0ELb1ELb0ELi2ELi4ELi2ELi2ELb0EEENS1_24CollectiveEpilogueBwdGQAISB_fSE_Li256ELb0ELb0EEENS1_25SingleTileBwdLPTSchedulerILb0ELi80ELb0EEEEEEEEEvNT_6ParamsE,"ax",@progbits
	.align	128
.text._ZN7cutlass13device_kernelIN5flash19enable_sm80_to_sm89INS1_16FlashAttnBwdSm80INS1_25CollectiveMainloopBwdSm80ILi2ELi1EN4cute5tupleIJNS5_1CILi64EEENS7_ILi80EEENS7_ILi192EEEEEENS_10bfloat16_tEfNS_4arch4Sm80ELb1ELb0ELb1ELb0ELb0ELb0ELb1ELb0ELi2ELi4ELi2ELi2ELb0EEENS1_24CollectiveEpilogueBwdGQAISB_fSE_Li256ELb0ELb0EEENS1_25SingleTileBwdLPTSchedulerILb0ELi80ELb0EEEEEEEEEvNT_6ParamsE:
        .type           _ZN7cutlass13device_kernelIN5flash19enable_sm80_to_sm89INS1_16FlashAttnBwdSm80INS1_25CollectiveMainloopBwdSm80ILi2ELi1EN4cute5tupleIJNS5_1CILi64EEENS7_ILi80EEENS7_ILi192EEEEEENS_10bfloat16_tEfNS_4arch4Sm80ELb1ELb0ELb1ELb0ELb0ELb0ELb1ELb0ELi2ELi4ELi2ELi2ELb0EEENS1_24CollectiveEpilogueBwdGQAISB_fSE_Li256ELb0ELb0EEENS1_25SingleTileBwdLPTSchedulerILb0ELi80ELb0EEEEEEEEEvNT_6ParamsE,@function
        .size           _ZN7cutlass13device_kernelIN5flash19enable_sm80_to_sm89INS1_16FlashAttnBwdSm80INS1_25CollectiveMainloopBwdSm80ILi2ELi1EN4cute5tupleIJNS5_1CILi64EEENS7_ILi80EEENS7_ILi192EEEEEENS_10bfloat16_tEfNS_4arch4Sm80ELb1ELb0ELb1ELb0ELb0ELb0ELb1ELb0ELi2ELi4ELi2ELi2ELb0EEENS1_24CollectiveEpilogueBwdGQAISB_fSE_Li256ELb0ELb0EEENS1_25SingleTileBwdLPTSchedulerILb0ELi80ELb0EEEEEEEEEvNT_6ParamsE,(.L_x_133 - _ZN7cutlass13device_kernelIN5flash19enable_sm80_to_sm89INS1_16FlashAttnBwdSm80INS1_25CollectiveMainloopBwdSm80ILi2ELi1EN4cute5tupleIJNS5_1CILi64EEENS7_ILi80EEENS7_ILi192EEEEEENS_10bfloat16_tEfNS_4arch4Sm80ELb1ELb0ELb1ELb0ELb0ELb0ELb1ELb0ELi2ELi4ELi2ELi2ELb0EEENS1_24CollectiveEpilogueBwdGQAISB_fSE_Li256ELb0ELb0EEENS1_25SingleTileBwdLPTSchedulerILb0ELi80ELb0EEEEEEEEEvNT_6ParamsE)
        .other          _ZN7cutlass13device_kernelIN5flash19enable_sm80_to_sm89INS1_16FlashAttnBwdSm80INS1_25CollectiveMainloopBwdSm80ILi2ELi1EN4cute5tupleIJNS5_1CILi64EEENS7_ILi80EEENS7_ILi192EEEEEENS_10bfloat16_tEfNS_4arch4Sm80ELb1ELb0ELb1ELb0ELb0ELb0ELb1ELb0ELi2ELi4ELi2ELi2ELb0EEENS1_24CollectiveEpilogueBwdGQAISB_fSE_Li256ELb0ELb0EEENS1_25SingleTileBwdLPTSchedulerILb0ELi80ELb0EEEEEEEEEvNT_6ParamsE,@"STO_CUDA_ENTRY STV_DEFAULT"
_ZN7cutlass13device_kernelIN5flash19enable_sm80_to_sm89INS1_16FlashAttnBwdSm80INS1_25CollectiveMainloopBwdSm80ILi2ELi1EN4cute5tupleIJNS5_1CILi64EEENS7_ILi80EEENS7_ILi192EEEEEENS_10bfloat16_tEfNS_4arch4Sm80ELb1ELb0ELb1ELb0ELb0ELb0ELb1ELb0ELi2ELi4ELi2ELi2ELb0EEENS1_24CollectiveEpilogueBwdGQAISB_fSE_Li256ELb0ELb0EEENS1_25SingleTileBwdLPTSchedulerILb0ELi80ELb0EEEEEEEEEvNT_6ParamsE:
[----:B------:R-:W-:Y:S01]  /*0000*/  LDC R1, c[0x0][0x28] ;  /* 0x00000a00ff017b82 */ /* 0x000fe20000000800 */
[----:B------:R-:W-:Y:S05]  /*0010*/  EXIT ;  /* 0x000000000000794d */ /* 0x000fea0003800000 */
.L_x_42:
        /* <DEDUP_REMOVED lines=14> */
.L_x_133:


//--------------------- .text._ZN7cutlass13device_kernelIN5flash19enable_sm80_to_sm89INS1_16FlashAttnBwdSm80INS1_25CollectiveMainloopBwdSm80ILi2ELi1EN4cute5tupleIJNS5_1CILi64EEENS7_ILi80EEENS7_ILi192EEEEEENS_10bfloat16_tEfNS_4arch4Sm80ELb1ELb0ELb1ELb0ELb1ELb0ELb1ELb0ELi2ELi4ELi2ELi2ELb0EEENS1_24CollectiveEpilogueBwdGQAISB_fSE_Li256ELb0ELb1EEENS1_25SingleTileBwdLPTSchedulerILb0ELi80ELb1EEEEEEEEEvNT_6ParamsE --------------------------
	.section	.text._ZN7cutlass13device_kernelIN5flash19enable_sm80_to_sm89INS1_16FlashAttnBwdSm80INS1_25CollectiveMainloopBwdSm80ILi2ELi1EN4cute5tupleIJNS5_1CILi64EEENS7_ILi80EEENS7_ILi192EEEEEENS_10bfloat16_tEfNS_4arch4Sm80ELb1ELb0ELb1ELb0ELb1ELb0ELb1ELb0ELi2ELi4ELi2ELi2ELb0EEENS1_24CollectiveEpilogueBwdGQAISB_fSE_Li256ELb0ELb1EEENS1_25SingleTileBwdLPTSchedulerILb0ELi80ELb1EEEEEEEEEvNT_6ParamsE,"ax",@progbits
	.align	128
.text._ZN7cutlass13device_kernelIN5flash19enable_sm80_to_sm89INS1_16FlashAttnBwdSm80INS1_25CollectiveMainloopBwdSm80ILi2ELi1EN4cute5tupleIJNS5_1CILi64EEENS7_ILi80EEENS7_ILi192EEEEEENS_10bfloat16_tEfNS_4arch4Sm80ELb1ELb0ELb1ELb0ELb1ELb0ELb1ELb0ELi2ELi4ELi2ELi2ELb0EEENS1_24CollectiveEpilogueBwdGQAISB_fSE_Li256ELb0ELb1EEENS1_25SingleTileBwdLPTSchedulerILb0ELi80ELb1EEEEEEEEEvNT_6ParamsE:
        .type           _ZN7cutlass13device_kernelIN5flash19enable_sm80_to_sm89INS1_16FlashAttnBwdSm80INS1_25CollectiveMainloopBwdSm80ILi2ELi1EN4cute5tupleIJNS5_1CILi64EEENS7_ILi80EEENS7_ILi192EEEEEENS_10bfloat16_tEfNS_4arch4Sm80ELb1ELb0ELb1ELb0ELb1ELb0ELb1ELb0ELi2ELi4ELi2ELi2ELb0EEENS1_24CollectiveEpilogueBwdGQAISB_fSE_Li256ELb0ELb1EEENS1_25SingleTileBwdLPTSchedulerILb0ELi80ELb1EEEEEEEEEvNT_6ParamsE,@function
        .size           _ZN7cutlass13device_kernelIN5flash19enable_sm80_to_sm89INS1_16FlashAttnBwdSm80INS1_25CollectiveMainloopBwdSm80ILi2ELi1EN4cute5tupleIJNS5_1CILi64EEENS7_ILi80EEENS7_ILi192EEEEEENS_10bfloat16_tEfNS_4arch4Sm80ELb1ELb0ELb1ELb0ELb1ELb0ELb1ELb0ELi2ELi4ELi2ELi2ELb0EEENS1_24CollectiveEpilogueBwdGQAISB_fSE_Li256ELb0ELb1EEENS1_25SingleTileBwdLPTSchedulerILb0ELi80ELb1EEEEEEEEEvNT_6ParamsE,(.L_x_134 - _ZN7cutlass13device_kernelIN5flash19enable_sm80_to_sm89INS1_16FlashAttnBwdSm80INS1_25CollectiveMainloopBwdSm80ILi2ELi1EN4cute5tupleIJNS5_1CILi64EEENS7_ILi80EEENS7_ILi192EEEEEENS_10bfloat16_tEfNS_4arch4Sm80ELb1ELb0ELb1ELb0ELb1ELb0ELb1ELb0ELi2ELi4ELi2ELi2ELb0EEENS1_24CollectiveEpilogueBwdGQAISB_fSE_Li256ELb0ELb1EEENS1_25SingleTileBwdLPTSchedulerILb0ELi80ELb1EEEEEEEEEvNT_6ParamsE)
        .other          _ZN7cutlass13device_kernelIN5flash19enable_sm80_to_sm89INS1_16FlashAttnBwdSm80INS1_25CollectiveMainloopBwdSm80ILi2ELi1EN4cute5tupleIJNS5_1CILi64EEENS7_ILi80EEENS7_ILi192EEEEEENS_10bfloat16_tEfNS_4arch4Sm80ELb1ELb0ELb1ELb0ELb1ELb0ELb1ELb0ELi2ELi4ELi2ELi2ELb0EEENS1_24CollectiveEpilogueBwdGQAISB_fSE_Li256ELb0ELb1EEENS1_25SingleTileBwdLPTSchedulerILb0ELi80ELb1EEEEEEEEEvNT_6ParamsE,@"STO_CUDA_ENTRY STV_DEFAULT"
_ZN7cutlass13device_kernelIN5flash19enable_sm80_to_sm89INS1_16FlashAttnBwdSm80INS1_25CollectiveMainloopBwdSm80ILi2ELi1EN4cute5tupleIJNS5_1CILi64EEENS7_ILi80EEENS7_ILi192EEEEEENS_10bfloat16_tEfNS_4arch4Sm80ELb1ELb0ELb1ELb0ELb1ELb0ELb1ELb0ELi2ELi4ELi2ELi2ELb0EEENS1_24CollectiveEpilogueBwdGQAISB_fSE_Li256ELb0ELb1EEENS1_25SingleTileBwdLPTSchedulerILb0ELi80ELb1EEEEEEEEEvNT_6ParamsE:
[----:B------:R-:W-:Y:S01]  /*0000*/  LDC R1, c[0x0][0x28] ;  /* 0x00000a00ff017b82 */ /* 0x000fe20000000800 */
[----:B------:R-:W-:Y:S05]  /*0010*/  EXIT ;  /* 0x000000000000794d */ /* 0x000fea0003800000 */
.L_x_43:
        /* <DEDUP_REMOVED lines=14> */
.L_x_134:


//--------------------- .text._ZN7cutlass13device_kernelIN5flash22FlashAttnBwdPreprocessIN4cute5tupleIJNS3_1CILi64EEENS5_ILi192EEEEEENS_10bfloat16_tEfNS_4arch4Sm80ELb1ELb0EEEEEvNT_6ParamsE --------------------------
	.section	.text._ZN7cutlass13device_kernelIN5flash22FlashAttnBwdPreprocessIN4cute5tupleIJNS3_1CILi64EEENS5_ILi192EEEEEENS_10bfloat16_tEfNS_4arch4Sm80ELb1ELb0EEEEEvNT_6ParamsE,"ax",@progbits
	.align	128
.text._ZN7cutlass13device_kernelIN5flash22FlashAttnBwdPreprocessIN4cute5tupleIJNS3_1CILi64EEENS5_ILi192EEEEEENS_10bfloat16_tEfNS_4arch4Sm80ELb1ELb0EEEEEvNT_6ParamsE:
        .type           _ZN7cutlass13device_kernelIN5flash22FlashAttnBwdPreprocessIN4cute5tupleIJNS3_1CILi64EEENS5_ILi192EEEEEENS_10bfloat16_tEfNS_4arch4Sm80ELb1ELb0EEEEEvNT_6ParamsE,@function
        .size           _ZN7cutlass13device_kernelIN5flash22FlashAttnBwdPreprocessIN4cute5tupleIJNS3_1CILi64EEENS5_ILi192EEEEEENS_10bfloat16_tEfNS_4arch4Sm80ELb1ELb0EEEEEvNT_6ParamsE,(.L_x_135 - _ZN7cutlass13device_kernelIN5flash22FlashAttnBwdPreprocessIN4cute5tupleIJNS3_1CILi64EEENS5_ILi192EEEEEENS_10bfloat16_tEfNS_4arch4Sm80ELb1ELb0EEEEEvNT_6ParamsE)
        .other          _ZN7cutlass13device_kernelIN5flash22FlashAttnBwdPreprocessIN4cute5tupleIJNS3_1CILi64EEENS5_ILi192EEEEEENS_10bfloat16_tEfNS_4arch4Sm80ELb1ELb0EEEEEvNT_6ParamsE,@"STO_CUDA_ENTRY STV_DEFAULT"
_ZN7cutlass13device_kernelIN5flash22FlashAttnBwdPreprocessIN4cute5tupleIJNS3_1CILi64EEENS5_ILi192EEEEEENS_10bfloat16_tEfNS_4arch4Sm80ELb1ELb0EEEEEvNT_6ParamsE:
[----:B------:R-:W-:Y:S01]  /*0000*/  LDC R1, c[0x0][0x28] ;  /* 0x00000a00ff017b82 */ /* 0x000fe20000000800 */
[----:B------:R-:W0:Y:S01]  /*0010*/  S2R R55, SR_CTAID.X ;  /* 0x0000000000377919 */ /* 0x000e220000002500 */
[----:B------:R-:W-:-:S06]  /*0020*/  ULDC UR4, c[0x0][0x218] ;  /* 0x0000860000047ab9 */ /* 0x000fcc0000000800 */
[----:B------:R-:W1:Y:S01]  /*0030*/  S2UR UR8, SR_CTAID.Y ;  /* 0x00000000000879c3 */ /* 0x000e620000002600 */
[----:B------:R-:W-:Y:S01]  /*0040*/  IMAD.MOV.U32 R56, RZ, RZ, 0x7f800000 ;  /* 0x7f800000ff387424 */ /* 0x000fe200078e00ff */
[----:B------:R-:W2:Y:S01]  /*0050*/  S2R R57, SR_TID.X ;  /* 0x0000000000397919 */ /* 0x000ea20000002100 */
[----:B------:R-:W-:-:S05]  /*0060*/  ULDC.64 UR6, c[0x0][0x208] ;  /* 0x0000820000067ab9 */ /* 0x000fca0000000a00 */
[----:B------:R-:W3:Y:S08]  /*0070*/  S2UR UR9, SR_CTAID.Z ;  /* 0x00000000000979c3 */ /* 0x000ef00000002700 */
[----:B------:R-:W4:Y:S01]  /*0080*/  LDC.64 R30, c[0x0][0x250] ;  /* 0x00009400ff1e7b82 */ /* 0x000f220000000a00 */
[----:B-1----:R-:W-:-:S07]  /*0090*/  USHF.R.S32.HI UR10, URZ, 0x1f, UR8 ;  /* 0x0000001f3f0a7899 */ /* 0x002fce0008011408 */
[----:B------:R-:W1:Y:S01]  /*00a0*/  LDC.64 R38, c[0x0][0x238] ;  /* 0x00008e00ff267b82 */ /* 0x000e620000000a00 */
[----:B0-----:R-:W-:Y:S01]  /*00b0*/  IMAD.SHL.U32 R2, R55, 0x40, RZ ;  /* 0x0000004037027824 */ /* 0x001fe200078e00ff */
[----:B---3--:R-:W-:-:S06]  /*00c0*/  USHF.R.S32.HI UR11, URZ, 0x1f, UR9 ;  /* 0x0000001f3f0b7899 */ /* 0x008fcc0008011409 */
[----:B------:R-:W0:Y:S01]  /*00d0*/  LDC.64 R62, c[0x0][0x258] ;  /* 0x00009600ff3e7b82 */ /* 0x000e220000000a00 */
[----:B------:R-:W-:-:S04]  /*00e0*/  IADD3 R59, -R2, UR4, RZ ;  /* 0x00000004023b7c10 */ /* 0x000fc8000fffe1ff */
[----:B--2---:R-:W-:-:S04]  /*00f0*/  ISETP.GE.AND P0, PT, R57, R59, PT ;  /* 0x0000003b3900720c */ /* 0x004fc80003f06270 */
[----:B------:R-:W-:-:S13]  /*0100*/  ISETP.GT.OR P0, PT, R57, 0x3f, P0 ;  /* 0x0000003f3900780c */ /* 0x000fda0000704670 */
[----:B------:R-:W2:Y:S01]  /*0110*/  @!P0 LDC.64 R6, c[0x0][0x290] ;  /* 0x0000a400ff068b82 */ /* 0x000ea20000000a00 */
[----:B------:R-:W-:Y:S02]  /*0120*/  @!P0 SHF.R.S32.HI R5, RZ, 0x1f, R57 ;  /* 0x0000001fff058819 */ /* 0x000fe40000011439 */
[----:B------:R-:W-:-:S04]  /*0130*/  @!P0 IADD3 R4, P1, R2, R57, RZ ;  /* 0x0000003902048210 */ /* 0x000fc80007f3e0ff */
[----:B------:R-:W-:Y:S01]  /*0140*/  @!P0 LEA.HI.X.SX32 R5, R2, R5, 0x1, P1 ;  /* 0x0000000502058211 */ /* 0x000fe200008f0eff */
[----:B------:R-:W3:Y:S08]  /*0150*/  @!P0 LDC.64 R8, c[0x0][0x298] ;  /* 0x0000a600ff088b82 */ /* 0x000ef00000000a00 */
[----:B------:R-:W4:Y:S01]  /*0160*/  @!P0 LDC.64 R10, c[0x0][0x288] ;  /* 0x0000a200ff0a8b82 */ /* 0x000f220000000a00 */
[----:B--2---:R-:W-:-:S02]  /*0170*/  @!P0 IMAD R0, R6, UR10, RZ ;  /* 0x0000000a06008c24 */ /* 0x004fc4000f8e02ff */
[----:B------:R-:W-:-:S04]  /*0180*/  @!P0 IMAD.WIDE.U32 R4, R6, UR8, R4 ;  /* 0x0000000806048c25 */ /* 0x000fc8000f8e0004 */
[----:B------:R-:W-:Y:S02]  /*0190*/  @!P0 IMAD R7, R7, UR8, R0 ;  /* 0x0000000807078c24 */ /* 0x000fe4000f8e0200 */
[C---:B---3--:R-:W-:Y:S02]  /*01a0*/  @!P0 IMAD R0, R8.reuse, UR11, RZ ;  /* 0x0000000b08008c24 */ /* 0x048fe4000f8e02ff */
[----:B------:R-:W-:Y:S02]  /*01b0*/  @!P0 IMAD.IADD R5, R5, 0x1, R7 ;  /* 0x0000000105058824 */ /* 0x000fe400078e0207 */
[----:B------:R-:W-:Y:S02]  /*01c0*/  @!P0 IMAD R7, R9, UR9, R0 ;  /* 0x0000000909078c24 */ /* 0x000fe4000f8e0200 */
[----:B------:R-:W-:Y:S02]  /*01d0*/  @!P0 IMAD.WIDE.U32 R4, R8, UR9, R4 ;  /* 0x0000000908048c25 */ /* 0x000fe4000f8e0004 */
[----:B------:R-:W2:Y:S03]  /*01e0*/  LDC.64 R8, c[0x0][0x230] ;  /* 0x00008c00ff087b82 */ /* 0x000ea60000000a00 */
[----:B------:R-:W-:-:S02]  /*01f0*/  @!P0 IADD3 R0, R5, R7, RZ ;  /* 0x0000000705008210 */ /* 0x000fc40007ffe0ff */
[----:B----4-:R-:W-:-:S04]  /*0200*/  @!P0 LEA R6, P1, R4, R10, 0x2 ;  /* 0x0000000a04068211 */ /* 0x010fc800078210ff */
[----:B------:R-:W-:Y:S02]  /*0210*/  @!P0 LEA.HI.X R7, R4, R11, R0, 0x2, P1 ;  /* 0x0000000b04078211 */ /* 0x000fe400008f1400 */
[----:B------:R-:W-:-:S03]  /*0220*/  SHF.R.S32.HI R0, RZ, 0x1f, R57 ;  /* 0x0000001fff007819 */ /* 0x000fc60000011439 */
[----:B------:R1:W5:Y:S01]  /*0230*/  @!P0 LDG.E R56, desc[UR6][R6.64] ;  /* 0x0000000606388981 */ /* 0x000362000c1e1900 */
[----:B------:R-:W-:Y:S01]  /*0240*/  LEA.HI R0, R0, R57, RZ, 0x3 ;  /* 0x0000003900007211 */ /* 0x000fe200078f18ff */
[----:B------:R-:W-:Y:S01]  /*0250*/  BSSY B0, `(.L_x_44) ;  /* 0x0000037000007945 */ /* 0x000fe20003800000 */
[----:B------:R-:W-:Y:S02]  /*0260*/  CS2R R10, SRZ ;  /* 0x00000000000a7805 */ /* 0x000fe4000001ff00 */
[----:B------:R-:W-:Y:S02]  /*0270*/  CS2R R12, SRZ ;  /* 0x00000000000c7805 */ /* 0x000fe4000001ff00 */
[----:B------:R-:W-:Y:S02]  /*0280*/  LOP3.LUT R54, R0, 0xfffffff8, RZ, 0xc0, !PT ;  /* 0xfffffff800367812 */ /* 0x000fe400078ec0ff */
[----:B------:R-:W-:Y:S02]  /*0290*/  CS2R R14, SRZ ;  /* 0x00000000000e7805 */ /* 0x000fe4000001ff00 */
[----:B------:R-:W-:-:S02]  /*02a0*/  SHF.R.S32.HI R52, RZ, 0x3, R0 ;  /* 0x00000003ff347819 */ /* 0x000fc40000011400 */
[----:B------:R-:W-:Y:S02]  /*02b0*/  CS2R R16, SRZ ;  /* 0x0000000000107805 */ /* 0x000fe4000001ff00 */
[----:B------:R-:W-:Y:S01]  /*02c0*/  CS2R R18, SRZ ;  /* 0x0000000000127805 */ /* 0x000fe2000001ff00 */
[----:B------:R-:W-:Y:S01]  /*02d0*/  IMAD.IADD R54, R57, 0x1, -R54 ;  /* 0x0000000139367824 */ /* 0x000fe200078e0a36 */
[----:B------:R-:W-:Y:S01]  /*02e0*/  ISETP.GE.AND P0, PT, R52, R59, PT ;  /* 0x0000003b3400720c */ /* 0x000fe20003f06270 */
[----:B--2---:R-:W-:Y:S01]  /*02f0*/  IMAD R4, R8, UR10, RZ ;  /* 0x0000000a08047c24 */ /* 0x004fe2000f8e02ff */
[----:B------:R-:W-:Y:S01]  /*0300*/  CS2R R24, SRZ ;  /* 0x0000000000187805 */ /* 0x000fe2000001ff00 */
[----:B-1----:R-:W-:Y:S01]  /*0310*/  IMAD R6, R38, UR11, RZ ;  /* 0x0000000b26067c24 */ /* 0x002fe2000f8e02ff */
[----:B------:R-:W-:Y:S01]  /*0320*/  SHF.L.U32 R60, R54, 0x3, RZ ;  /* 0x00000003363c7819 */ /* 0x000fe200000006ff */
[----:B------:R-:W-:Y:S01]  /*0330*/  IMAD R7, R9, UR8, R4 ;  /* 0x0000000809077c24 */ /* 0x000fe2000f8e0204 */
[----:B------:R-:W-:Y:S01]  /*0340*/  CS2R R20, SRZ ;  /* 0x0000000000147805 */ /* 0x000fe2000001ff00 */
[----:B------:R-:W-:Y:S01]  /*0350*/  VIADD R0, R52, 0x20 ;  /* 0x0000002034007836 */ /* 0x000fe20000000000 */
[----:B------:R-:W-:Y:S01]  /*0360*/  SHF.R.S32.HI R61, RZ, 0x1f, R60 ;  /* 0x0000001fff3d7819 */ /* 0x000fe2000001143c */
[----:B------:R-:W-:Y:S01]  /*0370*/  IMAD R39, R39, UR9, R6 ;  /* 0x0000000927277c24 */ /* 0x000fe2000f8e0206 */
[----:B------:R-:W-:-:S02]  /*0380*/  CS2R R22, SRZ ;  /* 0x0000000000167805 */ /* 0x000fc4000001ff00 */
[----:B------:R-:W-:Y:S02]  /*0390*/  SHF.R.S32.HI R53, RZ, 0x1f, R52 ;  /* 0x0000001fff357819 */ /* 0x000fe40000011434 */
[----:B------:R-:W-:Y:S01]  /*03a0*/  CS2R R26, SRZ ;  /* 0x00000000001a7805 */ /* 0x000fe2000001ff00 */
[----:B------:R-:W-:Y:S01]  /*03b0*/  IMAD.WIDE.U32 R4, R8, UR8, R60 ;  /* 0x0000000808047c25 */ /* 0x000fe2000f8e003c */
[----:B------:R-:W-:-:S03]  /*03c0*/  ISETP.GE.AND P1, PT, R0, R59, PT ;  /* 0x0000003b0000720c */ /* 0x000fc60003f26270 */
[C---:B------:R-:W-:Y:S02]  /*03d0*/  IMAD R8, R30.reuse, UR10, RZ ;  /* 0x0000000a1e087c24 */ /* 0x040fe4000f8e02ff */
[----:B------:R-:W-:Y:S01]  /*03e0*/  IMAD.IADD R5, R5, 0x1, R7 ;  /* 0x0000000105057824 */ /* 0x000fe200078e0207 */
[----:B------:R-:W-:Y:S01]  /*03f0*/  CS2R R6, SRZ ;  /* 0x0000000000067805 */ /* 0x000fe2000001ff00 */
[----:B------:R-:W-:Y:S01]  /*0400*/  IMAD R31, R31, UR8, R8 ;  /* 0x000000081f1f7c24 */ /* 0x000fe2000f8e0208 */
[----:B------:R-:W-:Y:S01]  /*0410*/  CS2R R8, SRZ ;  /* 0x0000000000087805 */ /* 0x000fe2000001ff00 */
[----:B------:R-:W-:-:S04]  /*0420*/  IMAD.WIDE.U32 R28, R30, UR8, R60 ;  /* 0x000000081e1c7c25 */ /* 0x000fc8000f8e003c */
[----:B------:R-:W-:Y:S01]  /*0430*/  IMAD.WIDE.U32 R34, R38, UR9, R4 ;  /* 0x0000000926227c25 */ /* 0x000fe2000f8e0004 */
[----:B------:R-:W-:Y:S02]  /*0440*/  CS2R R4, SRZ ;  /* 0x0000000000047805 */ /* 0x000fe4000001ff00 */
[----:B------:R-:W-:Y:S01]  /*0450*/  IADD3 R31, R29, R31, RZ ;  /* 0x0000001f1d1f7210 */ /* 0x000fe20007ffe0ff */
[----:B0-----:R-:W-:Y:S02]  /*0460*/  IMAD R40, R62, UR11, RZ ;  /* 0x0000000b3e287c24 */ /* 0x001fe4000f8e02ff */
[----:B------:R-:W-:Y:S01]  /*0470*/  IMAD.IADD R39, R35, 0x1, R39 ;  /* 0x0000000123277824 */ /* 0x000fe200078e0227 */
[----:B------:R-:W-:Y:S06]  /*0480*/  @P0 BRA `(.L_x_45) ;  /* 0x00000000004c0947 */ /* 0x000fec0003800000 */
[----:B------:R-:W-:Y:S01]  /*0490*/  IMAD.WIDE R32, R55, 0x40, R52 ;  /* 0x0000004037207825 */ /* 0x000fe200078e0234 */
[----:B------:R-:W-:Y:S01]  /*04a0*/  ULDC.64 UR12, c[0x0][0x228] ;  /* 0x00008a00000c7ab9 */ /* 0x000fe20000000a00 */
[----:B------:R-:W-:Y:S01]  /*04b0*/  ULDC UR5, c[0x0][0x21c] ;  /* 0x0000870000057ab9 */ /* 0x000fe20000000800 */
[C---:B------:R-:W-:Y:S01]  /*04c0*/  IADD3 R41, R60.reuse, 0x80, RZ ;  /* 0x000000803c297810 */ /* 0x040fe20007ffe0ff */
[C---:B------:R-:W-:Y:S01]  /*04d0*/  VIADD R36, R60.reuse, 0x40 ;  /* 0x000000403c247836 */ /* 0x040fe20000000000 */
[----:B------:R-:W-:Y:S01]  /*04e0*/  ISETP.GE.AND P2, PT, R60, UR5, PT ;  /* 0x000000053c007c0c */ /* 0x000fe2000bf46270 */
[----:B------:R-:W-:Y:S01]  /*04f0*/  IMAD R33, R33, UR12, RZ ;  /* 0x0000000c21217c24 */ /* 0x000fe2000f8e02ff */
[----:B------:R-:W-:Y:S01]  /*0500*/  ISETP.GE.AND P4, PT, R41, UR5, PT ;  /* 0x0000000529007c0c */ /* 0x000fe2000bf86270 */
[----:B------:R-:W-:Y:S01]  /*0510*/  IMAD.MOV.U32 R38, RZ, RZ, R34 ;  /* 0x000000ffff267224 */ /* 0x000fe200078e0022 */
[----:B------:R-:W-:Y:S01]  /*0520*/  ISETP.GE.AND P3, PT, R36, UR5, PT ;  /* 0x0000000524007c0c */ /* 0x000fe2000bf66270 */
[----:B------:R-:W-:-:S02]  /*0530*/  IMAD R33, R32, UR13, R33 ;  /* 0x0000000d20217c24 */ /* 0x000fc4000f8e0221 */
[----:B------:R-:W-:Y:S01]  /*0540*/  IMAD.WIDE.U32 R36, R32, UR12, R38 ;  /* 0x0000000c20247c25 */ /* 0x000fe2000f8e0026 */
[----:B------:R-:W-:-:S03]  /*0550*/  ULDC.64 UR12, c[0x0][0x210] ;  /* 0x00008400000c7ab9 */ /* 0x000fc60000000a00 */
[----:B------:R-:W-:Y:S01]  /*0560*/  IMAD.IADD R33, R37, 0x1, R33 ;  /* 0x0000000125217824 */ /* 0x000fe200078e0221 */
[----:B------:R-:W-:-:S04]  /*0570*/  LEA R32, P5, R36, UR12, 0x1 ;  /* 0x0000000c24207c11 */ /* 0x000fc8000f8a08ff */
[----:B------:R-:W-:-:S05]  /*0580*/  LEA.HI.X R33, R36, UR13, R33, 0x1, P5 ;  /* 0x0000000d24217c11 */ /* 0x000fca000a8f0c21 */
[----:B------:R0:W5:Y:S04]  /*0590*/  @!P2 LDG.E.128 R4, desc[UR6][R32.64] ;  /* 0x000000062004a981 */ /* 0x000168000c1e1d00 */
[----:B------:R0:W5:Y:S04]  /*05a0*/  @!P3 LDG.E.128 R8, desc[UR6][R32.64+0x80] ;  /* 0x000080062008b981 */ /* 0x000168000c1e1d00 */
[----:B------:R0:W5:Y:S02]  /*05b0*/  @!P4 LDG.E.128 R20, desc[UR6][R32.64+0x100] ;  /* 0x000100062014c981 */ /* 0x000164000c1e1d00 */
.L_x_45:
[----:B------:R-:W-:Y:S05]  /*05c0*/  BSYNC B0 ;  /* 0x0000000000007941 */ /* 0x000fea0003800000 */
.L_x_44:
[----:B------:R-:W-:Y:S04]  /*05d0*/  BSSY B0, `(.L_x_46) ;  /* 0x0000017000007945 */ /* 0x000fe80003800000 */
[----:B------:R-:W-:Y:S05]  /*05e0*/  @P1 BRA `(.L_x_47) ;  /* 0x0000000000541947 */ /* 0x000fea0003800000 */
[----:B0-----:R-:W-:Y:S01]  /*05f0*/  IMAD.WIDE R32, R55, 0x40, R52 ;  /* 0x0000004037207825 */ /* 0x001fe200078e0234 */
[----:B------:R-:W-:Y:S01]  /*0600*/  ULDC.64 UR12, c[0x0][0x228] ;  /* 0x00008a00000c7ab9 */ /* 0x000fe20000000a00 */
[----:B------:R-:W-:Y:S01]  /*0610*/  ULDC UR5, c[0x0][0x21c] ;  /* 0x0000870000057ab9 */ /* 0x000fe20000000800 */
[----:B------:R-:W-:Y:S01]  /*0620*/  IADD3 R36, R60, 0x80, RZ ;  /* 0x000000803c247810 */ /* 0x000fe20007ffe0ff */
[----:B------:R-:W-:Y:S01]  /*0630*/  IMAD.MOV.U32 R35, RZ, RZ, R39 ;  /* 0x000000ffff237224 */ /* 0x000fe200078e0027 */
[----:B------:R-:W-:Y:S02]  /*0640*/  IADD3 R37, P2, R32, 0x20, RZ ;  /* 0x0000002020257810 */ /* 0x000fe40007f5e0ff */
[C---:B------:R-:W-:Y:S02]  /*0650*/  ISETP.GE.AND P3, PT, R60.reuse, UR5, PT ;  /* 0x000000053c007c0c */ /* 0x040fe4000bf66270 */
[----:B------:R-:W-:Y:S01]  /*0660*/  IADD3.X R32, RZ, R33, RZ, P2, !PT ;  /* 0x00000021ff207210 */ /* 0x000fe200017fe4ff */
[----:B------:R-:W-:Y:S01]  /*0670*/  VIADD R33, R60, 0x40 ;  /* 0x000000403c217836 */ /* 0x000fe20000000000 */
[----:B------:R-:W-:Y:S01]  /*0680*/  ISETP.GE.AND P5, PT, R36, UR5, PT ;  /* 0x0000000524007c0c */ /* 0x000fe2000bfa6270 */
[----:B------:R-:W-:-:S03]  /*0690*/  IMAD.WIDE.U32 R34, R37, UR12, R34 ;  /* 0x0000000c25227c25 */ /* 0x000fc6000f8e0022 */
[----:B------:R-:W-:Y:S01]  /*06a0*/  ISETP.GE.AND P4, PT, R33, UR5, PT ;  /* 0x0000000521007c0c */ /* 0x000fe2000bf86270 */
[----:B------:R-:W-:-:S04]  /*06b0*/  IMAD R32, R32, UR12, RZ ;  /* 0x0000000c20207c24 */ /* 0x000fc8000f8e02ff */
[----:B------:R-:W-:Y:S01]  /*06c0*/  IMAD R33, R37, UR13, R32 ;  /* 0x0000000d25217c24 */ /* 0x000fe2000f8e0220 */
[----:B------:R-:W-:Y:S02]  /*06d0*/  ULDC.64 UR12, c[0x0][0x210] ;  /* 0x00008400000c7ab9 */ /* 0x000fe40000000a00 */
[----:B------:R-:W-:Y:S01]  /*06e0*/  LEA R32, P2, R34, UR12, 0x1 ;  /* 0x0000000c22207c11 */ /* 0x000fe2000f8408ff */
[----:B------:R-:W-:-:S05]  /*06f0*/  IMAD.IADD R33, R35, 0x1, R33 ;  /* 0x0000000123217824 */ /* 0x000fca00078e0221 */
[----:B------:R-:W-:-:S05]  /*0700*/  LEA.HI.X R33, R34, UR13, R33, 0x1, P2 ;  /* 0x0000000d22217c11 */ /* 0x000fca00090f0c21 */
[----:B------:R1:W5:Y:S04]  /*0710*/  @!P3 LDG.E.128 R12, desc[UR6][R32.64] ;  /* 0x00000006200cb981 */ /* 0x000368000c1e1d00 */
[----:B------:R1:W5:Y:S04]  /*0720*/  @!P4 LDG.E.128 R16, desc[UR6][R32.64+0x80] ;  /* 0x000080062010c981 */ /* 0x000368000c1e1d00 */
[----:B------:R1:W5:Y:S02]  /*0730*/  @!P5 LDG.E.128 R24, desc[UR6][R32.64+0x100] ;  /* 0x000100062018d981 */ /* 0x000364000c1e1d00 */
.L_x_47:
[----:B------:R-:W-:Y:S05]  /*0740*/  BSYNC B0 ;  /* 0x0000000000007941 */ /* 0x000fea0003800000 */
.L_x_46:
[----:B------:R-:W-:Y:S01]  /*0750*/  IMAD.MOV.U32 R30, RZ, RZ, R28 ;  /* 0x000000ffff1e7224 */ /* 0x000fe200078e001c */
[----:B------:R-:W-:Y:S01]  /*0760*/  BSSY B0, `(.L_x_48) ;  /* 0x000003a000007945 */ /* 0x000fe20003800000 */
[----:B------:R-:W-:Y:S01]  /*0770*/  IMAD R65, R63, UR9, R40 ;  /* 0x000000093f417c24 */ /* 0x000fe2000f8e0228 */
[----:B------:R-:W-:Y:S01]  /*0780*/  CS2R R28, SRZ ;  /* 0x00000000001c7805 */ /* 0x000fe2000001ff00 */
[----:B------:R-:W-:Y:S01]  /*0790*/  IMAD.WIDE.U32 R62, R62, UR9, R30 ;  /* 0x000000093e3e7c25 */ /* 0x000fe2000f8e001e */
[----:B------:R-:W-:Y:S02]  /*07a0*/  CS2R R30, SRZ ;  /* 0x00000000001e7805 */ /* 0x000fe4000001ff00 */
[----:B01----:R-:W-:Y:S02]  /*07b0*/  CS2R R32, SRZ ;  /* 0x0000000000207805 */ /* 0x003fe4000001ff00 */
[----:B------:R-:W-:Y:S02]  /*07c0*/  CS2R R34, SRZ ;  /* 0x0000000000227805 */ /* 0x000fe4000001ff00 */
[----:B------:R-:W-:-:S02]  /*07d0*/  CS2R R36, SRZ ;  /* 0x0000000000247805 */ /* 0x000fc4000001ff00 */
[----:B------:R-:W-:Y:S02]  /*07e0*/  CS2R R38, SRZ ;  /* 0x0000000000267805 */ /* 0x000fe4000001ff00 */
[----:B------:R-:W-:Y:S02]  /*07f0*/  CS2R R40, SRZ ;  /* 0x0000000000287805 */ /* 0x000fe4000001ff00 */
[----:B------:R-:W-:Y:S02]  /*0800*/  CS2R R42, SRZ ;  /* 0x00000000002a7805 */ /* 0x000fe4000001ff00 */
[----:B------:R-:W-:Y:S02]  /*0810*/  CS2R R44, SRZ ;  /* 0x00000000002c7805 */ /* 0x000fe4000001ff00 */
[----:B------:R-:W-:Y:S02]  /*0820*/  CS2R R46, SRZ ;  /* 0x00000000002e7805 */ /* 0x000fe4000001ff00 */
[----:B------:R-:W-:-:S02]  /*0830*/  CS2R R48, SRZ ;  /* 0x0000000000307805 */ /* 0x000fc4000001ff00 */
[----:B------:R-:W-:Y:S02]  /*0840*/  CS2R R50, SRZ ;  /* 0x0000000000327805 */ /* 0x000fe4000001ff00 */
[----:B------:R-:W-:Y:S01]  /*0850*/  IADD3 R65, R63, R65, RZ ;  /* 0x000000413f417210 */ /* 0x000fe20007ffe0ff */
[----:B------:R-:W-:Y:S06]  /*0860*/  @P0 BRA `(.L_x_49) ;  /* 0x0000000000a40947 */ /* 0x000fec0003800000 */
[----:B------:R-:W-:Y:S01]  /*0870*/  ULDC UR5, c[0x0][0x21c] ;  /* 0x0000870000057ab9 */ /* 0x000fe20000000800 */
[C---:B------:R-:W-:Y:S01]  /*0880*/  VIADD R58, R60.reuse, 0x40 ;  /* 0x000000403c3a7836 */ /* 0x040fe20000000000 */
[C---:B------:R-:W-:Y:S01]  /*0890*/  ISETP.GE.AND P2, PT, R60.reuse, UR5, PT ;  /* 0x000000053c007c0c */ /* 0x040fe2000bf46270 */
[----:B------:R-:W-:-:S03]  /*08a0*/  VIADD R64, R60, 0x80 ;  /* 0x000000803c407836 */ /* 0x000fc60000000000 */
[----:B------:R-:W-:Y:S02]  /*08b0*/  ISETP.GE.AND P3, PT, R58, UR5, PT ;  /* 0x000000053a007c0c */ /* 0x000fe4000bf66270 */
[----:B------:R-:W-:-:S07]  /*08c0*/  ISETP.GE.AND P5, PT, R64, UR5, PT ;  /* 0x0000000540007c0c */ /* 0x000fce000bfa6270 */
[----:B------:R-:W0:Y:S01]  /*08d0*/  @!P2 LDC.64 R76, c[0x0][0x248] ;  /* 0x00009200ff4cab82 */ /* 0x000e220000000a00 */
[----:B------:R-:W-:Y:S01]  /*08e0*/  @!P2 IMAD.WIDE R68, R55, 0x40, R52 ;  /* 0x000000403744a825 */ /* 0x000fe200078e0234 */
[----:B------:R-:W-:-:S03]  /*08f0*/  @!P2 MOV R64, R62 ;  /* 0x0000003e0040a202 */ /* 0x000fc60000000f00 */
[----:B------:R-:W-:Y:S01]  /*0900*/  @!P3 IMAD.WIDE R78, R55, 0x40, R52 ;  /* 0x00000040374eb825 */ /* 0x000fe200078e0234 */
[----:B------:R-:W-:Y:S02]  /*0910*/  @!P5 MOV R84, R62 ;  /* 0x0000003e0054d202 */ /* 0x000fe40000000f00 */
[----:B------:R-:W1:Y:S01]  /*0920*/  @!P3 LDC.64 R80, c[0x0][0x248] ;  /* 0x00009200ff50bb82 */ /* 0x000e620000000a00 */
[----:B------:R-:W-:-:S07]  /*0930*/  @!P5 IMAD.MOV.U32 R85, RZ, RZ, R65 ;  /* 0x000000ffff55d224 */ /* 0x000fce00078e0041 */
[----:B------:R-:W2:Y:S08]  /*0940*/  @!P5 LDC.64 R82, c[0x0][0x248] ;  /* 0x00009200ff52db82 */ /* 0x000eb00000000a00 */
[----:B------:R-:W3:Y:S01]  /*0950*/  @!P2 LDC.64 R74, c[0x0][0x240] ;  /* 0x00009000ff4aab82 */ /* 0x000ee20000000a00 */
[-C--:B0-----:R-:W-:Y:S02]  /*0960*/  @!P2 IMAD R87, R69, R76.reuse, RZ ;  /* 0x0000004c4557a224 */ /* 0x081fe400078e02ff */
[----:B------:R-:W-:-:S04]  /*0970*/  @!P2 IMAD.WIDE.U32 R72, R68, R76, R64 ;  /* 0x0000004c4448a225 */ /* 0x000fc800078e0040 */
[----:B------:R-:W-:Y:S01]  /*0980*/  @!P2 IMAD R87, R68, R77, R87 ;  /* 0x0000004d4457a224 */ /* 0x000fe200078e0257 */
[----:B------:R-:W0:Y:S01]  /*0990*/  @!P3 LDC.64 R70, c[0x0][0x240] ;  /* 0x00009000ff46bb82 */ /* 0x000e220000000a00 */
[----:B------:R-:W-:Y:S02]  /*09a0*/  @!P3 IMAD.MOV.U32 R68, RZ, RZ, R62 ;  /* 0x000000ffff44b224 */ /* 0x000fe400078e003e */
[----:B------:R-:W-:Y:S02]  /*09b0*/  @!P3 IMAD.MOV.U32 R69, RZ, RZ, R65 ;  /* 0x000000ffff45b224 */ /* 0x000fe400078e0041 */
[----:B------:R-:W-:-:S03]  /*09c0*/  @!P5 IMAD.WIDE R76, R55, 0x40, R52 ;  /* 0x00000040374cd825 */ /* 0x000fc600078e0234 */
[----:B------:R-:W4:Y:S01]  /*09d0*/  @!P5 LDC.64 R66, c[0x0][0x240] ;  /* 0x00009000ff42db82 */ /* 0x000f220000000a00 */
[----:B-1----:R-:W-:-:S04]  /*09e0*/  @!P3 IMAD.WIDE.U32 R68, R78, R80, R68 ;  /* 0x000000504e44b225 */ /* 0x002fc800078e0044 */
[----:B------:R-:W-:Y:S02]  /*09f0*/  @!P3 IMAD R80, R79, R80, RZ ;  /* 0x000000504f50b224 */ /* 0x000fe400078e02ff */
[----:B--2---:R-:W-:Y:S01]  /*0a00*/  @!P5 IMAD R58, R77, R82, RZ ;  /* 0x000000524d3ad224 */ /* 0x004fe200078e02ff */
[----:B---3--:R-:W-:Y:S01]  /*0a10*/  @!P2 LEA R74, P0, R72, R74, 0x1 ;  /* 0x0000004a484aa211 */ /* 0x008fe200078008ff */
[----:B------:R-:W-:-:S04]  /*0a20*/  @!P5 IMAD.WIDE.U32 R84, R76, R82, R84 ;  /* 0x000000524c54d225 */ /* 0x000fc800078e0054 */
[----:B------:R-:W-:Y:S02]  /*0a30*/  @!P3 IMAD R81, R78, R81, R80 ;  /* 0x000000514e51b224 */ /* 0x000fe400078e0250 */
[----:B------:R-:W-:Y:S01]  /*0a40*/  @!P5 IMAD R83, R76, R83, R58 ;  /* 0x000000534c53d224 */ /* 0x000fe200078e023a */
[----:B0-----:R-:W-:Y:S01]  /*0a50*/  @!P3 LEA R70, P4, R68, R70, 0x1 ;  /* 0x000000464446b211 */ /* 0x001fe200078808ff */
[----:B------:R-:W-:Y:S01]  /*0a60*/  @!P2 IMAD.IADD R87, R73, 0x1, R87 ;  /* 0x000000014957a824 */ /* 0x000fe200078e0257 */
[----:B------:R-:W-:Y:S01]  /*0a70*/  @!P3 IADD3 R81, R69, R81, RZ ;  /* 0x000000514551b210 */ /* 0x000fe20007ffe0ff */
[----:B------:R-:W-:-:S03]  /*0a80*/  @!P5 IMAD.IADD R83, R85, 0x1, R83 ;  /* 0x000000015553d824 */ /* 0x000fc600078e0253 */
[----:B------:R-:W-:Y:S02]  /*0a90*/  @!P2 LEA.HI.X R75, R72, R75, R87, 0x1, P0 ;  /* 0x0000004b484ba211 */ /* 0x000fe400000f0c57 */
[----:B----4-:R-:W-:Y:S02]  /*0aa0*/  @!P5 LEA R66, P6, R84, R66, 0x1 ;  /* 0x000000425442d211 */ /* 0x010fe400078c08ff */
[----:B------:R-:W-:Y:S01]  /*0ab0*/  @!P3 LEA.HI.X R71, R68, R71, R81, 0x1, P4 ;  /* 0x000000474447b211 */ /* 0x000fe200020f0c51 */
[----:B------:R0:W5:Y:S01]  /*0ac0*/  @!P2 LDG.E.128 R28, desc[UR6][R74.64] ;  /* 0x000000064a1ca981 */ /* 0x000162000c1e1d00 */
[----:B------:R-:W-:-:S03]  /*0ad0*/  @!P5 LEA.HI.X R67, R84, R67, R83, 0x1, P6 ;  /* 0x000000435443d211 */ /* 0x000fc600030f0c53 */
[----:B------:R0:W5:Y:S04]  /*0ae0*/  @!P3 LDG.E.128 R32, desc[UR6][R70.64+0x80] ;  /* 0x000080064620b981 */ /* 0x000168000c1e1d00 */
[----:B------:R0:W5:Y:S02]  /*0af0*/  @!P5 LDG.E.128 R44, desc[UR6][R66.64+0x100] ;  /* 0x00010006422cd981 */ /* 0x000164000c1e1d00 */
.L_x_49:
[----:B------:R-:W-:Y:S05]  /*0b00*/  BSYNC B0 ;  /* 0x0000000000007941 */ /* 0x000fea0003800000 */
.L_x_48:
[----:B------:R-:W-:Y:S04]  /*0b10*/  BSSY B0, `(.L_x_50) ;  /* 0x0000017000007945 */ /* 0x000fe80003800000 */
[----:B------:R-:W-:Y:S05]  /*0b20*/  @P1 BRA `(.L_x_51) ;  /* 0x0000000000541947 */ /* 0x000fea0003800000 */
[----:B0-----:R-:W-:Y:S01]  /*0b30*/  IMAD.WIDE R66, R55, 0x40, R52 ;  /* 0x0000004037427825 */ /* 0x001fe200078e0234 */
[----:B------:R-:W-:Y:S01]  /*0b40*/  ULDC UR5, c[0x0][0x21c] ;  /* 0x0000870000057ab9 */ /* 0x000fe20000000800 */
[----:B------:R-:W-:Y:S01]  /*0b50*/  MOV R63, R65 ;  /* 0x00000041003f7202 */ /* 0x000fe20000000f00 */
[----:B------:R-:W-:Y:S01]  /*0b60*/  ULDC.64 UR12, c[0x0][0x248] ;  /* 0x00009200000c7ab9 */ /* 0x000fe20000000a00 */
[----:B------:R-:W-:Y:S01]  /*0b70*/  VIADD R64, R60, 0x40 ;  /* 0x000000403c407836 */ /* 0x000fe20000000000 */
[----:B------:R-:W-:Y:S02]  /*0b80*/  IADD3 R61, P0, R66, 0x20, RZ ;  /* 0x00000020423d7810 */ /* 0x000fe40007f1e0ff */
[C---:B------:R-:W-:Y:S01]  /*0b90*/  ISETP.GE.AND P1, PT, R60.reuse, UR5, PT ;  /* 0x000000053c007c0c */ /* 0x040fe2000bf26270 */
[----:B------:R-:W-:Y:S01]  /*0ba0*/  VIADD R60, R60, 0x80 ;  /* 0x000000803c3c7836 */ /* 0x000fe20000000000 */
[----:B------:R-:W-:Y:S01]  /*0bb0*/  ISETP.GE.AND P2, PT, R64, UR5, PT ;  /* 0x0000000540007c0c */ /* 0x000fe2000bf46270 */
[----:B------:R-:W-:-:S02]  /*0bc0*/  IMAD.X R58, RZ, RZ, R67, P0 ;  /* 0x000000ffff3a7224 */ /* 0x000fc400000e0643 */
[----:B------:R-:W-:Y:S01]  /*0bd0*/  IMAD.WIDE.U32 R62, R61, UR12, R62 ;  /* 0x0000000c3d3e7c25 */ /* 0x000fe2000f8e003e */
[----:B------:R-:W-:-:S03]  /*0be0*/  ISETP.GE.AND P3, PT, R60, UR5, PT ;  /* 0x000000053c007c0c */ /* 0x000fc6000bf66270 */
[----:B------:R-:W-:-:S04]  /*0bf0*/  IMAD R58, R58, UR12, RZ ;  /* 0x0000000c3a3a7c24 */ /* 0x000fc8000f8e02ff */
[----:B------:R-:W-:Y:S01]  /*0c00*/  IMAD R61, R61, UR13, R58 ;  /* 0x0000000d3d3d7c24 */ /* 0x000fe2000f8e023a */
[----:B------:R-:W-:Y:S02]  /*0c10*/  ULDC.64 UR12, c[0x0][0x240] ;  /* 0x00009000000c7ab9 */ /* 0x000fe40000000a00 */
[----:B------:R-:W-:Y:S02]  /*0c20*/  LEA R60, P0, R62, UR12, 0x1 ;  /* 0x0000000c3e3c7c11 */ /* 0x000fe4000f8008ff */
[----:B------:R-:W-:-:S04]  /*0c30*/  IADD3 R61, R63, R61, RZ ;  /* 0x0000003d3f3d7210 */ /* 0x000fc80007ffe0ff */
[----:B------:R-:W-:-:S05]  /*0c40*/  LEA.HI.X R61, R62, UR13, R61, 0x1, P0 ;  /* 0x0000000d3e3d7c11 */ /* 0x000fca00080f0c3d */
[----:B------:R1:W5:Y:S04]  /*0c50*/  @!P1 LDG.E.128 R36, desc[UR6][R60.64] ;  /* 0x000000063c249981 */ /* 0x000368000c1e1d00 */
[----:B------:R1:W5:Y:S04]  /*0c60*/  @!P2 LDG.E.128 R40, desc[UR6][R60.64+0x80] ;  /* 0x000080063c28a981 */ /* 0x000368000c1e1d00 */
[----:B------:R1:W5:Y:S02]  /*0c70*/  @!P3 LDG.E.128 R48, desc[UR6][R60.64+0x100] ;  /* 0x000100063c30b981 */ /* 0x000364000c1e1d00 */
.L_x_51:
[----:B------:R-:W-:Y:S05]  /*0c80*/  BSYNC B0 ;  /* 0x0000000000007941 */ /* 0x000fea0003800000 */
.L_x_50:
[C---:B0----5:R-:W-:Y:S01]  /*0c90*/  IMAD.U32 R75, R32.reuse, 0x10000, RZ ;  /* 0x00010000204b7824 */ /* 0x061fe200078e00ff */
[----:B------:R-:W-:Y:S01]  /*0ca0*/  LOP3.LUT R68, R32, 0xffff0000, RZ, 0xc0, !PT ;  /* 0xffff000020447812 */ /* 0x000fe200078ec0ff */
[----:B------:R-:W-:Y:S01]  /*0cb0*/  IMAD.U32 R67, R31, 0x10000, RZ ;  /* 0x000100001f437824 */ /* 0x000fe200078e00ff */
[----:B------:R-:W-:Y:S01]  /*0cc0*/  LOP3.LUT R74, R4, 0xffff0000, RZ, 0xc0, !PT ;  /* 0xffff0000044a7812 */ /* 0x000fe200078ec0ff */
[----:B------:R-:W-:Y:S01]  /*0cd0*/  IMAD.U32 R69, R29, 0x10000, RZ ;  /* 0x000100001d457824 */ /* 0x000fe200078e00ff */
[----:B------:R-:W-:Y:S01]  /*0ce0*/  LOP3.LUT R79, R28, 0xffff0000, RZ, 0xc0, !PT ;  /* 0xffff00001c4f7812 */ /* 0x000fe200078ec0ff */
[----:B------:R-:W-:Y:S01]  /*0cf0*/  IMAD.U32 R66, R6, 0x10000, RZ ;  /* 0x0001000006427824 */ /* 0x000fe200078e00ff */
[C---:B------:R-:W-:Y:S01]  /*0d00*/  SHF.L.U32 R65, R33.reuse, 0x10, RZ ;  /* 0x0000001021417819 */ /* 0x040fe200000006ff */
[----:B------:R-:W-:Y:S01]  /*0d10*/  IMAD.U32 R77, R30, 0x10000, RZ ;  /* 0x000100001e4d7824 */ /* 0x000fe200078e00ff */
[----:B------:R-:W-:Y:S01]  /*0d20*/  LOP3.LUT R32, R33, 0xffff0000, RZ, 0xc0, !PT ;  /* 0xffff000021207812 */ /* 0x000fe200078ec0ff */
[----:B------:R-:W-:Y:S01]  /*0d30*/  IMAD.U32 R63, R4, 0x10000, RZ ;  /* 0x00010000043f7824 */ /* 0x000fe200078e00ff */
[----:B------:R-:W-:Y:S01]  /*0d40*/  LOP3.LUT R71, R31, 0xffff0000, RZ, 0xc0, !PT ;  /* 0xffff00001f477812 */ /* 0x000fe200078ec0ff */
[----:B------:R-:W-:Y:S01]  /*0d50*/  IMAD.U32 R4, R11, 0x10000, RZ ;  /* 0x000100000b047824 */ /* 0x000fe200078e00ff */
[----:B------:R-:W-:Y:S01]  /*0d60*/  LOP3.LUT R33, R12, 0xffff0000, RZ, 0xc0, !PT ;  /* 0xffff00000c217812 */ /* 0x000fe200078ec0ff */
[----:B------:R-:W-:Y:S01]  /*0d70*/  FMUL.FTZ R74, R74, R79 ;  /* 0x0000004f4a4a7220 */ /* 0x000fe20000410000 */
[----:B------:R-:W-:Y:S01]  /*0d80*/  LOP3.LUT R76, R36, 0xffff0000, RZ, 0xc0, !PT ;  /* 0xffff0000244c7812 */ /* 0x000fe200078ec0ff */
[----:B------:R-:W-:Y:S01]  /*0d90*/  IMAD.U32 R58, R5, 0x10000, RZ ;  /* 0x00010000053a7824 */ /* 0x000fe200078e00ff */
[----:B------:R-:W-:Y:S01]  /*0da0*/  SHF.L.U32 R72, R28, 0x10, RZ ;  /* 0x000000101c487819 */ /* 0x000fe200000006ff */
[----:B------:R-:W-:Y:S01]  /*0db0*/  BSSY B0, `(.L_x_52) ;  /* 0x00000a4000007945 */ /* 0x000fe20003800000 */
[----:B------:R-:W-:Y:S01]  /*0dc0*/  LOP3.LUT R73, R29, 0xffff0000, RZ, 0xc0, !PT ;  /* 0xffff00001d497812 */ /* 0x000fe200078ec0ff */
[----:B------:R-:W-:Y:S01]  /*0dd0*/  FMUL.FTZ R76, R33, R76 ;  /* 0x0000004c214c7220 */ /* 0x000fe20000410000 */
[C---:B------:R-:W-:Y:S01]  /*0de0*/  SHF.L.U32 R64, R8.reuse, 0x10, RZ ;  /* 0x0000001008407819 */ /* 0x040fe200000006ff */
[----:B------:R-:W-:Y:S01]  /*0df0*/  FFMA.FTZ R63, R63, R72, R74 ;  /* 0x000000483f3f7223 */ /* 0x000fe2000001004a */
[----:B------:R-:W-:Y:S01]  /*0e00*/  LOP3.LUT R31, R8, 0xffff0000, RZ, 0xc0, !PT ;  /* 0xffff0000081f7812 */ /* 0x000fe200078ec0ff */
[----:B------:R-:W-:Y:S01]  /*0e10*/  IMAD.U32 R8, R9, 0x10000, RZ ;  /* 0x0001000009087824 */ /* 0x000fe200078e00ff */
[----:B-1----:R-:W-:Y:S01]  /*0e20*/  LOP3.LUT R61, R6, 0xffff0000, RZ, 0xc0, !PT ;  /* 0xffff0000063d7812 */ /* 0x002fe200078ec0ff */
[----:B------:R-:W-:Y:S01]  /*0e30*/  IMAD.U32 R6, R10, 0x10000, RZ ;  /* 0x000100000a067824 */ /* 0x000fe200078e00ff */
[----:B------:R-:W-:Y:S01]  /*0e40*/  SHF.L.U32 R28, R7, 0x10, RZ ;  /* 0x00000010071c7819 */ /* 0x000fe200000006ff */
[----:B------:R-:W-:Y:S01]  /*0e50*/  IMAD.U32 R33, R37, 0x10000, RZ ;  /* 0x0001000025217824 */ /* 0x000fe200078e00ff */
[----:B------:R-:W-:Y:S01]  /*0e60*/  LOP3.LUT R60, R7, 0xffff0000, RZ, 0xc0, !PT ;  /* 0xffff0000073c7812 */ /* 0x000fe200078ec0ff */
[----:B------:R-:W-:Y:S01]  /*0e70*/  FFMA.FTZ R63, R58, R69, R63 ;  /* 0x000000453a3f7223 */ /* 0x000fe2000001003f */
[----:B------:R-:W-:-:S02]  /*0e80*/  LOP3.LUT R70, R30, 0xffff0000, RZ, 0xc0, !PT ;  /* 0xffff00001e467812 */ /* 0x000fc400078ec0ff */
[----:B------:R-:W-:Y:S02]  /*0e90*/  LOP3.LUT R29, R9, 0xffff0000, RZ, 0xc0, !PT ;  /* 0xffff0000091d7812 */ /* 0x000fe400078ec0ff */
[----:B------:R-:W-:Y:S02]  /*0ea0*/  LOP3.LUT R7, R10, 0xffff0000, RZ, 0xc0, !PT ;  /* 0xffff00000a077812 */ /* 0x000fe400078ec0ff */
[C---:B------:R-:W-:Y:S02]  /*0eb0*/  SHF.L.U32 R9, R34.reuse, 0x10, RZ ;  /* 0x0000001022097819 */ /* 0x040fe400000006ff */
[----:B------:R-:W-:Y:S02]  /*0ec0*/  LOP3.LUT R30, R34, 0xffff0000, RZ, 0xc0, !PT ;  /* 0xffff0000221e7812 */ /* 0x000fe400078ec0ff */
[----:B------:R-:W-:Y:S01]  /*0ed0*/  LOP3.LUT R10, R11, 0xffff0000, RZ, 0xc0, !PT ;  /* 0xffff00000b0a7812 */ /* 0x000fe200078ec0ff */
[----:B------:R-:W-:Y:S01]  /*0ee0*/  IMAD.U32 R11, R12, 0x10000, RZ ;  /* 0x000100000c0b7824 */ /* 0x000fe200078e00ff */
[----:B------:R-:W-:Y:S01]  /*0ef0*/  SHF.L.U32 R34, R36, 0x10, RZ ;  /* 0x0000001024227819 */ /* 0x000fe200000006ff */
[----:B------:R-:W-:Y:S01]  /*0f00*/  IMAD.U32 R12, R13, 0x10000, RZ ;  /* 0x000100000d0c7824 */ /* 0x000fe200078e00ff */
[----:B------:R-:W-:Y:S01]  /*0f10*/  LOP3.LUT R62, R5, 0xffff0000, RZ, 0xc0, !PT ;  /* 0xffff0000053e7812 */ /* 0x000fe200078ec0ff */
[----:B------:R-:W-:Y:S01]  /*0f20*/  IMAD.U32 R5, R35, 0x10000, RZ ;  /* 0x0001000023057824 */ /* 0x000fe200078e00ff */
[----:B------:R-:W-:Y:S01]  /*0f30*/  LOP3.LUT R13, R13, 0xffff0000, RZ, 0xc0, !PT ;  /* 0xffff00000d0d7812 */ /* 0x000fe200078ec0ff */
[----:B------:R-:W-:Y:S01]  /*0f40*/  FFMA.FTZ R11, R11, R34, R76 ;  /* 0x000000220b0b7223 */ /* 0x000fe2000001004c */
[----:B------:R-:W-:Y:S01]  /*0f50*/  LOP3.LUT R36, R37, 0xffff0000, RZ, 0xc0, !PT ;  /* 0xffff000025247812 */ /* 0x000fe200078ec0ff */
[----:B------:R-:W-:Y:S01]  /*0f60*/  FFMA.FTZ R63, R62, R73, R63 ;  /* 0x000000493e3f7223 */ /* 0x000fe2000001003f */
[----:B------:R-:W-:-:S02]  /*0f70*/  IMAD.U32 R34, R38, 0x10000, RZ ;  /* 0x0001000026227824 */ /* 0x000fc400078e00ff */
[----:B------:R-:W-:Y:S01]  /*0f80*/  FFMA.FTZ R12, R12, R33, R11 ;  /* 0x000000210c0c7223 */ /* 0x000fe2000001000b */
[----:B------:R-:W-:Y:S01]  /*0f90*/  SHF.L.U32 R11, R14, 0x10, RZ ;  /* 0x000000100e0b7819 */ /* 0x000fe200000006ff */
[----:B------:R-:W-:Y:S01]  /*0fa0*/  FFMA.FTZ R66, R66, R77, R63 ;  /* 0x0000004d42427223 */ /* 0x000fe2000001003f */
[----:B------:R-:W-:Y:S01]  /*0fb0*/  LOP3.LUT R35, R35, 0xffff0000, RZ, 0xc0, !PT ;  /* 0xffff000023237812 */ /* 0x000fe200078ec0ff */
[----:B------:R-:W-:Y:S01]  /*0fc0*/  FFMA.FTZ R36, R13, R36, R12 ;  /* 0x000000240d247223 */ /* 0x000fe2000001000c */
[----:B------:R-:W-:Y:S01]  /*0fd0*/  LOP3.LUT R12, R14, 0xffff0000, RZ, 0xc0, !PT ;  /* 0xffff00000e0c7812 */ /* 0x000fe200078ec0ff */
[----:B------:R-:W-:Y:S01]  /*0fe0*/  FFMA.FTZ R61, R61, R70, R66 ;  /* 0x000000463d3d7223 */ /* 0x000fe20000010042 */
[----:B------:R-:W-:Y:S01]  /*0ff0*/  LOP3.LUT R13, R38, 0xffff0000, RZ, 0xc0, !PT ;  /* 0xffff0000260d7812 */ /* 0x000fe200078ec0ff */
[----:B------:R-:W-:Y:S01]  /*1000*/  FFMA.FTZ R33, R11, R34, R36 ;  /* 0x000000220b217223 */ /* 0x000fe20000010024 */
[----:B------:R-:W-:Y:S01]  /*1010*/  SHF.L.U32 R34, R39, 0x10, RZ ;  /* 0x0000001027227819 */ /* 0x000fe200000006ff */
[----:B------:R-:W-:-:S02]  /*1020*/  IMAD.U32 R11, R15, 0x10000, RZ ;  /* 0x000100000f0b7824 */ /* 0x000fc400078e00ff */
[----:B------:R-:W-:Y:S01]  /*1030*/  FFMA.FTZ R61, R28, R67, R61 ;  /* 0x000000431c3d7223 */ /* 0x000fe2000001003d */
[----:B------:R-:W-:Y:S01]  /*1040*/  FFMA.FTZ R12, R12, R13, R33 ;  /* 0x0000000d0c0c7223 */ /* 0x000fe20000010021 */
[----:B------:R-:W-:Y:S02]  /*1050*/  LOP3.LUT R14, R15, 0xffff0000, RZ, 0xc0, !PT ;  /* 0xffff00000f0e7812 */ /* 0x000fe400078ec0ff */
[----:B------:R-:W-:Y:S01]  /*1060*/  LOP3.LUT R39, R39, 0xffff0000, RZ, 0xc0, !PT ;  /* 0xffff000027277812 */ /* 0x000fe200078ec0ff */
[----:B------:R-:W-:Y:S01]  /*1070*/  FFMA.FTZ R13, R11, R34, R12 ;  /* 0x000000220b0d7223 */ /* 0x000fe2000001000c */
[----:B------:R-:W-:Y:S01]  /*1080*/  FFMA.FTZ R61, R60, R71, R61 ;  /* 0x000000473c3d7223 */ /* 0x000fe2000001003d */
[----:B------:R-:W-:Y:S01]  /*1090*/  SHF.L.U32 R28, R40, 0x10, RZ ;  /* 0x00000010281c7819 */ /* 0x000fe200000006ff */
[----:B------:R-:W-:Y:S02]  /*10a0*/  IMAD.U32 R11, R16, 0x10000, RZ ;  /* 0x00010000100b7824 */ /* 0x000fe400078e00ff */
[----:B------:R-:W-:Y:S01]  /*10b0*/  FFMA.FTZ R14, R14, R39, R13 ;  /* 0x000000270e0e7223 */ /* 0x000fe2000001000d */
[----:B------:R-:W-:Y:S01]  /*10c0*/  FFMA.FTZ R64, R64, R75, R61 ;  /* 0x0000004b40407223 */ /* 0x000fe2000001003d */
[----:B------:R-:W-:-:S02]  /*10d0*/  LOP3.LUT R12, R16, 0xffff0000, RZ, 0xc0, !PT ;  /* 0xffff0000100c7812 */ /* 0x000fc400078ec0ff */
[----:B------:R-:W-:Y:S01]  /*10e0*/  LOP3.LUT R13, R40, 0xffff0000, RZ, 0xc0, !PT ;  /* 0xffff0000280d7812 */ /* 0x000fe200078ec0ff */
[----:B------:R-:W-:Y:S01]  /*10f0*/  FFMA.FTZ R15, R11, R28, R14 ;  /* 0x0000001c0b0f7223 */ /* 0x000fe2000001000e */
[----:B------:R-:W-:Y:S01]  /*1100*/  FFMA.FTZ R31, R31, R68, R64 ;  /* 0x000000441f1f7223 */ /* 0x000fe20000010040 */
[----:B------:R-:W-:Y:S01]  /*1110*/  SHF.L.U32 R14, R41, 0x10, RZ ;  /* 0x00000010290e7819 */ /* 0x000fe200000006ff */
[C---:B------:R-:W-:Y:S02]  /*1120*/  IMAD.U32 R11, R17.reuse, 0x10000, RZ ;  /* 0x00010000110b7824 */ /* 0x040fe400078e00ff */
[----:B------:R-:W-:Y:S01]  /*1130*/  FFMA.FTZ R12, R12, R13, R15 ;  /* 0x0000000d0c0c7223 */ /* 0x000fe2000001000f */
[----:B------:R-:W-:Y:S01]  /*1140*/  FFMA.FTZ R8, R8, R65, R31 ;  /* 0x0000004108087223 */ /* 0x000fe2000001001f */
[----:B------:R-:W-:Y:S01]  /*1150*/  LOP3.LUT R16, R17, 0xffff0000, RZ, 0xc0, !PT ;  /* 0xffff000011107812 */ /* 0x000fe200078ec0ff */
[----:B------:R-:W-:Y:S01]  /*1160*/  IMAD.U32 R17, R46, 0x10000, RZ ;  /* 0x000100002e117824 */ /* 0x000fe200078e00ff */
[----:B------:R-:W-:Y:S01]  /*1170*/  LOP3.LUT R41, R41, 0xffff0000, RZ, 0xc0, !PT ;  /* 0xffff000029297812 */ /* 0x000fe200078ec0ff */
[----:B------:R-:W-:Y:S01]  /*1180*/  FFMA.FTZ R13, R11, R14, R12 ;  /* 0x0000000e0b0d7223 */ /* 0x000fe2000001000c */
[----:B------:R-:W-:Y:S01]  /*1190*/  FFMA.FTZ R29, R29, R32, R8 ;  /* 0x000000201d1d7223 */ /* 0x000fe20000010008 */
[C---:B------:R-:W-:Y:S01]  /*11a0*/  IMAD.U32 R8, R18.reuse, 0x10000, RZ ;  /* 0x0001000012087824 */ /* 0x040fe200078e00ff */
[----:B------:R-:W-:Y:S01]  /*11b0*/  LOP3.LUT R11, R18, 0xffff0000, RZ, 0xc0, !PT ;  /* 0xffff0000120b7812 */ /* 0x000fe200078ec0ff */
[----:B------:R-:W-:Y:S01]  /*11c0*/  FFMA.FTZ R41, R16, R41, R13 ;  /* 0x0000002910297223 */ /* 0x000fe2000001000d */
[----:B------:R-:W-:-:S02]  /*11d0*/  IMAD.U32 R13, R42, 0x10000, RZ ;  /* 0x000100002a0d7824 */ /* 0x000fc400078e00ff */
[----:B------:R-:W-:Y:S01]  /*11e0*/  FFMA.FTZ R6, R6, R9, R29 ;  /* 0x0000000906067223 */ /* 0x000fe2000001001d */
[----:B------:R-:W-:Y:S01]  /*11f0*/  LOP3.LUT R14, R42, 0xffff0000, RZ, 0xc0, !PT ;  /* 0xffff00002a0e7812 */ /* 0x000fe200078ec0ff */
[----:B------:R-:W-:Y:S02]  /*1200*/  FFMA.FTZ R16, R8, R13, R41 ;  /* 0x0000000d08107223 */ /* 0x000fe40000010029 */
[----:B------:R-:W-:Y:S01]  /*1210*/  FFMA.FTZ R13, R7, R30, R6 ;  /* 0x0000001e070d7223 */ /* 0x000fe20000010006 */
[----:B------:R-:W-:Y:S01]  /*1220*/  SHF.L.U32 R12, R19, 0x10, RZ ;  /* 0x00000010130c7819 */ /* 0x000fe200000006ff */
[----:B------:R-:W-:Y:S01]  /*1230*/  IMAD.U32 R6, R20, 0x10000, RZ ;  /* 0x0001000014067824 */ /* 0x000fe200078e00ff */
[----:B------:R-:W-:Y:S01]  /*1240*/  SHF.L.U32 R15, R43, 0x10, RZ ;  /* 0x000000102b0f7819 */ /* 0x000fe200000006ff */
[----:B------:R-:W-:Y:S01]  /*1250*/  FFMA.FTZ R29, R11, R14, R16 ;  /* 0x0000000e0b1d7223 */ /* 0x000fe20000010010 */
[----:B------:R-:W-:Y:S01]  /*1260*/  FFMA.FTZ R13, R4, R5, R13 ;  /* 0x00000005040d7223 */ /* 0x000fe2000001000d */
[----:B------:R-:W-:Y:S01]  /*1270*/  LOP3.LUT R18, R19, 0xffff0000, RZ, 0xc0, !PT ;  /* 0xffff000013127812 */ /* 0x000fe200078ec0ff */
[----:B------:R-:W-:Y:S01]  /*1280*/  IMAD.U32 R5, R44, 0x10000, RZ ;  /* 0x000100002c057824 */ /* 0x000fe200078e00ff */
[----:B------:R-:W-:Y:S01]  /*1290*/  LOP3.LUT R43, R43, 0xffff0000, RZ, 0xc0, !PT ;  /* 0xffff00002b2b7812 */ /* 0x000fe200078ec0ff */
[----:B------:R-:W-:Y:S01]  /*12a0*/  FFMA.FTZ R15, R12, R15, R29 ;  /* 0x0000000f0c0f7223 */ /* 0x000fe2000001001d */
[----:B------:R-:W-:Y:S01]  /*12b0*/  FFMA.FTZ R35, R10, R35, R13 ;  /* 0x000000230a237223 */ /* 0x000fe2000001000d */
[----:B------:R-:W-:Y:S01]  /*12c0*/  SHF.L.U32 R13, R48, 0x10, RZ ;  /* 0x00000010300d7819 */ /* 0x000fe200000006ff */
[----:B------:R-:W-:-:S02]  /*12d0*/  IMAD.U32 R4, R24, 0x10000, RZ ;  /* 0x0001000018047824 */ /* 0x000fc400078e00ff */
[----:B------:R-:W-:Y:S01]  /*12e0*/  FFMA.FTZ R15, R18, R43, R15 ;  /* 0x0000002b120f7223 */ /* 0x000fe2000001000f */
[----:B------:R-:W-:Y:S01]  /*12f0*/  LOP3.LUT R20, R20, 0xffff0000, RZ, 0xc0, !PT ;  /* 0xffff000014147812 */ /* 0x000fe200078ec0ff */
[----:B------:R-:W-:Y:S01]  /*1300*/  FFMA.FTZ R35, R6, R5, R35 ;  /* 0x0000000506237223 */ /* 0x000fe20000010023 */
[----:B------:R-:W-:Y:S01]  /*1310*/  LOP3.LUT R11, R44, 0xffff0000, RZ, 0xc0, !PT ;  /* 0xffff00002c0b7812 */ /* 0x000fe200078ec0ff */
[----:B------:R-:W-:Y:S01]  /*1320*/  FFMA.FTZ R13, R4, R13, R15 ;  /* 0x0000000d040d7223 */ /* 0x000fe2000001000f */
[----:B------:R-:W-:Y:S01]  /*1330*/  LOP3.LUT R24, R24, 0xffff0000, RZ, 0xc0, !PT ;  /* 0xffff000018187812 */ /* 0x000fe200078ec0ff */
[----:B------:R-:W-:Y:S01]  /*1340*/  IMAD.U32 R4, R25, 0x10000, RZ ;  /* 0x0001000019047824 */ /* 0x000fe200078e00ff */
[----:B------:R-:W-:Y:S01]  /*1350*/  LOP3.LUT R5, R48, 0xffff0000, RZ, 0xc0, !PT ;  /* 0xffff000030057812 */ /* 0x000fe200078ec0ff */
[----:B------:R-:W-:Y:S01]  /*1360*/  FFMA.FTZ R20, R20, R11, R35 ;  /* 0x0000000b14147223 */ /* 0x000fe20000010023 */
[----:B------:R-:W-:Y:S01]  /*1370*/  SHF.L.U32 R7, R21, 0x10, RZ ;  /* 0x0000001015077819 */ /* 0x000fe200000006ff */
[----:B------:R-:W-:Y:S01]  /*1380*/  IMAD.U32 R8, R22, 0x10000, RZ ;  /* 0x0001000016087824 */ /* 0x000fe200078e00ff */
[----:B------:R-:W-:Y:S01]  /*1390*/  SHF.L.U32 R14, R45, 0x10, RZ ;  /* 0x000000102d0e7819 */ /* 0x000fe200000006ff */
[----:B------:R-:W-:Y:S01]  /*13a0*/  FFMA.FTZ R5, R24, R5, R13 ;  /* 0x0000000518057223 */ /* 0x000fe2000001000d */
[----:B------:R-:W-:Y:S01]  /*13b0*/  SHF.L.U32 R11, R49, 0x10, RZ ;  /* 0x00000010310b7819 */ /* 0x000fe200000006ff */
[----:B------:R-:W0:Y:S01]  /*13c0*/  LDC.64 R12, c[0x0][0x2d0] ;  /* 0x0000b400ff0c7b82 */ /* 0x000e220000000a00 */
        /* <DEDUP_REMOVED lines=9> */
[----:B------:R-:W1:Y:S01]  /*1460*/  LDC.64 R14, c[0x0][0x2d8] ;  /* 0x0000b600ff0e7b82 */ /* 0x000e620000000a00 */
[----:B------:R-:W-:Y:S01]  /*1470*/  LOP3.LUT R22, R22, 0xffff0000, RZ, 0xc0, !PT ;  /* 0xffff000016167812 */ /* 0x000fe200078ec0ff */
        /* <DEDUP_REMOVED lines=8> */
[----:B------:R-:W-:Y:S01]  /*1500*/  IMAD.U32 R4, R27, 0x10000, RZ ;  /* 0x000100001b047824 */ /* 0x000fe200078e00ff */
[----:B------:R-:W-:Y:S01]  /*1510*/  SHF.L.U32 R28, R47, 0x10, RZ ;  /* 0x000000102f1c7819 */ /* 0x000fe200000006ff */
[----:B------:R-:W-:Y:S01]  /*1520*/  FFMA.FTZ R7, R26, R7, R25 ;  /* 0x000000071a077223 */ /* 0x000fe20000010019 */
[----:B------:R-:W-:-:S02]  /*1530*/  SHF.L.U32 R5, R51, 0x10, RZ ;  /* 0x0000001033057819 */ /* 0x000fc400000006ff */
[----:B------:R-:W-:Y:S01]  /*1540*/  LOP3.LUT R23, R23, 0xffff0000, RZ, 0xc0, !PT ;  /* 0xffff000017177812 */ /* 0x000fe200078ec0ff */
[----:B------:R-:W-:Y:S01]  /*1550*/  FFMA.FTZ R22, R9, R28, R22 ;  /* 0x0000001c09167223 */ /* 0x000fe20000010016 */
[----:B------:R-:W-:Y:S01]  /*1560*/  LOP3.LUT R30, R47, 0xffff0000, RZ, 0xc0, !PT ;  /* 0xffff00002f1e7812 */ /* 0x000fe200078ec0ff */
[----:B------:R-:W-:Y:S01]  /*1570*/  FFMA.FTZ R4, R4, R5, R7 ;  /* 0x0000000504047223 */ /* 0x000fe20000010007 */
[----:B------:R-:W-:Y:S02]  /*1580*/  LOP3.LUT R27, R27, 0xffff0000, RZ, 0xc0, !PT ;  /* 0xffff00001b1b7812 */ /* 0x000fe400078ec0ff */
[----:B------:R-:W-:Y:S01]  /*1590*/  LOP3.LUT R6, R51, 0xffff0000, RZ, 0xc0, !PT ;  /* 0xffff000033067812 */ /* 0x000fe200078ec0ff */
[----:B------:R-:W-:Y:S01]  /*15a0*/  FFMA.FTZ R22, R23, R30, R22 ;  /* 0x0000001e17167223 */ /* 0x000fe20000010016 */
[----:B------:R-:W-:-:S03]  /*15b0*/  ISETP.NE.AND P0, PT, R54, RZ, PT ;  /* 0x000000ff3600720c */ /* 0x000fc60003f05270 */
[----:B------:R-:W-:Y:S01]  /*15c0*/  FFMA.FTZ R6, R27, R6, R4 ;  /* 0x000000061b067223 */ /* 0x000fe20000010004 */
[----:B------:R-:W2:Y:S04]  /*15d0*/  SHFL.BFLY PT, R5, R22, 0x4, 0x1f ;  /* 0x0c801f0016057f89 */ /* 0x000ea800000e0000 */
[----:B------:R-:W3:Y:S01]  /*15e0*/  SHFL.BFLY PT, R7, R6, 0x4, 0x1f ;  /* 0x0c801f0006077f89 */ /* 0x000ee200000e0000 */
[----:B--2---:R-:W-:Y:S01]  /*15f0*/  FADD.FTZ R5, R22, R5 ;  /* 0x0000000516057221 */ /* 0x004fe20000010000 */
[----:B---3--:R-:W-:-:S04]  /*1600*/  FADD.FTZ R8, R6, R7 ;  /* 0x0000000706087221 */ /* 0x008fc80000010000 */
[----:B------:R-:W2:Y:S04]  /*1610*/  SHFL.BFLY PT, R4, R5, 0x2, 0x1f ;  /* 0x0c401f0005047f89 */ /* 0x000ea800000e0000 */
[----:B------:R-:W3:Y:S01]  /*1620*/  SHFL.BFLY PT, R7, R8, 0x2, 0x1f ;  /* 0x0c401f0008077f89 */ /* 0x000ee200000e0000 */
[----:B--2---:R-:W-:Y:S01]  /*1630*/  FADD.FTZ R4, R5, R4 ;  /* 0x0000000405047221 */ /* 0x004fe20000010000 */
[----:B---3--:R-:W-:-:S04]  /*1640*/  FADD.FTZ R9, R8, R7 ;  /* 0x0000000708097221 */ /* 0x008fc80000010000 */
[----:B------:R-:W2:Y:S04]  /*1650*/  SHFL.BFLY PT, R7, R4, 0x1, 0x1f ;  /* 0x0c201f0004077f89 */ /* 0x000ea800000e0000 */
[----:B------:R-:W3:Y:S01]  /*1660*/  SHFL.BFLY PT, R10, R9, 0x1, 0x1f ;  /* 0x0c201f00090a7f89 */ /* 0x000ee200000e0000 */
[----:B--2---:R-:W-:Y:S01]  /*1670*/  FADD.FTZ R16, R4, R7 ;  /* 0x0000000704107221 */ /* 0x004fe20000010000 */
[----:B---3--:R-:W-:Y:S01]  /*1680*/  FADD.FTZ R17, R9, R10 ;  /* 0x0000000a09117221 */ /* 0x008fe20000010000 */
[----:B01----:R-:W-:Y:S06]  /*1690*/  @P0 BRA `(.L_x_53) ;  /* 0x0000000000540947 */ /* 0x003fec0003800000 */
[----:B------:R-:W0:Y:S01]  /*16a0*/  LDC.64 R8, c[0x0][0x278] ;  /* 0x00009e00ff087b82 */ /* 0x000e220000000a00 */
[----:B------:R-:W-:Y:S01]  /*16b0*/  SHF.R.S32.HI R3, RZ, 0x1f, R2 ;  /* 0x0000001fff037819 */ /* 0x000fe20000011402 */
[----:B------:R-:W-:Y:S01]  /*16c0*/  ULDC.64 UR12, c[0x0][0x260] ;  /* 0x00009800000c7ab9 */ /* 0x000fe20000000a00 */
[----:B------:R-:W-:-:S05]  /*16d0*/  ISETP.GE.AND P1, PT, R52, R59, PT ;  /* 0x0000003b3400720c */ /* 0x000fca0003f26270 */
[----:B------:R-:W1:Y:S01]  /*16e0*/  LDC.64 R10, c[0x0][0x280] ;  /* 0x0000a000ff0a7b82 */ /* 0x000e620000000a00 */
[C---:B0-----:R-:W-:Y:S02]  /*16f0*/  IMAD R6, R8.reuse, UR10, RZ ;  /* 0x0000000a08067c24 */ /* 0x041fe4000f8e02ff */
[----:B------:R-:W-:-:S04]  /*1700*/  IMAD.WIDE.U32 R4, R8, UR8, R2 ;  /* 0x0000000808047c25 */ /* 0x000fc8000f8e0002 */
[----:B------:R-:W-:Y:S02]  /*1710*/  IMAD R7, R9, UR8, R6 ;  /* 0x0000000809077c24 */ /* 0x000fe4000f8e0206 */
[C---:B-1----:R-:W-:Y:S02]  /*1720*/  IMAD R6, R10.reuse, UR11, RZ ;  /* 0x0000000b0a067c24 */ /* 0x042fe4000f8e02ff */
[----:B------:R-:W-:Y:S02]  /*1730*/  IMAD.IADD R5, R5, 0x1, R7 ;  /* 0x0000000105057824 */ /* 0x000fe400078e0207 */
[----:B------:R-:W-:Y:S02]  /*1740*/  IMAD R7, R11, UR9, R6 ;  /* 0x000000090b077c24 */ /* 0x000fe4000f8e0206 */
[----:B------:R-:W-:-:S03]  /*1750*/  IMAD.WIDE.U32 R4, R10, UR9, R4 ;  /* 0x000000090a047c25 */ /* 0x000fc6000f8e0004 */
[----:B------:R-:W-:-:S04]  /*1760*/  IADD3 R6, P0, R52, R4, RZ ;  /* 0x0000000434067210 */ /* 0x000fc80007f1e0ff */
[----:B------:R-:W-:Y:S02]  /*1770*/  IADD3.X R5, R53, R5, R7, P0, !PT ;  /* 0x0000000535057210 */ /* 0x000fe400007fe407 */
[----:B------:R-:W-:Y:S02]  /*1780*/  LEA R4, P2, R6, UR12, 0x2 ;  /* 0x0000000c06047c11 */ /* 0x000fe4000f8410ff */
[----:B------:R-:W-:Y:S02]  /*1790*/  ISETP.GE.AND P0, PT, R0, R59, PT ;  /* 0x0000003b0000720c */ /* 0x000fe40003f06270 */
[----:B------:R-:W-:Y:S02]  /*17a0*/  LEA.HI.X R5, R6, UR13, R5, 0x2, P2 ;  /* 0x0000000d06057c11 */ /* 0x000fe400090f1405 */
[----:B------:R-:W-:Y:S02]  /*17b0*/  FSEL R7, R16, RZ, !P1 ;  /* 0x000000ff10077208 */ /* 0x000fe40004800000 */
[----:B------:R-:W-:-:S03]  /*17c0*/  FSEL R9, R17, RZ, !P0 ;  /* 0x000000ff11097208 */ /* 0x000fc60004000000 */
[----:B------:R0:W-:Y:S04]  /*17d0*/  STG.E desc[UR6][R4.64], R7 ;  /* 0x0000000704007986 */ /* 0x0001e8000c101906 */
[----:B------:R0:W-:Y:S02]  /*17e0*/  STG.E desc[UR6][R4.64+0x80], R9 ;  /* 0x0000800904007986 */ /* 0x0001e4000c101906 */
.L_x_53:
[----:B------:R-:W-:Y:S05]  /*17f0*/  BSYNC B0 ;  /* 0x0000000000007941 */ /* 0x000fea0003800000 */
.L_x_52:
[----:B------:R-:W-:Y:S01]  /*1800*/  UIADD3 UR4, UR4, 0x3f, URZ ;  /* 0x0000003f04047890 */ /* 0x000fe2000fffe03f */
[----:B------:R-:W-:Y:S01]  /*1810*/  IMAD R0, R55, 0x3000, RZ ;  /* 0x0000300037007824 */ /* 0x000fe200078e02ff */
[----:B0-----:R-:W-:Y:S01]  /*1820*/  SHF.L.U32 R5, R57, 0x2, RZ ;  /* 0x0000000239057819 */ /* 0x001fe200000006ff */
[----:B------:R-:W-:Y:S01]  /*1830*/  IMAD R6, R14, UR11, RZ ;  /* 0x0000000b0e067c24 */ /* 0x000fe2000f8e02ff */
[----:B------:R-:W-:Y:S01]  /*1840*/  USHF.R.S32.HI UR5, URZ, 0x1f, UR4 ;  /* 0x0000001f3f057899 */ /* 0x000fe20008011404 */
[----:B------:R-:W-:Y:S01]  /*1850*/  BSSY B0, `(.L_x_54) ;  /* 0x0000025000007945 */ /* 0x000fe20003800000 */
[----:B------:R-:W-:Y:S01]  /*1860*/  SHF.R.S32.HI R7, RZ, 0x1f, R5 ;  /* 0x0000001fff077819 */ /* 0x000fe20000011405 */
[----:B------:R-:W-:Y:S01]  /*1870*/  IMAD R9, R15, UR9, R6 ;  /* 0x000000090f097c24 */ /* 0x000fe2000f8e0206 */
[----:B------:R-:W-:Y:S01]  /*1880*/  IADD3 R4, P0, R0, R5, RZ ;  /* 0x0000000500047210 */ /* 0x000fe20007f1e0ff */
[----:B------:R-:W-:-:S03]  /*1890*/  ULEA.HI UR5, UR5, UR4, URZ, 0x6 ;  /* 0x0000000405057291 */ /* 0x000fc6000f8f303f */
[----:B------:R-:W-:Y:S01]  /*18a0*/  LEA.HI.X.SX32 R5, R0, R7, 0x1, P0 ;  /* 0x0000000700057211 */ /* 0x000fe200000f0eff */
[----:B------:R-:W-:Y:S01]  /*18b0*/  ULOP3.LUT UR5, UR5, 0xffffffc0, URZ, 0xc0, !UPT ;  /* 0xffffffc005057892 */ /* 0x000fe2000f8ec03f */
[C---:B------:R-:W-:Y:S02]  /*18c0*/  IMAD R0, R12.reuse, UR10, RZ ;  /* 0x0000000a0c007c24 */ /* 0x040fe4000f8e02ff */
[----:B------:R-:W-:-:S04]  /*18d0*/  IMAD.WIDE.U32 R4, R12, UR8, R4 ;  /* 0x000000080c047c25 */ /* 0x000fc8000f8e0004 */
[----:B------:R-:W-:Y:S01]  /*18e0*/  IMAD R7, R13, UR8, R0 ;  /* 0x000000080d077c24 */ /* 0x000fe2000f8e0200 */
[----:B------:R-:W-:-:S03]  /*18f0*/  IADD3 R0, -R2, UR5, RZ ;  /* 0x0000000502007c10 */ /* 0x000fc6000fffe1ff */
[----:B------:R-:W-:Y:S01]  /*1900*/  IMAD.IADD R5, R5, 0x1, R7 ;  /* 0x0000000105057824 */ /* 0x000fe200078e0207 */
[----:B------:R-:W-:Y:S01]  /*1910*/  ISETP.GE.AND P0, PT, R57, R0, PT ;  /* 0x000000003900720c */ /* 0x000fe20003f06270 */
[----:B------:R-:W-:-:S03]  /*1920*/  IMAD.WIDE.U32 R6, R14, UR9, R4 ;  /* 0x000000090e067c25 */ /* 0x000fc6000f8e0004 */
[----:B------:R-:W-:Y:S02]  /*1930*/  ISETP.GT.OR P0, PT, R57, 0x3f, P0 ;  /* 0x0000003f3900780c */ /* 0x000fe40000704670 */
[----:B------:R-:W-:-:S11]  /*1940*/  IADD3 R9, R7, R9, RZ ;  /* 0x0000000907097210 */ /* 0x000fd60007ffe0ff */
[----:B------:R-:W-:Y:S05]  /*1950*/  @P0 BRA `(.L_x_55) ;  /* 0x0000000000500947 */ /* 0x000fea0003800000 */
[----:B------:R-:W0:Y:S01]  /*1960*/  LDC.64 R10, c[0x0][0x2a8] ;  /* 0x0000aa00ff0a7b82 */ /* 0x000e220000000a00 */
[----:B------:R-:W-:Y:S01]  /*1970*/  SHF.R.S32.HI R3, RZ, 0x1f, R57 ;  /* 0x0000001fff037819 */ /* 0x000fe20000011439 */
[----:B------:R-:W-:Y:S01]  /*1980*/  ULDC.64 UR4, c[0x0][0x2a0] ;  /* 0x0000a80000047ab9 */ /* 0x000fe20000000a00 */
[----:B------:R-:W-:-:S04]  /*1990*/  IADD3 R4, P0, R2, R57, RZ ;  /* 0x0000003902047210 */ /* 0x000fc80007f1e0ff */
[----:B------:R-:W-:Y:S01]  /*19a0*/  LEA.HI.X.SX32 R5, R2, R3, 0x1, P0 ;  /* 0x0000000302057211 */ /* 0x000fe200000f0eff */
[----:B------:R-:W1:Y:S01]  /*19b0*/  LDC.64 R12, c[0x0][0x2b0] ;  /* 0x0000ac00ff0c7b82 */ /* 0x000e620000000a00 */
[----:B------:R-:W-:Y:S01]  /*19c0*/  FSETP.NEU.FTZ.AND P0, PT, R56, -INF , PT ;  /* 0xff8000003800780b */ /* 0x000fe20003f1d000 */
[C---:B0-----:R-:W-:Y:S02]  /*19d0*/  IMAD R0, R10.reuse, UR10, RZ ;  /* 0x0000000a0a007c24 */ /* 0x041fe4000f8e02ff */
[----:B------:R-:W-:-:S04]  /*19e0*/  IMAD.WIDE.U32 R2, R10, UR8, R4 ;  /* 0x000000080a027c25 */ /* 0x000fc8000f8e0004 */
[----:B------:R-:W-:Y:S02]  /*19f0*/  IMAD R11, R11, UR8, R0 ;  /* 0x000000080b0b7c24 */ /* 0x000fe4000f8e0200 */
[----:B-1----:R-:W-:Y:S02]  /*1a00*/  IMAD R0, R12, UR11, RZ ;  /* 0x0000000b0c007c24 */ /* 0x002fe4000f8e02ff */
[----:B------:R-:W-:Y:S02]  /*1a10*/  IMAD.IADD R3, R3, 0x1, R11 ;  /* 0x0000000103037824 */ /* 0x000fe400078e020b */
[----:B------:R-:W-:Y:S02]  /*1a20*/  IMAD R5, R13, UR9, R0 ;  /* 0x000000090d057c24 */ /* 0x000fe4000f8e0200 */
[----:B------:R-:W-:Y:S01]  /*1a30*/  FMUL.FTZ R0, R56, 1.4426950216293334961 ;  /* 0x3fb8aa3b38007820 */ /* 0x000fe20000410000 */
[----:B------:R-:W-:-:S05]  /*1a40*/  IMAD.WIDE.U32 R2, R12, UR9, R2 ;  /* 0x000000090c027c25 */ /* 0x000fca000f8e0002 */
[----:B------:R-:W-:Y:S02]  /*1a50*/  IADD3 R3, R3, R5, RZ ;  /* 0x0000000503037210 */ /* 0x000fe40007ffe0ff */
[----:B------:R-:W-:-:S04]  /*1a60*/  LEA R4, P1, R2, UR4, 0x2 ;  /* 0x0000000402047c11 */ /* 0x000fc8000f8210ff */
[----:B------:R-:W-:Y:S02]  /*1a70*/  LEA.HI.X R5, R2, UR5, R3, 0x2, P1 ;  /* 0x0000000502057c11 */ /* 0x000fe400088f1403 */
[----:B------:R-:W-:-:S05]  /*1a80*/  FSEL R3, R0, RZ, P0 ;  /* 0x000000ff00037208 */ /* 0x000fca0000000000 */
[----:B------:R0:W-:Y:S02]  /*1a90*/  STG.E desc[UR6][R4.64], R3 ;  /* 0x0000000304007986 */ /* 0x0001e4000c101906 */
.L_x_55:
[----:B------:R-:W-:Y:S05]  /*1aa0*/  BSYNC B0 ;  /* 0x0000000000007941 */ /* 0x000fea0003800000 */
.L_x_54:
[----:B------:R-:W-:Y:S01]  /*1ab0*/  ULDC.64 UR12, c[0x0][0x2e8] ;  /* 0x0000ba00000c7ab9 */ /* 0x000fe20000000a00 */
[----:B------:R-:W-:Y:S01]  /*1ac0*/  ULDC.64 UR4, c[0x0][0x2b8] ;  /* 0x0000ae0000047ab9 */ /* 0x000fe20000000a00 */
[----:B------:R-:W-:Y:S02]  /*1ad0*/  ISETP.NE.U32.AND P0, PT, RZ, UR12, PT ;  /* 0x0000000cff007c0c */ /* 0x000fe4000bf05070 */
[C---:B------:R-:W-:Y:S02]  /*1ae0*/  LEA R2, P1, R6.reuse, UR4, 0x2 ;  /* 0x0000000406027c11 */ /* 0x040fe4000f8210ff */
[----:B------:R-:W-:Y:S02]  /*1af0*/  ISETP.NE.AND.EX P0, PT, RZ, UR13, PT, P0 ;  /* 0x0000000dff007c0c */ /* 0x000fe4000bf05300 */
[----:B0-----:R-:W-:Y:S02]  /*1b00*/  LEA.HI.X R3, R6, UR5, R9, 0x2, P1 ;  /* 0x0000000506037c11 */ /* 0x001fe400088f1409 */
[----:B------:R-:W-:-:S03]  /*1b10*/  ISETP.NE.OR P0, PT, R57, RZ, !P0 ;  /* 0x000000ff3900720c */ /* 0x000fc60004705670 */
[----:B------:R0:W-:Y:S04]  /*1b20*/  STG.E.128 desc[UR6][R2.64], RZ ;  /* 0x000000ff02007986 */ /* 0x0001e8000c101d06 */
        /* <DEDUP_REMOVED lines=10> */
[----:B------:R0:W-:Y:S01]  /*1bd0*/  STG.E.128 desc[UR6][R2.64+0xb000], RZ ;  /* 0x00b000ff02007986 */ /* 0x0001e2000c101d06 */
[----:B------:R-:W-:Y:S05]  /*1be0*/  @P0 EXIT ;  /* 0x000000000000094d */ /* 0x000fea0003800000 */
[----:B------:R-:W1:Y:S08]  /*1bf0*/  LDC R0, c[0x0][0x2e0] ;  /* 0x0000b800ff007b82 */ /* 0x000e700000000800 */
[----:B------:R-:W2:Y:S08]  /*1c00*/  LDC R4, c[0x0][0x220] ;  /* 0x00008800ff047b82 */ /* 0x000eb00000000800 */
[----:B0-----:R-:W0:Y:S01]  /*1c10*/  LDC.64 R2, c[0x0][0x2e8] ;  /* 0x0000ba00ff027b82 */ /* 0x001e220000000a00 */
[----:B-1----:R-:W-:-:S04]  /*1c20*/  IMAD R55, R55, R0, UR9 ;  /* 0x0000000937377e24 */ /* 0x002fc8000f8e0200 */
[----:B--2---:R-:W-:-:S04]  /*1c30*/  IMAD R55, R55, R4, UR8 ;  /* 0x0000000837377e24 */ /* 0x004fc8000f8e0204 */
[----:B0-----:R-:W-:-:S05]  /*1c40*/  IMAD.WIDE R2, R55, 0x4, R2 ;  /* 0x0000000437027825 */ /* 0x001fca00078e0202 */
[----:B------:R-:W-:Y:S01]  /*1c50*/  STG.E desc[UR6][R2.64], RZ ;  /* 0x000000ff02007986 */ /* 0x000fe2000c101906 */
[----:B------:R-:W-:Y:S05]  /*1c60*/  EXIT ;  /* 0x000000000000794d */ /* 0x000fea0003800000 */
.L_x_56:
        /* <DEDUP_REMOVED lines=9> */
.L_x_135:


//--------------------- .text._ZN7cutlass13device_kernelIN5flash19enable_sm80_to_sm89INS1_16FlashAttnBwdSm80INS1_25CollectiveMainloopBwdSm80ILi2ELi1EN4cute5tupleIJNS5_1CILi64EEENS7_ILi80EEENS7_ILi192EEEEEENS_10bfloat16_tEfNS_4arch4Sm80ELb1ELb0ELb1ELb1ELb0ELb0ELb1ELb0ELi2ELi4ELi2ELi2ELb0EEENS1_21CollectiveEpilogueBwdISB_SC_SE_Li256ELb1ELb1ELi4EEENS1_25SingleTileBwdLPTSchedulerILb1ELi80ELb0EEEEEEEEEvNT_6ParamsE --------------------------
	.section	.text._ZN7cutlass13device_kernelIN5flash19enable_sm80_to_sm89INS1_16FlashAttnBwdSm80INS1_25CollectiveMainloopBwdSm80ILi2ELi1EN4cute5tupleIJNS5_1CILi64EEENS7_ILi80EEENS7_ILi192EEEEEENS_10bfloat16_tEfNS_4arch4Sm80ELb1ELb0ELb1ELb1ELb0ELb0ELb1ELb0ELi2ELi4ELi2ELi2ELb0EEENS1_21CollectiveEpilogueBwdISB_SC_SE_Li256ELb1ELb1ELi4EEENS1_25SingleTileBwdLPTSchedulerILb1ELi80ELb0EEEEEEEEEvNT_6ParamsE,"ax",@progbits
	.align	128
.text._ZN7cutlass13device_kernelIN5flash19enable_sm80_to_sm89INS1_16FlashAttnBwdSm80INS1_25CollectiveMainloopBwdSm80ILi2ELi1EN4cute5tupleIJNS5_1CILi64EEENS7_ILi80EEENS7_ILi192EEEEEENS_10bfloat16_tEfNS_4arch4Sm80ELb1ELb0ELb1ELb1ELb0ELb0ELb1ELb0ELi2ELi4ELi2ELi2ELb0EEENS1_21CollectiveEpilogueBwdISB_SC_SE_Li256ELb1ELb1ELi4EEENS1_25SingleTileBwdLPTSchedulerILb1ELi80ELb0EEEEEEEEEvNT_6ParamsE:
        .type           _ZN7cutlass13device_kernelIN5flash19enable_sm80_to_sm89INS1_16FlashAttnBwdSm80INS1_25CollectiveMainloopBwdSm80ILi2ELi1EN4cute5tupleIJNS5_1CILi64EEENS7_ILi80EEENS7_ILi192EEEEEENS_10bfloat16_tEfNS_4arch4Sm80ELb1ELb0ELb1ELb1ELb0ELb0ELb1ELb0ELi2ELi4ELi2ELi2ELb0EEENS1_21CollectiveEpilogueBwdISB_SC_SE_Li256ELb1ELb1ELi4EEENS1_25SingleTileBwdLPTSchedulerILb1ELi80ELb0EEEEEEEEEvNT_6ParamsE,@function
        .size           _ZN7cutlass13device_kernelIN5flash19enable_sm80_to_sm89INS1_16FlashAttnBwdSm80INS1_25CollectiveMainloopBwdSm80ILi2ELi1EN4cute5tupleIJNS5_1CILi64EEENS7_ILi80EEENS7_ILi192EEEEEENS_10bfloat16_tEfNS_4arch4Sm80ELb1ELb0ELb1ELb1ELb0ELb0ELb1ELb0ELi2ELi4ELi2ELi2ELb0EEENS1_21CollectiveEpilogueBwdISB_SC_SE_Li256ELb1ELb1ELi4EEENS1_25SingleTileBwdLPTSchedulerILb1ELi80ELb0EEEEEEEEEvNT_6ParamsE,(.L_x_136 - _ZN7cutlass13device_kernelIN5flash19enable_sm80_to_sm89INS1_16FlashAttnBwdSm80INS1_25CollectiveMainloopBwdSm80ILi2ELi1EN4cute5tupleIJNS5_1CILi64EEENS7_ILi80EEENS7_ILi192EEEEEENS_10bfloat16_tEfNS_4arch4Sm80ELb1ELb0ELb1ELb1ELb0ELb0ELb1ELb0ELi2ELi4ELi2ELi2ELb0EEENS1_21CollectiveEpilogueBwdISB_SC_SE_Li256ELb1ELb1ELi4EEENS1_25SingleTileBwdLPTSchedulerILb1ELi80ELb0EEEEEEEEEvNT_6ParamsE)
        .other          _ZN7cutlass13device_kernelIN5flash19enable_sm80_to_sm89INS1_16FlashAttnBwdSm80INS1_25CollectiveMainloopBwdSm80ILi2ELi1EN4cute5tupleIJNS5_1CILi64EEENS7_ILi80EEENS7_ILi192EEEEEENS_10bfloat16_tEfNS_4arch4Sm80ELb1ELb0ELb1ELb1ELb0ELb0ELb1ELb0ELi2ELi4ELi2ELi2ELb0EEENS1_21CollectiveEpilogueBwdISB_SC_SE_Li256ELb1ELb1ELi4EEENS1_25SingleTileBwdLPTSchedulerILb1ELi80ELb0EEEEEEEEEvNT_6ParamsE,@"STO_CUDA_ENTRY STV_DEFAULT"
_ZN7cutlass13device_kernelIN5flash19enable_sm80_to_sm89INS1_16FlashAttnBwdSm80INS1_25CollectiveMainloopBwdSm80ILi2ELi1EN4cute5tupleIJNS5_1CILi64EEENS7_ILi80EEENS7_ILi192EEEEEENS_10bfloat16_tEfNS_4arch4Sm80ELb1ELb0ELb1ELb1ELb0ELb0ELb1ELb0ELi2ELi4ELi2ELi2ELb0EEENS1_21CollectiveEpilogueBwdISB_SC_SE_Li256ELb1ELb1ELi4EEENS1_25SingleTileBwdLPTSchedulerILb1ELi80ELb0EEEEEEEEEvNT_6ParamsE:
[----:B------:R-:W-:Y:S01]  /*0000*/  LDC R1, c[0x0][0x28] ;  /* 0x00000a00ff017b82 */ /* 0x000fe20000000800 */
[----:B------:R-:W-:Y:S05]  /*0010*/  EXIT ;  /* 0x000000000000794d */ /* 0x000fea0003800000 */
.L_x_57:
        /* <DEDUP_REMOVED lines=14> */
.L_x_136:


//--------------------- .text._ZN7cutlass13device_kernelIN5flash19enable_sm80_to_sm89INS1_16FlashAttnBwdSm80INS1_25CollectiveMainloopBwdSm80ILi2ELi1EN4cute5tupleIJNS5_1CILi64EEENS7_ILi80EEENS7_ILi192EEEEEENS_10bfloat16_tEfNS_4arch4Sm80ELb1ELb0ELb1ELb1ELb1ELb0ELb1ELb0ELi2ELi4ELi2ELi2ELb0EEENS1_21CollectiveEpilogueBwdISB_SC_SE_Li256ELb1ELb1ELi4EEENS1_25SingleTileBwdLPTSchedulerILb1ELi80ELb1EEEEEEEEEvNT_6ParamsE --------------------------
	.section	.text._ZN7cutlass13device_kernelIN5flash19enable_sm80_to_sm89INS1_16FlashAttnBwdSm80INS1_25CollectiveMainloopBwdSm80ILi2ELi1EN4cute5tupleIJNS5_1CILi64EEENS7_ILi80EEENS7_ILi192EEEEEENS_10bfloat16_tEfNS_4arch4Sm80ELb1ELb0ELb1ELb1ELb1ELb0ELb1ELb0ELi2ELi4ELi2ELi2ELb0EEENS1_21CollectiveEpilogueBwdISB_SC_SE_Li256ELb1ELb1ELi4EEENS1_25SingleTileBwdLPTSchedulerILb1ELi80ELb1EEEEEEEEEvNT_6ParamsE,"ax",@progbits
	.align	128
.text._ZN7cutlass13device_kernelIN5flash19enable_sm80_to_sm89INS1_16FlashAttnBwdSm80INS1_25CollectiveMainloopBwdSm80ILi2ELi1EN4cute5tupleIJNS5_1CILi64EEENS7_ILi80EEENS7_ILi192EEEEEENS_10bfloat16_tEfNS_4arch4Sm80ELb1ELb0ELb1ELb1ELb1ELb0ELb1ELb0ELi2ELi4ELi2ELi2ELb0EEENS1_21CollectiveEpilogueBwdISB_SC_SE_Li256ELb1ELb1ELi4EEENS1_25SingleTileBwdLPTSchedulerILb1ELi80ELb1EEEEEEEEEvNT_6ParamsE:
        .type           _ZN7cutlass13device_kernelIN5flash19enable_sm80_to_sm89INS1_16FlashAttnBwdSm80INS1_25CollectiveMainloopBwdSm80ILi2ELi1EN4cute5tupleIJNS5_1CILi64EEENS7_ILi80EEENS7_ILi192EEEEEENS_10bfloat16_tEfNS_4arch4Sm80ELb1ELb0ELb1ELb1ELb1ELb0ELb1ELb0ELi2ELi4ELi2ELi2ELb0EEENS1_21CollectiveEpilogueBwdISB_SC_SE_Li256ELb1ELb1ELi4EEENS1_25SingleTileBwdLPTSchedulerILb1ELi80ELb1EEEEEEEEEvNT_6ParamsE,@function
        .size           _ZN7cutlass13device_kernelIN5flash19enable_sm80_to_sm89INS1_16FlashAttnBwdSm80INS1_25CollectiveMainloopBwdSm80ILi2ELi1EN4cute5tupleIJNS5_1CILi64EEENS7_ILi80EEENS7_ILi192EEEEEENS_10bfloat16_tEfNS_4arch4Sm80ELb1ELb0ELb1ELb1ELb1ELb0ELb1ELb0ELi2ELi4ELi2ELi2ELb0EEENS1_21CollectiveEpilogueBwdISB_SC_SE_Li256ELb1ELb1ELi4EEENS1_25SingleTileBwdLPTSchedulerILb1ELi80ELb1EEEEEEEEEvNT_6ParamsE,(.L_x_137 - _ZN7cutlass13device_kernelIN5flash19enable_sm80_to_sm89INS1_16FlashAttnBwdSm80INS1_25CollectiveMainloopBwdSm80ILi2ELi1EN4cute5tupleIJNS5_1CILi64EEENS7_ILi80EEENS7_ILi192EEEEEENS_10bfloat16_tEfNS_4arch4Sm80ELb1ELb0ELb1ELb1ELb1ELb0ELb1ELb0ELi2ELi4ELi2ELi2ELb0EEENS1_21CollectiveEpilogueBwdISB_SC_SE_Li256ELb1ELb1ELi4EEENS1_25SingleTileBwdLPTSchedulerILb1ELi80ELb1EEEEEEEEEvNT_6ParamsE)
        .other          _ZN7cutlass13device_kernelIN5flash19enable_sm80_to_sm89INS1_16FlashAttnBwdSm80INS1_25CollectiveMainloopBwdSm80ILi2ELi1EN4cute5tupleIJNS5_1CILi64EEENS7_ILi80EEENS7_ILi192EEEEEENS_10bfloat16_tEfNS_4arch4Sm80ELb1ELb0ELb1ELb1ELb1ELb0ELb1ELb0ELi2ELi4ELi2ELi2ELb0EEENS1_21CollectiveEpilogueBwdISB_SC_SE_Li256ELb1ELb1ELi4EEENS1_25SingleTileBwdLPTSchedulerILb1ELi80ELb1EEEEEEEEEvNT_6ParamsE,@"STO_CUDA_ENTRY STV_DEFAULT"
_ZN7cutlass13device_kernelIN5flash19enable_sm80_to_sm89INS1_16FlashAttnBwdSm80INS1_25CollectiveMainloopBwdSm80ILi2ELi1EN4cute5tupleIJNS5_1CILi64EEENS7_ILi80EEENS7_ILi192EEEEEENS_10bfloat16_tEfNS_4arch4Sm80ELb1ELb0ELb1ELb1ELb1ELb0ELb1ELb0ELi2ELi4ELi2ELi2ELb0EEENS1_21CollectiveEpilogueBwdISB_SC_SE_Li256ELb1ELb1ELi4EEENS1_25SingleTileBwdLPTSchedulerILb1ELi80ELb1EEEEEEEEEvNT_6ParamsE:
[----:B------:R-:W-:Y:S01]  /*0000*/  LDC R1, c[0x0][0x28] ;  /* 0x00000a00ff017b82 */ /* 0x000fe20000000800 */
[----:B------:R-:W-:Y:S05]  /*0010*/  EXIT ;  /* 0x000000000000794d */ /* 0x000fea0003800000 */
.L_x_58:
        /* <DEDUP_REMOVED lines=14> */
.L_x_137:


//--------------------- .text._ZN7cutlass13device_kernelIN5flash19enable_sm80_to_sm89INS1_16FlashAttnBwdSm80INS1_25CollectiveMainloopBwdSm80ILi2ELi1EN4cute5tupleIJNS5_1CILi64EEENS7_ILi80EEENS7_ILi192EEEEEENS_10bfloat16_tEfNS_4arch4Sm80ELb1ELb0ELb1ELb1ELb0ELb0ELb1ELb0ELi2ELi4ELi2ELi2ELb0EEENS1_24CollectiveEpilogueBwdGQAISB_fSE_Li256ELb1ELb0EEENS1_25SingleTileBwdLPTSchedulerILb1ELi80ELb0EEEEEEEEEvNT_6ParamsE --------------------------
	.section	.text._ZN7cutlass13device_kernelIN5flash19enable_sm80_to_sm89INS1_16FlashAttnBwdSm80INS1_25CollectiveMainloopBwdSm80ILi2ELi1EN4cute5tupleIJNS5_1CILi64EEENS7_ILi80EEENS7_ILi192EEEEEENS_10bfloat16_tEfNS_4arch4Sm80ELb1ELb0ELb1ELb1ELb0ELb0ELb1ELb0ELi2ELi4ELi2ELi2ELb0EEENS1_24CollectiveEpilogueBwdGQAISB_fSE_Li256ELb1ELb0EEENS1_25SingleTileBwdLPTSchedulerILb1ELi80ELb0EEEEEEEEEvNT_6ParamsE,"ax",@progbits
	.align	128
.text._ZN7cutlass13device_kernelIN5flash19enable_sm80_to_sm89INS1_16FlashAttnBwdSm80INS1_25CollectiveMainloopBwdSm80ILi2ELi1EN4cute5tupleIJNS5_1CILi64EEENS7_ILi80EEENS7_ILi192EEEEEENS_10bfloat16_tEfNS_4arch4Sm80ELb1ELb0ELb1ELb1ELb0ELb0ELb1ELb0ELi2ELi4ELi2ELi2ELb0EEENS1_24CollectiveEpilogueBwdGQAISB_fSE_Li256ELb1ELb0EEENS1_25SingleTileBwdLPTSchedulerILb1ELi80ELb0EEEEEEEEEvNT_6ParamsE:
        .type           _ZN7cutlass13device_kernelIN5flash19enable_sm80_to_sm89INS1_16FlashAttnBwdSm80INS1_25CollectiveMainloopBwdSm80ILi2ELi1EN4cute5tupleIJNS5_1CILi64EEENS7_ILi80EEENS7_ILi192EEEEEENS_10bfloat16_tEfNS_4arch4Sm80ELb1ELb0ELb1ELb1ELb0ELb0ELb1ELb0ELi2ELi4ELi2ELi2ELb0EEENS1_24CollectiveEpilogueBwdGQAISB_fSE_Li256ELb1ELb0EEENS1_25SingleTileBwdLPTSchedulerILb1ELi80ELb0EEEEEEEEEvNT_6ParamsE,@function
        .size           _ZN7cutlass13device_kernelIN5flash19enable_sm80_to_sm89INS1_16FlashAttnBwdSm80INS1_25CollectiveMainloopBwdSm80ILi2ELi1EN4cute5tupleIJNS5_1CILi64EEENS7_ILi80EEENS7_ILi192EEEEEENS_10bfloat16_tEfNS_4arch4Sm80ELb1ELb0ELb1ELb1ELb0ELb0ELb1ELb0ELi2ELi4ELi2ELi2ELb0EEENS1_24CollectiveEpilogueBwdGQAISB_fSE_Li256ELb1ELb0EEENS1_25SingleTileBwdLPTSchedulerILb1ELi80ELb0EEEEEEEEEvNT_6ParamsE,(.L_x_138 - _ZN7cutlass13device_kernelIN5flash19enable_sm80_to_sm89INS1_16FlashAttnBwdSm80INS1_25CollectiveMainloopBwdSm80ILi2ELi1EN4cute5tupleIJNS5_1CILi64EEENS7_ILi80EEENS7_ILi192EEEEEENS_10bfloat16_tEfNS_4arch4Sm80ELb1ELb0ELb1ELb1ELb0ELb0ELb1ELb0ELi2ELi4ELi2ELi2ELb0EEENS1_24CollectiveEpilogueBwdGQAISB_fSE_Li256ELb1ELb0EEENS1_25SingleTileBwdLPTSchedulerILb1ELi80ELb0EEEEEEEEEvNT_6ParamsE)
        .other          _ZN7cutlass13device_kernelIN5flash19enable_sm80_to_sm89INS1_16FlashAttnBwdSm80INS1_25CollectiveMainloopBwdSm80ILi2ELi1EN4cute5tupleIJNS5_1CILi64EEENS7_ILi80EEENS7_ILi192EEEEEENS_10bfloat16_tEfNS_4arch4Sm80ELb1ELb0ELb1ELb1ELb0ELb0ELb1ELb0ELi2ELi4ELi2ELi2ELb0EEENS1_24CollectiveEpilogueBwdGQAISB_fSE_Li256ELb1ELb0EEENS1_25SingleTileBwdLPTSchedulerILb1ELi80ELb0EEEEEEEEEvNT_6ParamsE,@"STO_CUDA_ENTRY STV_DEFAULT"
_ZN7cutlass13device_kernelIN5flash19enable_sm80_to_sm89INS1_16FlashAttnBwdSm80INS1_25CollectiveMainloopBwdSm80ILi2ELi1EN4cute5tupleIJNS5_1CILi64EEENS7_ILi80EEENS7_ILi192EEEEEENS_10bfloat16_tEfNS_4arch4Sm80ELb1ELb0ELb1ELb1ELb0ELb0ELb1ELb0ELi2ELi4ELi2ELi2ELb0EEENS1_24CollectiveEpilogueBwdGQAISB_fSE_Li256ELb1ELb0EEENS1_25SingleTileBwdLPTSchedulerILb1ELi80ELb0EEEEEEEEEvNT_6ParamsE:
[----:B------:R-:W-:Y:S01]  /*0000*/  LDC R1, c[0x0][0x28] ;  /* 0x00000a00ff017b82 */ /* 0x000fe20000000800 */
[----:B------:R-:W-:Y:S05]  /*0010*/  EXIT ;  /* 0x000000000000794d */ /* 0x000fea0003800000 */
.L_x_59:
        /* <DEDUP_REMOVED lines=14> */
.L_x_138:


//--------------------- .text._ZN7cutlass13device_kernelIN5flash32FlashAttnBwdPostprocessConvertdQIN4cute5tupleIJNS3_1CILi80EEENS5_ILi192EEEEEENS_10bfloat16_tEfNS_4arch4Sm80ELi256ENS3_8TiledMMAINS3_8MMA_AtomIJNS3_30SM80_16x8x16_F32BF16BF16F32_TNEEEENS3_6LayoutINS4_IJNS5_ILi4EEENS5_ILi2EEENS5_ILi1EEEEEENS4_IJSJ_SH_NS5_ILi0EEEEEEEENS4_IJNS5_ILi64EEENS5_ILi16EEESP_EEEEELb1EEEEEvNT_6ParamsE --------------------------
	.section	.text._ZN7cutlass13device_kernelIN5flash32FlashAttnBwdPostprocessConvertdQIN4cute5tupleIJNS3_1CILi80EEENS5_ILi192EEEEEENS_10bfloat16_tEfNS_4arch4Sm80ELi256ENS3_8TiledMMAINS3_8MMA_AtomIJNS3_30SM80_16x8x16_F32BF16BF16F32_TNEEEENS3_6LayoutINS4_IJNS5_ILi4EEENS5_ILi2EEENS5_ILi1EEEEEENS4_IJSJ_SH_NS5_ILi0EEEEEEEENS4_IJNS5_ILi64EEENS5_ILi16EEESP_EEEEELb1EEEEEvNT_6ParamsE,"ax",@progbits
	.align	128
.text._ZN7cutlass13device_kernelIN5flash32FlashAttnBwdPostprocessConvertdQIN4cute5tupleIJNS3_1CILi80EEENS5_ILi192EEEEEENS_10bfloat16_tEfNS_4arch4Sm80ELi256ENS3_8TiledMMAINS3_8MMA_AtomIJNS3_30SM80_16x8x16_F32BF16BF16F32_TNEEEENS3_6LayoutINS4_IJNS5_ILi4EEENS5_ILi2EEENS5_ILi1EEEEEENS4_IJSJ_SH_NS5_ILi0EEEEEEEENS4_IJNS5_ILi64EEENS5_ILi16EEESP_EEEEELb1EEEEEvNT_6ParamsE:
        .type           _ZN7cutlass13device_kernelIN5flash32FlashAttnBwdPostprocessConvertdQIN4cute5tupleIJNS3_1CILi80EEENS5_ILi192EEEEEENS_10bfloat16_tEfNS_4arch4Sm80ELi256ENS3_8TiledMMAINS3_8MMA_AtomIJNS3_30SM80_16x8x16_F32BF16BF16F32_TNEEEENS3_6LayoutINS4_IJNS5_ILi4EEENS5_ILi2EEENS5_ILi1EEEEEENS4_IJSJ_SH_NS5_ILi0EEEEEEEENS4_IJNS5_ILi64EEENS5_ILi16EEESP_EEEEELb1EEEEEvNT_6ParamsE,@function
        .size           _ZN7cutlass13device_kernelIN5flash32FlashAttnBwdPostprocessConvertdQIN4cute5tupleIJNS3_1CILi80EEENS5_ILi192EEEEEENS_10bfloat16_tEfNS_4arch4Sm80ELi256ENS3_8TiledMMAINS3_8MMA_AtomIJNS3_30SM80_16x8x16_F32BF16BF16F32_TNEEEENS3_6LayoutINS4_IJNS5_ILi4EEENS5_ILi2EEENS5_ILi1EEEEEENS4_IJSJ_SH_NS5_ILi0EEEEEEEENS4_IJNS5_ILi64EEENS5_ILi16EEESP_EEEEELb1EEEEEvNT_6ParamsE,(.L_x_139 - _ZN7cutlass13device_kernelIN5flash32FlashAttnBwdPostprocessConvertdQIN4cute5tupleIJNS3_1CILi80EEENS5_ILi192EEEEEENS_10bfloat16_tEfNS_4arch4Sm80ELi256ENS3_8TiledMMAINS3_8MMA_AtomIJNS3_30SM80_16x8x16_F32BF16BF16F32_TNEEEENS3_6LayoutINS4_IJNS5_ILi4EEENS5_ILi2EEENS5_ILi1EEEEEENS4_IJSJ_SH_NS5_ILi0EEEEEEEENS4_IJNS5_ILi64EEENS5_ILi16EEESP_EEEEELb1EEEEEvNT_6ParamsE)
        .other          _ZN7cutlass13device_kernelIN5flash32FlashAttnBwdPostprocessConvertdQIN4cute5tupleIJNS3_1CILi80EEENS5_ILi192EEEEEENS_10bfloat16_tEfNS_4arch4Sm80ELi256ENS3_8TiledMMAINS3_8MMA_AtomIJNS3_30SM80_16x8x16_F32BF16BF16F32_TNEEEENS3_6LayoutINS4_IJNS5_ILi4EEENS5_ILi2EEENS5_ILi1EEEEEENS4_IJSJ_SH_NS5_ILi0EEEEEEEENS4_IJNS5_ILi64EEENS5_ILi16EEESP_EEEEELb1EEEEEvNT_6ParamsE,@"STO_CUDA_ENTRY STV_DEFAULT"
_ZN7cutlass13device_kernelIN5flash32FlashAttnBwdPostprocessConvertdQIN4cute5tupleIJNS3_1CILi80EEENS5_ILi192EEEEEENS_10bfloat16_tEfNS_4arch4Sm80ELi256ENS3_8TiledMMAINS3_8MMA_AtomIJNS3_30SM80_16x8x16_F32BF16BF16F32_TNEEEENS3_6LayoutINS4_IJNS5_ILi4EEENS5_ILi2EEENS5_ILi1EEEEEENS4_IJSJ_SH_NS5_ILi0EEEEEEEENS4_IJNS5_ILi64EEENS5_ILi16EEESP_EEEEELb1EEEEEvNT_6ParamsE:
[----:B------:R-:W-:Y:S08]  /*0000*/  LDC R1, c[0x0][0x28] ;  /* 0x00000a00ff017b82 */ /* 0x000ff00000000800 */
[----:B------:R-:W0:Y:S01]  /*0010*/  LDC.64 R4, c[0x0][0x278] ;  /* 0x00009e00ff047b82 */ /* 0x000e220000000a00 */
[----:B------:R-:W1:Y:S01]  /*0020*/  S2R R11, SR_CTAID.Z ;  /* 0x00000000000b7919 */ /* 0x000e620000002700 */
[----:B------:R-:W-:Y:S01]  /*0030*/  ULDC.64 UR4, c[0x0][0x270] ;  /* 0x00009c0000047ab9 */ /* 0x000fe20000000a00 */
[----:B------:R-:W-:Y:S01]  /*0040*/  ULDC.64 UR6, c[0x0][0x208] ;  /* 0x0000820000067ab9 */ /* 0x000fe20000000a00 */
[----:B------:R-:W-:-:S04]  /*0050*/  ISETP.NE.U32.AND P0, PT, RZ, UR4, PT ;  /* 0x00000004ff007c0c */ /* 0x000fc8000bf05070 */
[----:B------:R-:W1:Y:S01]  /*0060*/  LDC.64 R2, c[0x0][0x270] ;  /* 0x00009c00ff027b82 */ /* 0x000e620000000a00 */
[----:B------:R-:W-:Y:S02]  /*0070*/  ISETP.NE.AND.EX P0, PT, RZ, UR5, PT, P0 ;  /* 0x00000005ff007c0c */ /* 0x000fe4000bf05300 */
[----:B0-----:R-:W-:-:S04]  /*0080*/  ISETP.NE.U32.AND P1, PT, R4, RZ, PT ;  /* 0x000000ff0400720c */ /* 0x001fc80003f25070 */
[----:B------:R-:W-:Y:S01]  /*0090*/  ISETP.NE.AND.EX P1, PT, R5, RZ, PT, P1 ;  /* 0x000000ff0500720c */ /* 0x000fe20003f25310 */
[----:B------:R-:W0:Y:S01]  /*00a0*/  LDC R64, c[0x0][0x240] ;  /* 0x00009000ff407b82 */ /* 0x000e220000000800 */
[----:B-1----:R-:W-:-:S05]  /*00b0*/  IMAD.WIDE R2, R11, 0x4, R2 ;  /* 0x000000040b027825 */ /* 0x002fca00078e0202 */
[----:B------:R1:W5:Y:S06]  /*00c0*/  @P0 LDG.E R69, desc[UR6][R2.64] ;  /* 0x0000000602450981 */ /* 0x00036c000c1e1900 */
[----:B------:R-:W2:Y:S01]  /*00d0*/  @P1 LDC.64 R4, c[0x0][0x278] ;  /* 0x00009e00ff041b82 */ /* 0x000ea20000000a00 */
[----:B------:R-:W3:Y:S01]  /*00e0*/  S2R R65, SR_CTAID.X ;  /* 0x0000000000417919 */ /* 0x000ee20000002500 */
[----:B--2---:R-:W-:-:S05]  /*00f0*/  @P1 IMAD.WIDE R4, R11, 0x4, R4 ;  /* 0x000000040b041825 */ /* 0x004fca00078e0204 */
[----:B0-----:R1:W5:Y:S01]  /*0100*/  @P1 LDG.E R64, desc[UR6][R4.64] ;  /* 0x0000000604401981 */ /* 0x001362000c1e1900 */
[----:B---3--:R-:W-:Y:S01]  /*0110*/  IMAD R7, R65, 0x50, RZ ;  /* 0x0000005041077824 */ /* 0x008fe200078e02ff */
[----:B------:R-:W-:Y:S06]  /*0120*/  @P1 BRA `(.L_x_60) ;  /* 0x0000000000101947 */ /* 0x000fec0003800000 */
[----:B------:R-:W-:Y:S05]  /*0130*/  @!P0 BRA `(.L_x_60) ;  /* 0x00000000000c8947 */ /* 0x000fea0003800000 */
[----:B-1----:R-:W2:Y:S04]  /*0140*/  LDG.E R5, desc[UR6][R2.64] ;  /* 0x0000000602057981 */ /* 0x002ea8000c1e1900 */
[----:B-----5:R-:W2:Y:S02]  /*0150*/  LDG.E R64, desc[UR6][R2.64+0x4] ;  /* 0x0000040602407981 */ /* 0x020ea4000c1e1900 */
[----:B--2---:R-:W-:-:S07]  /*0160*/  IMAD.IADD R64, R64, 0x1, -R5 ;  /* 0x0000000140407824 */ /* 0x004fce00078e0a05 */
.L_x_60:
[----:B-1----:R-:W0:Y:S01]  /*0170*/  S2R R3, SR_TID.X ;  /* 0x0000000000037919 */ /* 0x002e220000002100 */
[----:B------:R-:W-:Y:S01]  /*0180*/  ISETP.NE.U32.AND P1, PT, RZ, UR4, PT ;  /* 0x00000004ff007c0c */ /* 0x000fe2000bf25070 */
[----:B-----5:R-:W-:Y:S01]  /*0190*/  @P0 IMAD R0, R11, 0x50, R69 ;  /* 0x000000500b000824 */ /* 0x020fe200078e0245 */
[----:B------:R-:W-:Y:S02]  /*01a0*/  ISETP.GE.AND P2, PT, R7, R64, PT ;  /* 0x000000400700720c */ /* 0x000fe40003f46270 */
[----:B------:R-:W-:Y:S01]  /*01b0*/  ISETP.NE.AND.EX P1, PT, RZ, UR5, PT, P1 ;  /* 0x00000005ff007c0c */ /* 0x000fe2000bf25310 */
[----:B------:R-:W-:-:S12]  /*01c0*/  @P0 IMAD.HI R0, R0, 0x66666667, RZ ;  /* 0x6666666700000827 */ /* 0x000fd800078e02ff */
[----:B------:R-:W-:Y:S05]  /*01d0*/  @P1 EXIT P2 ;  /* 0x000000000000194d */ /* 0x000fea0001000000 */
[----:B------:R-:W1:Y:S01]  /*01e0*/  S2UR UR8, SR_CTAID.Y ;  /* 0x00000000000879c3 */ /* 0x000e620000002600 */
[----:B------:R-:W-:Y:S01]  /*01f0*/  @P0 SHF.R.U32.HI R5, RZ, 0x1f, R0 ;  /* 0x0000001fff050819 */ /* 0x000fe20000011600 */
[----:B------:R-:W-:Y:S01]  /*0200*/  IMAD R9, R65, 0x3c00, RZ ;  /* 0x00003c0041097824 */ /* 0x000fe200078e02ff */
[----:B------:R-:W-:Y:S01]  /*0210*/  SHF.R.S32.HI R2, RZ, 0x1f, R11 ;  /* 0x0000001fff027819 */ /* 0x000fe2000001140b */
[----:B0-----:R-:W-:Y:S01]  /*0220*/  IMAD.SHL.U32 R66, R3, 0x4, RZ ;  /* 0x0000000403427824 */ /* 0x001fe200078e00ff */
[----:B------:R-:W-:Y:S01]  /*0230*/  @P0 LEA.HI.SX32 R5, R0, R5, 0x1b ;  /* 0x0000000500050211 */ /* 0x000fe200078fdaff */
[----:B------:R-:W-:Y:S01]  /*0240*/  ULDC.64 UR4, c[0x0][0x230] ;  /* 0x00008c0000047ab9 */ /* 0x000fe20000000a00 */
[----:B------:R-:W-:Y:S01]  /*0250*/  SEL R2, R2, RZ, !P1 ;  /* 0x000000ff02027207 */ /* 0x000fe20004800000 */
[----:B------:R-:W0:Y:S01]  /*0260*/  LDC.64 R12, c[0x0][0x228] ;  /* 0x00008a00ff0c7b82 */ /* 0x000e220000000a00 */
[----:B------:R-:W-:Y:S01]  /*0270*/  SHF.R.S32.HI R0, RZ, 0x1f, R66 ;  /* 0x0000001fff007819 */ /* 0x000fe20000011442 */
[----:B------:R-:W-:Y:S01]  /*0280*/  @P0 IMAD R7, R5, 0x3c00, RZ ;  /* 0x00003c0005070824 */ /* 0x000fe200078e02ff */
[----:B------:R-:W-:-:S02]  /*0290*/  CS2R R4, SRZ ;  /* 0x0000000000047805 */ /* 0x000fc4000001ff00 */
[----:B------:R-:W-:Y:S02]  /*02a0*/  SHF.R.S32.HI R67, RZ, 0x1f, R3 ;  /* 0x0000001fff437819 */ /* 0x000fe40000011403 */
[----:B------:R-:W-:Y:S01]  /*02b0*/  CS2R R76, SRZ ;  /* 0x00000000004c7805 */ /* 0x000fe2000001ff00 */
[--C-:B------:R-:W-:Y:S01]  /*02c0*/  @P0 IMAD.MOV.U32 R4, RZ, RZ, R7.reuse ;  /* 0x000000ffff040224 */ /* 0x100fe200078e0007 */
[----:B------:R-:W-:Y:S01]  /*02d0*/  @P0 SHF.R.S32.HI R5, RZ, 0x1f, R7 ;  /* 0x0000001fff050819 */ /* 0x000fe20000011407 */
[----:B------:R-:W-:Y:S01]  /*02e0*/  IMAD R64, R65, -0x50, R64 ;  /* 0xffffffb041407824 */ /* 0x000fe200078e0240 */
[--C-:B------:R-:W-:Y:S01]  /*02f0*/  SHF.R.S32.HI R7, RZ, 0x1f, R9.reuse ;  /* 0x0000001fff077819 */ /* 0x100fe20000011409 */
[----:B------:R-:W-:Y:S01]  /*0300*/  ULDC UR10, c[0x0][0x268] ;  /* 0x00009a00000a7ab9 */ /* 0x000fe20000000800 */
[----:B------:R-:W-:Y:S01]  /*0310*/  IADD3 R4, P2, P3, R4, R66, R9 ;  /* 0x0000004204047210 */ /* 0x000fe20007b5e009 */
[----:B------:R-:W-:-:S03]  /*0320*/  IMAD R9, R2, UR4, RZ ;  /* 0x0000000402097c24 */ /* 0x000fc6000f8e02ff */
[----:B------:R-:W-:Y:S01]  /*0330*/  IADD3.X R5, R5, R0, R7, P2, P3 ;  /* 0x0000000005057210 */ /* 0x000fe200017e6407 */
[----:B-1----:R-:W-:-:S06]  /*0340*/  USHF.R.S32.HI UR9, URZ, 0x1f, UR8 ;  /* 0x0000001f3f097899 */ /* 0x002fcc0008011408 */
[C---:B0-----:R-:W-:Y:S02]  /*0350*/  IMAD R0, R12.reuse, UR9, RZ ;  /* 0x000000090c007c24 */ /* 0x041fe4000f8e02ff */
[----:B------:R-:W-:-:S04]  /*0360*/  IMAD.WIDE.U32 R4, R12, UR8, R4 ;  /* 0x000000080c047c25 */ /* 0x000fc8000f8e0004 */
[----:B------:R-:W-:Y:S01]  /*0370*/  IMAD R7, R13, UR8, R0 ;  /* 0x000000080d077c24 */ /* 0x000fe2000f8e0200 */
[----:B------:R-:W-:-:S03]  /*0380*/  SEL R0, R11, RZ, !P1 ;  /* 0x000000ff0b007207 */ /* 0x000fc60004800000 */
[----:B------:R-:W-:Y:S02]  /*0390*/  IMAD.IADD R5, R5, 0x1, R7 ;  /* 0x0000000105057824 */ /* 0x000fe400078e0207 */
[C---:B------:R-:W-:Y:S02]  /*03a0*/  IMAD R9, R0.reuse, UR5, R9 ;  /* 0x0000000500097c24 */ /* 0x040fe4000f8e0209 */
[----:B------:R-:W-:Y:S01]  /*03b0*/  IMAD.WIDE.U32 R4, R0, UR4, R4 ;  /* 0x0000000400047c25 */ /* 0x000fe2000f8e0004 */
[----:B------:R-:W-:-:S03]  /*03c0*/  ULDC.64 UR4, c[0x0][0x210] ;  /* 0x0000840000047ab9 */ /* 0x000fc60000000a00 */
[----:B------:R-:W-:Y:S01]  /*03d0*/  IMAD.IADD R5, R5, 0x1, R9 ;  /* 0x0000000105057824 */ /* 0x000fe200078e0209 */
[----:B------:R-:W-:-:S04]  /*03e0*/  LEA R74, P1, R4, UR4, 0x2 ;  /* 0x00000004044a7c11 */ /* 0x000fc8000f8210ff */
[----:B------:R-:W-:-:S05]  /*03f0*/  LEA.HI.X R75, R4, UR5, R5, 0x2, P1 ;  /* 0x00000005044b7c11 */ /* 0x000fca00088f1405 */
[----:B------:R-:W2:Y:S04]  /*0400*/  LDG.E.128 R4, desc[UR6][R74.64] ;  /* 0x000000064a047981 */ /* 0x000ea8000c1e1d00 */
[----:B------:R-:W3:Y:S04]  /*0410*/  LDG.E.128 R8, desc[UR6][R74.64+0x1000] ;  /* 0x001000064a087981 */ /* 0x000ee8000c1e1d00 */
[----:B------:R-:W4:Y:S04]  /*0420*/  LDG.E.128 R12, desc[UR6][R74.64+0x2000] ;  /* 0x002000064a0c7981 */ /* 0x000f28000c1e1d00 */
[----:B------:R-:W5:Y:S04]  /*0430*/  LDG.E.128 R16, desc[UR6][R74.64+0x3000] ;  /* 0x003000064a107981 */ /* 0x000f68000c1e1d00 */
        /* <DEDUP_REMOVED lines=10> */
[----:B------:R0:W5:Y:S01]  /*04e0*/  LDG.E.128 R60, desc[UR6][R74.64+0xe000] ;  /* 0x00e000064a3c7981 */ /* 0x000162000c1e1d00 */
[----:B------:R-:W1:Y:S01]  /*04f0*/  S2UR UR5, SR_CgaCtaId ;  /* 0x00000000000579c3 */ /* 0x000e620000008800 */
[----:B------:R-:W-:Y:S01]  /*0500*/  UMOV UR4, 0x400 ;  /* 0x0000040000047882 */ /* 0x000fe20000000000 */
[CC--:B------:R-:W-:Y:S01]  /*0510*/  LEA.HI R70, R67.reuse, R3.reuse, RZ, 0x2 ;  /* 0x0000000343467211 */ /* 0x0c0fe200078f10ff */
[----:B------:R-:W-:Y:S01]  /*0520*/  @P0 IMAD.MOV.U32 R76, RZ, RZ, R69 ;  /* 0x000000ffff4c0224 */ /* 0x000fe200078e0045 */
[----:B------:R-:W-:Y:S01]  /*0530*/  LEA.HI R71, R67, R3, RZ, 0x3 ;  /* 0x0000000343477211 */ /* 0x000fe200078f18ff */
[----:B------:R-:W-:Y:S01]  /*0540*/  BSSY B0, `(.L_x_61) ;  /* 0x0000178000007945 */ /* 0x000fe20003800000 */
[----:B------:R-:W-:-:S02]  /*0550*/  SHF.R.S32.HI R72, RZ, 0x2, R70 ;  /* 0x00000002ff487819 */ /* 0x000fc40000011446 */
[----:B------:R-:W-:Y:S02]  /*0560*/  SHF.R.S32.HI R68, RZ, 0x1f, R70 ;  /* 0x0000001fff447819 */ /* 0x000fe40000011446 */
[----:B------:R-:W-:Y:S02]  /*0570*/  @P0 SHF.R.S32.HI R77, RZ, 0x1f, R69 ;  /* 0x0000001fff4d0819 */ /* 0x000fe40000011445 */
[----:B------:R-:W-:Y:S02]  /*0580*/  SHF.R.S32.HI R73, RZ, 0x3, R71 ;  /* 0x00000003ff497819 */ /* 0x000fe40000011447 */
[----:B0-----:R-:W-:Y:S02]  /*0590*/  LEA.HI R74, R67, R3, RZ, 0x7 ;  /* 0x00000003434a7211 */ /* 0x001fe400078f38ff */
[----:B------:R-:W-:Y:S02]  /*05a0*/  LEA.HI R69, R68, R72, RZ, 0x3 ;  /* 0x0000004844457211 */ /* 0x000fe400078f18ff */
[----:B------:R-:W-:-:S02]  /*05b0*/  IADD3 R68, P0, R73, R76, RZ ;  /* 0x0000004c49447210 */ /* 0x000fc40007f1e0ff */
[----:B------:R-:W-:Y:S02]  /*05c0*/  LOP3.LUT R74, R74, 0xffffff80, RZ, 0xc0, !PT ;  /* 0xffffff804a4a7812 */ /* 0x000fe400078ec0ff */
[----:B------:R-:W-:Y:S01]  /*05d0*/  LOP3.LUT R76, R69, 0xfffffff8, RZ, 0xc0, !PT ;  /* 0xfffffff8454c7812 */ /* 0x000fe200078ec0ff */
[----:B-1----:R-:W-:Y:S01]  /*05e0*/  ULEA UR4, UR5, UR4, 0x18 ;  /* 0x0000000405047291 */ /* 0x002fe2000f8ec03f */
[----:B------:R-:W-:Y:S02]  /*05f0*/  LOP3.LUT R70, R70, 0xfffffffc, RZ, 0xc0, !PT ;  /* 0xfffffffc46467812 */ /* 0x000fe400078ec0ff */
[----:B------:R-:W-:Y:S01]  /*0600*/  IADD3 R74, R74, R72, -R76 ;  /* 0x000000484a4a7210 */ /* 0x000fe20007ffe84c */
[----:B------:R-:W-:Y:S01]  /*0610*/  UIADD3 UR5, UR4, 0xf000, URZ ;  /* 0x0000f00004057890 */ /* 0x000fe2000fffe03f */
[----:B------:R-:W-:Y:S01]  /*0620*/  LEA.HI R72, R67, R3, RZ, 0x5 ;  /* 0x0000000343487211 */ /* 0x000fe200078f28ff */
[C---:B------:R-:W-:Y:S01]  /*0630*/  IMAD.IADD R70, R3.reuse, 0x1, -R70 ;  /* 0x0000000103467824 */ /* 0x040fe200078e0a46 */
[----:B------:R-:W-:-:S02]  /*0640*/  LEA R75, R3, UR4, 0x4 ;  /* 0x00000004034b7c11 */ /* 0x000fc4000f8e20ff */
[----:B------:R-:W-:Y:S02]  /*0650*/  LEA.HI R67, R67, R3, RZ, 0x6 ;  /* 0x0000000343437211 */ /* 0x000fe400078f30ff */
[----:B------:R-:W-:Y:S02]  /*0660*/  VIMNMX R64, R64, 0x50, PT ;  /* 0x0000005040407848 */ /* 0x000fe40003fe0100 */
[----:B------:R-:W-:Y:S01]  /*0670*/  LEA.HI.X.SX32 R69, R73, R77, 0x1, P0 ;  /* 0x0000004d49457211 */ /* 0x000fe200000f0eff */
[----:B------:R-:W-:Y:S01]  /*0680*/  IMAD.SHL.U32 R67, R67, 0x2, RZ ;  /* 0x0000000243437824 */ /* 0x000fe200078e00ff */
[----:B------:R-:W-:Y:S02]  /*0690*/  ISETP.GE.AND P4, PT, R73, R64, PT ;  /* 0x000000404900720c */ /* 0x000fe40003f86270 */
[----:B------:R-:W-:Y:S01]  /*06a0*/  ISETP.GT.AND P3, PT, R3, 0x27f, PT ;  /* 0x0000027f0300780c */ /* 0x000fe20003f64270 */
[----:B------:R-:W-:Y:S01]  /*06b0*/  IMAD.WIDE R68, R65, 0x50, R68 ;  /* 0x0000005041447825 */ /* 0x000fe200078e0244 */
[----:B------:R-:W-:Y:S01]  /*06c0*/  LOP3.LUT R67, R67, 0xffffff80, RZ, 0xc0, !PT ;  /* 0xffffff8043437812 */ /* 0x000fe200078ec0ff */
[----:B--2---:R0:W-:Y:S04]  /*06d0*/  STS.128 [R75], R4 ;  /* 0x000000044b007388 */ /* 0x0041e80000000c00 */
[----:B---3--:R1:W-:Y:S04]  /*06e0*/  STS.128 [R75+0x1000], R8 ;  /* 0x001000084b007388 */ /* 0x0083e80000000c00 */
[----:B----4-:R2:W-:Y:S04]  /*06f0*/  STS.128 [R75+0x2000], R12 ;  /* 0x0020000c4b007388 */ /* 0x0105e80000000c00 */
[----:B-----5:R-:W-:Y:S04]  /*0700*/  STS.128 [R75+0x3000], R16 ;  /* 0x003000104b007388 */ /* 0x020fe80000000c00 */
[----:B------:R-:W-:Y:S01]  /*0710*/  STS.128 [R75+0x4000], R20 ;  /* 0x004000144b007388 */ /* 0x000fe20000000c00 */
[----:B0-----:R-:W-:-:S03]  /*0720*/  SHF.R.S32.HI R4, RZ, 0x1f, R72 ;  /* 0x0000001fff047819 */ /* 0x001fc60000011448 */
[----:B------:R-:W-:Y:S01]  /*0730*/  STS.128 [R75+0x5000], R24 ;  /* 0x005000184b007388 */ /* 0x000fe20000000c00 */
[----:B-1----:R-:W-:Y:S02]  /*0740*/  SHF.R.S32.HI R9, RZ, 0x5, R72 ;  /* 0x00000005ff097819 */ /* 0x002fe40000011448 */
[----:B------:R-:W-:Y:S01]  /*0750*/  SHF.R.S32.HI R8, RZ, 0x1f, R71 ;  /* 0x0000001fff087819 */ /* 0x000fe20000011447 */
[----:B------:R-:W-:Y:S01]  /*0760*/  STS.128 [R75+0x6000], R28 ;  /* 0x0060001c4b007388 */ /* 0x000fe20000000c00 */
[----:B------:R-:W-:Y:S02]  /*0770*/  LEA.HI R4, R4, R9, RZ, 0x2 ;  /* 0x0000000904047211 */ /* 0x000fe400078f10ff */
[----:B------:R-:W-:Y:S01]  /*0780*/  LEA.HI R8, R8, R73, RZ, 0x2 ;  /* 0x0000004908087211 */ /* 0x000fe200078f10ff */
[----:B------:R-:W-:Y:S01]  /*0790*/  STS.128 [R75+0x7000], R32 ;  /* 0x007000204b007388 */ /* 0x000fe20000000c00 */
[----:B------:R-:W-:Y:S02]  /*07a0*/  LOP3.LUT R6, R4, 0xfffffffc, RZ, 0xc0, !PT ;  /* 0xfffffffc04067812 */ /* 0x000fe400078ec0ff */
[----:B------:R-:W-:Y:S01]  /*07b0*/  LOP3.LUT R8, R8, 0xffffffc, RZ, 0xc0, !PT ;  /* 0x0ffffffc08087812 */ /* 0x000fe200078ec0ff */
[----:B------:R-:W-:Y:S01]  /*07c0*/  STS.128 [R75+0x8000], R36 ;  /* 0x008000244b007388 */ /* 0x000fe20000000c00 */
[----:B------:R-:W-:Y:S01]  /*07d0*/  LEA.HI R4, R70, R70, RZ, 0x1 ;  /* 0x0000004646047211 */ /* 0x000fe200078f08ff */
[----:B------:R-:W-:-:S02]  /*07e0*/  IMAD.IADD R11, R9, 0x1, -R6 ;  /* 0x00000001090b7824 */ /* 0x000fc400078e0a06 */
[----:B------:R-:W-:Y:S01]  /*07f0*/  STS.128 [R75+0x9000], R40 ;  /* 0x009000284b007388 */ /* 0x000fe20000000c00 */
[----:B------:R-:W-:Y:S01]  /*0800*/  IMAD.IADD R8, R73, 0x1, -R8 ;  /* 0x0000000149087824 */ /* 0x000fe200078e0a08 */
[----:B------:R-:W-:Y:S01]  /*0810*/  LOP3.LUT R7, R4, 0x3fffffe, RZ, 0xc0, !PT ;  /* 0x03fffffe04077812 */ /* 0x000fe200078ec0ff */
[----:B------:R-:W-:Y:S01]  /*0820*/  IMAD R74, R11, 0x500, R74 ;  /* 0x000005000b4a7824 */ /* 0x000fe200078e024a */
[----:B------:R-:W-:Y:S01]  /*0830*/  STS.128 [R75+0xa000], R44 ;  /* 0x00a0002c4b007388 */ /* 0x000fe20000000c00 */
[C---:B------:R-:W-:Y:S02]  /*0840*/  VIADD R11, R73.reuse, 0x20 ;  /* 0x00000020490b7836 */ /* 0x040fe40000000000 */
[----:B------:R-:W-:Y:S01]  /*0850*/  VIADD R73, R73, 0x40 ;  /* 0x0000004049497836 */ /* 0x000fe20000000000 */
[----:B------:R-:W-:Y:S01]  /*0860*/  STS.128 [R75+0xb000], R48 ;  /* 0x00b000304b007388 */ /* 0x000fe20000000c00 */
[----:B------:R-:W-:Y:S01]  /*0870*/  IMAD R10, R8, 0x10, R67 ;  /* 0x00000010080a7824 */ /* 0x000fe200078e0243 */
[-C--:B------:R-:W-:Y:S01]  /*0880*/  ISETP.GE.AND P0, PT, R11, R64.reuse, PT ;  /* 0x000000400b00720c */ /* 0x080fe20003f06270 */
[----:B------:R-:W-:Y:S01]  /*0890*/  IMAD.IADD R7, R70, 0x1, -R7 ;  /* 0x0000000146077824 */ /* 0x000fe200078e0a07 */
[----:B------:R-:W-:Y:S01]  /*08a0*/  STS.128 [R75+0xc000], R52 ;  /* 0x00c000344b007388 */ /* 0x000fe20000000c00 */
[----:B------:R-:W-:Y:S01]  /*08b0*/  ISETP.GE.AND P1, PT, R73, R64, PT ;  /* 0x000000404900720c */ /* 0x000fe20003f26270 */
[----:B------:R-:W-:-:S02]  /*08c0*/  IMAD.SHL.U32 R4, R4, 0x20, RZ ;  /* 0x0000002004047824 */ /* 0x000fc400078e00ff */
[----:B------:R-:W-:Y:S01]  /*08d0*/  STS.128 [R75+0xd000], R56 ;  /* 0x00d000384b007388 */ /* 0x000fe20000000c00 */
[----:B------:R-:W-:Y:S02]  /*08e0*/  IMAD R74, R7, 0x20, R74 ;  /* 0x00000020074a7824 */ /* 0x000fe400078e024a */
[C---:B------:R-:W-:Y:S01]  /*08f0*/  LOP3.LUT R7, R4.reuse, 0x40, RZ, 0xc0, !PT ;  /* 0x0000004004077812 */ /* 0x040fe200078ec0ff */
[----:B------:R-:W-:Y:S01]  /*0900*/  STS.128 [R75+0xe000], R60 ;  /* 0x00e0003c4b007388 */ /* 0x000fe20000000c00 */
[----:B------:R-:W-:Y:S01]  /*0910*/  BAR.SYNC.DEFER_BLOCKING 0x0 ;  /* 0x0000000000007b1d */ /* 0x000fe20000010000 */
[----:B------:R-:W-:Y:S01]  /*0920*/  LOP3.LUT P2, RZ, R4, 0x40, RZ, 0xc0, !PT ;  /* 0x0000004004ff7812 */ /* 0x000fe2000784c0ff */
[----:B------:R-:W-:Y:S01]  /*0930*/  IMAD.SHL.U32 R9, R9, 0x40, RZ ;  /* 0x0000004009097824 */ /* 0x000fe200078e00ff */
[----:B------:R-:W-:Y:S02]  /*0940*/  LOP3.LUT R4, R71, 0xfffffff8, RZ, 0xc0, !PT ;  /* 0xfffffff847047812 */ /* 0x000fe400078ec0ff */
[----:B------:R-:W-:-:S02]  /*0950*/  LEA.HI R7, R7, R7, RZ, 0x1d ;  /* 0x0000000707077211 */ /* 0x000fc400078fe8ff */
[----:B------:R-:W-:Y:S01]  /*0960*/  LOP3.LUT R9, R9, 0x40, RZ, 0xc0, !PT ;  /* 0x0000004009097812 */ /* 0x000fe200078ec0ff */
[----:B------:R-:W-:Y:S02]  /*0970*/  IMAD.IADD R4, R3, 0x1, -R4 ;  /* 0x0000000103047824 */ /* 0x000fe400078e0a04 */
[----:B------:R-:W-:-:S03]  /*0980*/  IMAD.IADD R74, R7, 0x1, R74 ;  /* 0x00000001074a7824 */ /* 0x000fc600078e024a */
[C---:B------:R-:W-:Y:S01]  /*0990*/  LEA.HI R7, R4.reuse, R4, RZ, 0x1 ;  /* 0x0000000404077211 */ /* 0x040fe200078f08ff */
[----:B------:R-:W-:Y:S01]  /*09a0*/  IMAD.SHL.U32 R4, R4, 0x8, RZ ;  /* 0x0000000804047824 */ /* 0x000fe200078e00ff */
[----:B--2---:R-:W-:Y:S02]  /*09b0*/  LEA R12, R74, UR5, 0x1 ;  /* 0x000000054a0c7c11 */ /* 0x004fe4000f8e08ff */
[----:B------:R-:W-:Y:S02]  /*09c0*/  SHF.R.S32.HI R7, RZ, 0x1, R7 ;  /* 0x00000001ff077819 */ /* 0x000fe40000011407 */
[----:B------:R-:W-:Y:S02]  /*09d0*/  LOP3.LUT R8, R9, 0x8, R4, 0xf8, !PT ;  /* 0x0000000809087812 */ /* 0x000fe400078ef804 */
[----:B------:R-:W-:Y:S01]  /*09e0*/  SHF.R.U32.HI R9, RZ, 0x3, R9 ;  /* 0x00000003ff097819 */ /* 0x000fe20000011609 */
[----:B------:R-:W-:Y:S01]  /*09f0*/  IMAD R10, R7, 0x500, R10 ;  /* 0x00000500070a7824 */ /* 0x000fe200078e020a */
[----:B------:R-:W0:Y:S02]  /*0a00*/  LDS R60, [R66+UR4+0x2000] ;  /* 0x00200004423c7984 */ /* 0x000e240008000800 */
[----:B------:R-:W-:Y:S01]  /*0a10*/  LOP3.LUT R11, R8, R9, RZ, 0x3c, !PT ;  /* 0x00000009080b7212 */ /* 0x000fe200078e3cff */
[C---:B------:R-:W-:Y:S01]  /*0a20*/  VIADD R7, R12.reuse, 0x10 ;  /* 0x000000100c077836 */ /* 0x040fe20000000000 */
[----:B------:R-:W1:Y:S01]  /*0a30*/  LDS R59, [R66+UR4+0x2400] ;  /* 0x00240004423b7984 */ /* 0x000e620008000800 */
[----:B------:R-:W-:Y:S01]  /*0a40*/  @P2 VIADD R7, R12, 0xfffffff0 ;  /* 0xfffffff00c072836 */ /* 0x000fe20000000000 */
[----:B------:R-:W-:-:S02]  /*0a50*/  ISETP.GT.AND P2, PT, R3, 0x17f, PT ;  /* 0x0000017f0300780c */ /* 0x000fc40003f44270 */
[----:B------:R-:W2:Y:S04]  /*0a60*/  LDS R5, [R66+UR4] ;  /* 0x0000000442057984 */ /* 0x000ea80008000800 */
[----:B------:R-:W3:Y:S04]  /*0a70*/  LDS R6, [R66+UR4+0x400] ;  /* 0x0004000442067984 */ /* 0x000ee80008000800 */
[----:B------:R-:W4:Y:S04]  /*0a80*/  LDS R58, [R66+UR4+0x2800] ;  /* 0x00280004423a7984 */ /* 0x000f280008000800 */
[----:B------:R-:W5:Y:S04]  /*0a90*/  LDS R56, [R66+UR4+0x2c00] ;  /* 0x002c000442387984 */ /* 0x000f680008000800 */
[----:B------:R-:W5:Y:S04]  /*0aa0*/  LDS R57, [R66+UR4+0x800] ;  /* 0x0008000442397984 */ /* 0x000f680008000800 */
[----:B------:R-:W5:Y:S04]  /*0ab0*/  LDS R64, [R66+UR4+0xc00] ;  /* 0x000c000442407984 */ /* 0x000f680008000800 */
[----:B------:R-:W5:Y:S04]  /*0ac0*/  LDS R65, [R66+UR4+0x1000] ;  /* 0x0010000442417984 */ /* 0x000f680008000800 */
[----:B------:R-:W5:Y:S04]  /*0ad0*/  LDS R67, [R66+UR4+0x1400] ;  /* 0x0014000442437984 */ /* 0x000f680008000800 */
[----:B------:R-:W5:Y:S01]  /*0ae0*/  LDS R62, [R66+UR4+0x1800] ;  /* 0x00180004423e7984 */ /* 0x000f620008000800 */
[----:B0-----:R-:W-:-:S03]  /*0af0*/  FMUL.FTZ R60, R60, UR10 ;  /* 0x0000000a3c3c7c20 */ /* 0x001fc60008410000 */
[----:B------:R-:W0:Y:S01]  /*0b00*/  LDS R61, [R66+UR4+0x1c00] ;  /* 0x001c0004423d7984 */ /* 0x000e220008000800 */
[----:B-1----:R-:W-:-:S03]  /*0b10*/  FMUL.FTZ R59, R59, UR10 ;  /* 0x0000000a3b3b7c20 */ /* 0x002fc60008410000 */
[----:B------:R-:W1:Y:S01]  /*0b20*/  LDS R52, [R66+UR4+0x3000] ;  /* 0x0030000442347984 */ /* 0x000e620008000800 */
[----:B--2---:R-:W-:Y:S01]  /*0b30*/  FMUL.FTZ R8, R5, UR10 ;  /* 0x0000000a05087c20 */ /* 0x004fe20008410000 */
[----:B------:R-:W-:Y:S02]  /*0b40*/  F2FP.BF16.F32.PACK_AB R60, R59, R60 ;  /* 0x0000003c3b3c723e */ /* 0x000fe400000010ff */
[----:B------:R-:W2:Y:S01]  /*0b50*/  LDS R54, [R66+UR4+0x3400] ;  /* 0x0034000442367984 */ /* 0x000ea20008000800 */
[----:B---3--:R-:W-:Y:S01]  /*0b60*/  FMUL.FTZ R9, R6, UR10 ;  /* 0x0000000a06097c20 */ /* 0x008fe20008410000 */
[----:B------:R-:W-:Y:S01]  /*0b70*/  IMAD.IADD R6, R10, 0x1, R11 ;  /* 0x000000010a067824 */ /* 0x000fe200078e020b */
[----:B------:R-:W-:Y:S01]  /*0b80*/  LEA R10, R74, UR4, 0x1 ;  /* 0x000000044a0a7c11 */ /* 0x000fe2000f8e08ff */
[----:B------:R-:W3:Y:S01]  /*0b90*/  LDS R55, [R66+UR4+0x3800] ;  /* 0x0038000442377984 */ /* 0x000ee20008000800 */
[----:B----4-:R-:W-:Y:S01]  /*0ba0*/  FMUL.FTZ R58, R58, UR10 ;  /* 0x0000000a3a3a7c20 */ /* 0x010fe20008410000 */
[----:B------:R-:W-:-:S02]  /*0bb0*/  F2FP.BF16.F32.PACK_AB R70, R9, R8 ;  /* 0x000000080946723e */ /* 0x000fc400000010ff */
[----:B------:R-:W4:Y:S01]  /*0bc0*/  LDS R48, [R66+UR4+0x3c00] ;  /* 0x003c000442307984 */ /* 0x000f220008000800 */
[----:B-----5:R-:W-:Y:S01]  /*0bd0*/  FMUL.FTZ R59, R56, UR10 ;  /* 0x0000000a383b7c20 */ /* 0x020fe20008410000 */
[C---:B------:R-:W-:Y:S02]  /*0be0*/  PRMT R71, R70.reuse, 0x7610, R71 ;  /* 0x0000761046477816 */ /* 0x040fe40000000047 */
[----:B------:R-:W5:Y:S01]  /*0bf0*/  LDS R47, [R66+UR4+0x4000] ;  /* 0x00400004422f7984 */ /* 0x000f620008000800 */
[----:B------:R-:W-:Y:S01]  /*0c00*/  FMUL.FTZ R63, R57, UR10 ;  /* 0x0000000a393f7c20 */ /* 0x000fe20008410000 */
[----:B------:R-:W-:Y:S02]  /*0c10*/  PRMT R72, R70, 0x7632, R72 ;  /* 0x0000763246487816 */ /* 0x000fe40000000048 */
[----:B------:R-:W5:Y:S01]  /*0c20*/  LDS R51, [R66+UR4+0x4400] ;  /* 0x0044000442337984 */ /* 0x000f620008000800 */
[----:B------:R-:W-:Y:S01]  /*0c30*/  FMUL.FTZ R64, R64, UR10 ;  /* 0x0000000a40407c20 */ /* 0x000fe20008410000 */
[----:B------:R-:W-:-:S02]  /*0c40*/  F2FP.BF16.F32.PACK_AB R58, R59, R58 ;  /* 0x0000003a3b3a723e */ /* 0x000fc400000010ff */
[----:B------:R-:W5:Y:S01]  /*0c50*/  LDS R53, [R66+UR4+0x4800] ;  /* 0x0048000442357984 */ /* 0x000f620008000800 */
[----:B------:R-:W-:Y:S01]  /*0c60*/  FMUL.FTZ R65, R65, UR10 ;  /* 0x0000000a41417c20 */ /* 0x000fe20008410000 */
[----:B------:R-:W-:Y:S02]  /*0c70*/  F2FP.BF16.F32.PACK_AB R63, R64, R63 ;  /* 0x0000003f403f723e */ /* 0x000fe400000010ff */
[----:B------:R-:W5:Y:S01]  /*0c80*/  LDS R45, [R66+UR4+0x4c00] ;  /* 0x004c0004422d7984 */ /* 0x000f620008000800 */
[----:B------:R-:W-:Y:S01]  /*0c90*/  FMUL.FTZ R70, R67, UR10 ;  /* 0x0000000a43467c20 */ /* 0x000fe20008410000 */
[----:B------:R-:W-:Y:S02]  /*0ca0*/  PRMT R64, R63, 0x7632, R64 ;  /* 0x000076323f407816 */ /* 0x000fe40000000040 */
[----:B------:R-:W5:Y:S01]  /*0cb0*/  LDS R42, [R66+UR4+0x5800] ;  /* 0x00580004422a7984 */ /* 0x000f620008000800 */
[----:B------:R-:W-:Y:S01]  /*0cc0*/  FMUL.FTZ R62, R62, UR10 ;  /* 0x0000000a3e3e7c20 */ /* 0x000fe20008410000 */
[----:B------:R-:W-:-:S02]  /*0cd0*/  F2FP.BF16.F32.PACK_AB R65, R70, R65 ;  /* 0x000000414641723e */ /* 0x000fc400000010ff */
[----:B------:R-:W5:Y:S01]  /*0ce0*/  LDS R44, [R66+UR4+0x5c00] ;  /* 0x005c0004422c7984 */ /* 0x000f620008000800 */
[----:B0-----:R-:W-:Y:S01]  /*0cf0*/  FMUL.FTZ R61, R61, UR10 ;  /* 0x0000000a3d3d7c20 */ /* 0x001fe20008410000 */
[----:B------:R-:W-:Y:S02]  /*0d00*/  PRMT R56, R58, 0x7632, R56 ;  /* 0x000076323a387816 */ /* 0x000fe40000000038 */
[----:B------:R-:W-:Y:S01]  /*0d10*/  LDS R38, [R66+UR4+0x6400] ;  /* 0x0064000442267984 */ /* 0x000fe20008000800 */
[----:B-1----:R-:W-:Y:S01]  /*0d20*/  FMUL.FTZ R52, R52, UR10 ;  /* 0x0000000a34347c20 */ /* 0x002fe20008410000 */
[----:B------:R-:W-:Y:S02]  /*0d30*/  F2FP.BF16.F32.PACK_AB R61, R61, R62 ;  /* 0x0000003e3d3d723e */ /* 0x000fe400000010ff */
[----:B------:R-:W0:Y:S01]  /*0d40*/  LDS R37, [R66+UR4+0x6800] ;  /* 0x0068000442257984 */ /* 0x000e220008000800 */
[----:B--2---:R-:W-:Y:S01]  /*0d50*/  FMUL.FTZ R59, R54, UR10 ;  /* 0x0000000a363b7c20 */ /* 0x004fe20008410000 */
[----:B------:R-:W-:-:S02]  /*0d60*/  PRMT R62, R65, 0x7632, R62 ;  /* 0x00007632413e7816 */ /* 0x000fc4000000003e */
[----:B------:R-:W-:Y:S01]  /*0d70*/  LDS R41, [R66+UR4+0x6c00] ;  /* 0x006c000442297984 */ /* 0x000fe20008000800 */
[----:B---3--:R-:W-:Y:S01]  /*0d80*/  FMUL.FTZ R55, R55, UR10 ;  /* 0x0000000a37377c20 */ /* 0x008fe20008410000 */
[----:B------:R-:W-:Y:S02]  /*0d90*/  F2FP.BF16.F32.PACK_AB R52, R59, R52 ;  /* 0x000000343b34723e */ /* 0x000fe400000010ff */
[----:B------:R-:W1:Y:S01]  /*0da0*/  LDS R50, [R66+UR4+0x5000] ;  /* 0x0050000442327984 */ /* 0x000e620008000800 */
[----:B----4-:R-:W-:Y:S01]  /*0db0*/  FMUL.FTZ R48, R48, UR10 ;  /* 0x0000000a30307c20 */ /* 0x010fe20008410000 */
[----:B------:R-:W-:Y:S02]  /*0dc0*/  PRMT R59, R52, 0x7632, R59 ;  /* 0x00007632343b7816 */ /* 0x000fe4000000003b */
[----:B------:R-:W2:Y:S01]  /*0dd0*/  LDS R49, [R66+UR4+0x5400] ;  /* 0x0054000442317984 */ /* 0x000ea20008000800 */
[----:B-----5:R-:W-:Y:S01]  /*0de0*/  FMUL.FTZ R47, R47, UR10 ;  /* 0x0000000a2f2f7c20 */ /* 0x020fe20008410000 */
[----:B------:R-:W-:-:S02]  /*0df0*/  F2FP.BF16.F32.PACK_AB R55, R48, R55 ;  /* 0x000000373037723e */ /* 0x000fc400000010ff */
[----:B------:R-:W3:Y:S01]  /*0e00*/  LDS R46, [R66+UR4+0x6000] ;  /* 0x00600004422e7984 */ /* 0x000ee20008000800 */
[----:B------:R-:W-:Y:S01]  /*0e10*/  FMUL.FTZ R48, R51, UR10 ;  /* 0x0000000a33307c20 */ /* 0x000fe20008410000 */
[----:B------:R-:W-:Y:S02]  /*0e20*/  PRMT R51, R52, 0x7610, R51 ;  /* 0x0000761034337816 */ /* 0x000fe40000000033 */
[----:B------:R-:W4:Y:S01]  /*0e30*/  LDS R43, [R66+UR4+0x7000] ;  /* 0x00700004422b7984 */ /* 0x000f220008000800 */
[----:B------:R-:W-:Y:S01]  /*0e40*/  PRMT R54, R60, 0x7632, R54 ;  /* 0x000076323c367816 */ /* 0x000fe20000000036 */
[----:B------:R-:W-:Y:S01]  /*0e50*/  FMUL.FTZ R53, R53, UR10 ;  /* 0x0000000a35357c20 */ /* 0x000fe20008410000 */
[----:B------:R-:W-:Y:S01]  /*0e60*/  F2FP.BF16.F32.PACK_AB R47, R48, R47 ;  /* 0x0000002f302f723e */ /* 0x000fe200000010ff */
[----:B------:R-:W-:Y:S01]  /*0e70*/  LDS R35, [R66+UR4+0x7400] ;  /* 0x0074000442237984 */ /* 0x000fe20008000800 */
[----:B------:R-:W-:Y:S01]  /*0e80*/  FMUL.FTZ R52, R45, UR10 ;  /* 0x0000000a2d347c20 */ /* 0x000fe20008410000 */
[----:B------:R-:W-:-:S02]  /*0e90*/  PRMT R48, R55, 0x7632, R48 ;  /* 0x0000763237307816 */ /* 0x000fc40000000030 */
[----:B------:R-:W5:Y:S01]  /*0ea0*/  LDS R32, [R66+UR4+0x8000] ;  /* 0x0080000442207984 */ /* 0x000f620008000800 */
[----:B------:R-:W-:Y:S01]  /*0eb0*/  FMUL.FTZ R42, R42, UR10 ;  /* 0x0000000a2a2a7c20 */ /* 0x000fe20008410000 */
[----:B------:R-:W-:Y:S02]  /*0ec0*/  F2FP.BF16.F32.PACK_AB R52, R52, R53 ;  /* 0x000000353434723e */ /* 0x000fe400000010ff */
[----:B------:R-:W-:Y:S01]  /*0ed0*/  LDS R34, [R66+UR4+0x8400] ;  /* 0x0084000442227984 */ /* 0x000fe20008000800 */
[----:B------:R-:W-:Y:S01]  /*0ee0*/  FMUL.FTZ R45, R44, UR10 ;  /* 0x0000000a2c2d7c20 */ /* 0x000fe20008410000 */
[----:B------:R-:W-:Y:S02]  /*0ef0*/  PRMT R53, R47, 0x7610, R53 ;  /* 0x000076102f357816 */ /* 0x000fe40000000035 */
[----:B------:R-:W-:Y:S01]  /*0f00*/  LDS R28, [R66+UR4+0x8c00] ;  /* 0x008c0004421c7984 */ /* 0x000fe20008000800 */
[----:B------:R-:W-:Y:S02]  /*0f10*/  PRMT R44, R52, 0x7632, R44 ;  /* 0x00007632342c7816 */ /* 0x000fe4000000002c */
[----:B------:R-:W-:Y:S01]  /*0f20*/  F2FP.BF16.F32.PACK_AB R42, R45, R42 ;  /* 0x0000002a2d2a723e */ /* 0x000fe200000010ff */
[----:B------:R-:W5:Y:S01]  /*0f30*/  LDS R27, [R66+UR4+0x9000] ;  /* 0x00900004421b7984 */ /* 0x000f620008000800 */
[----:B0-----:R-:W-:Y:S01]  /*0f40*/  FMUL.FTZ R37, R37, UR10 ;  /* 0x0000000a25257c20 */ /* 0x001fe20008410000 */
[----:B------:R-:W-:-:S02]  /*0f50*/  LEA R6, R6, UR5, 0x1 ;  /* 0x0000000506067c11 */ /* 0x000fc4000f8e08ff */
[----:B------:R-:W-:Y:S01]  /*0f60*/  LDS R31, [R66+UR4+0x9400] ;  /* 0x00940004421f7984 */ /* 0x000fe20008000800 */
[----:B------:R-:W-:-:S03]  /*0f70*/  PRMT R45, R42, 0x7632, R45 ;  /* 0x000076322a2d7816 */ /* 0x000fc6000000002d */
[----:B------:R-:W0:Y:S01]  /*0f80*/  LDS R40, [R66+UR4+0x7800] ;  /* 0x0078000442287984 */ /* 0x000e220008000800 */
[----:B-1----:R-:W-:-:S03]  /*0f90*/  FMUL.FTZ R50, R50, UR10 ;  /* 0x0000000a32327c20 */ /* 0x002fc60008410000 */
[----:B------:R-:W1:Y:S01]  /*0fa0*/  LDS R39, [R66+UR4+0x7c00] ;  /* 0x007c000442277984 */ /* 0x000e620008000800 */
[----:B--2---:R-:W-:-:S03]  /*0fb0*/  FMUL.FTZ R49, R49, UR10 ;  /* 0x0000000a31317c20 */ /* 0x004fc60008410000 */
[----:B------:R-:W2:Y:S01]  /*0fc0*/  LDS R33, [R66+UR4+0x9800] ;  /* 0x0098000442217984 */ /* 0x000ea20008000800 */
[----:B---3--:R-:W-:Y:S01]  /*0fd0*/  FMUL.FTZ R46, R46, UR10 ;  /* 0x0000000a2e2e7c20 */ /* 0x008fe20008410000 */
[----:B------:R-:W-:Y:S02]  /*0fe0*/  F2FP.BF16.F32.PACK_AB R49, R49, R50 ;  /* 0x000000323131723e */ /* 0x000fe400000010ff */
[----:B------:R-:W-:Y:S01]  /*0ff0*/  LDS R25, [R66+UR4+0x9c00] ;  /* 0x009c000442197984 */ /* 0x000fe20008000800 */
[----:B----4-:R-:W-:Y:S01]  /*1000*/  FMUL.FTZ R43, R43, UR10 ;  /* 0x0000000a2b2b7c20 */ /* 0x010fe20008410000 */
[----:B------:R-:W-:Y:S02]  /*1010*/  PRMT R50, R49, 0x7632, R50 ;  /* 0x0000763231327816 */ /* 0x000fe40000000032 */
[----:B------:R-:W3:Y:S04]  /*1020*/  LDS R36, [R66+UR4+0x8800] ;  /* 0x0088000442247984 */ /* 0x000ee80008000800 */
[----:B------:R-:W4:Y:S01]  /*1030*/  LDS R30, [R66+UR4+0xa000] ;  /* 0x00a00004421e7984 */ /* 0x000f220008000800 */
[----:B-----5:R-:W-:-:S03]  /*1040*/  FMUL.FTZ R32, R32, UR10 ;  /* 0x0000000a20207c20 */ /* 0x020fc60008410000 */
[----:B------:R-:W5:Y:S04]  /*1050*/  LDS R29, [R66+UR4+0xa400] ;  /* 0x00a40004421d7984 */ /* 0x000f680008000800 */
[----:B------:R-:W5:Y:S04]  /*1060*/  LDS R22, [R66+UR4+0xa800] ;  /* 0x00a8000442167984 */ /* 0x000f680008000800 */
[----:B------:R-:W-:Y:S01]  /*1070*/  LDS R24, [R66+UR4+0xac00] ;  /* 0x00ac000442187984 */ /* 0x000fe20008000800 */
[----:B------:R-:W-:-:S03]  /*1080*/  FMUL.FTZ R27, R27, UR10 ;  /* 0x0000000a1b1b7c20 */ /* 0x000fc60008410000 */
[----:B------:R-:W5:Y:S04]  /*1090*/  LDS R26, [R66+UR4+0xb000] ;  /* 0x00b00004421a7984 */ /* 0x000f680008000800 */
[----:B------:R-:W-:Y:S01]  /*10a0*/  LDS R18, [R66+UR4+0xb400] ;  /* 0x00b4000442127984 */ /* 0x000fe20008000800 */
[----:B0-----:R-:W-:-:S03]  /*10b0*/  FMUL.FTZ R40, R40, UR10 ;  /* 0x0000000a28287c20 */ /* 0x001fc60008410000 */
[----:B------:R-:W-:Y:S01]  /*10c0*/  LDS R21, [R66+UR4+0xbc00] ;  /* 0x00bc000442157984 */ /* 0x000fe20008000800 */
[----:B-1----:R-:W-:-:S03]  /*10d0*/  FMUL.FTZ R39, R39, UR10 ;  /* 0x0000000a27277c20 */ /* 0x002fc60008410000 */
[----:B------:R-:W-:Y:S01]  /*10e0*/  LDS R15, [R66+UR4+0xc400] ;  /* 0x00c40004420f7984 */ /* 0x000fe20008000800 */
[----:B--2---:R-:W-:Y:S01]  /*10f0*/  FMUL.FTZ R33, R33, UR10 ;  /* 0x0000000a21217c20 */ /* 0x004fe20008410000 */
[----:B------:R-:W-:Y:S02]  /*1100*/  F2FP.BF16.F32.PACK_AB R39, R39, R40 ;  /* 0x000000282727723e */ /* 0x000fe400000010ff */
[----:B------:R-:W0:Y:S02]  /*1110*/  LDS R17, [R66+UR4+0xb800] ;  /* 0x00b8000442117984 */ /* 0x000e240008000800 */
[----:B------:R-:W-:Y:S02]  /*1120*/  PRMT R40, R39, 0x7632, R40 ;  /* 0x0000763227287816 */ /* 0x000fe40000000028 */
[----:B------:R-:W1:Y:S01]  /*1130*/  LDS R23, [R66+UR4+0xc000] ;  /* 0x00c0000442177984 */ /* 0x000e620008000800 */
[----:B---3--:R-:W-:-:S03]  /*1140*/  FMUL.FTZ R36, R36, UR10 ;  /* 0x0000000a24247c20 */ /* 0x008fc60008410000 */
[----:B------:R-:W2:Y:S01]  /*1150*/  LDS R20, [R66+UR4+0xc800] ;  /* 0x00c8000442147984 */ /* 0x000ea20008000800 */
[----:B----4-:R-:W-:-:S03]  /*1160*/  FMUL.FTZ R30, R30, UR10 ;  /* 0x0000000a1e1e7c20 */ /* 0x010fc60008410000 */
[----:B------:R-:W3:Y:S01]  /*1170*/  LDS R19, [R66+UR4+0xcc00] ;  /* 0x00cc000442137984 */ /* 0x000ee20008000800 */
[----:B-----5:R-:W-:-:S03]  /*1180*/  FMUL.FTZ R29, R29, UR10 ;  /* 0x0000000a1d1d7c20 */ /* 0x020fc60008410000 */
[----:B------:R-:W4:Y:S01]  /*1190*/  LDS R13, [R66+UR4+0xd000] ;  /* 0x00d00004420d7984 */ /* 0x000f220008000800 */
[----:B------:R-:W-:Y:S01]  /*11a0*/  FMUL.FTZ R22, R22, UR10 ;  /* 0x0000000a16167c20 */ /* 0x000fe20008410000 */
[----:B------:R-:W-:Y:S02]  /*11b0*/  F2FP.BF16.F32.PACK_AB R29, R29, R30 ;  /* 0x0000001e1d1d723e */ /* 0x000fe400000010ff */
[----:B------:R-:W5:Y:S02]  /*11c0*/  LDS R14, [R66+UR4+0xd400] ;  /* 0x00d40004420e7984 */ /* 0x000f640008000800 */
[----:B------:R-:W-:Y:S02]  /*11d0*/  PRMT R30, R29, 0x7632, R30 ;  /* 0x000076321d1e7816 */ /* 0x000fe4000000001e */
[----:B------:R-:W5:Y:S01]  /*11e0*/  LDS R16, [R66+UR4+0xd800] ;  /* 0x00d8000442107984 */ /* 0x000f620008000800 */
[----:B------:R-:W-:-:S03]  /*11f0*/  FMUL.FTZ R26, R26, UR10 ;  /* 0x0000000a1a1a7c20 */ /* 0x000fc60008410000 */
[----:B------:R-:W-:Y:S04]  /*1200*/  LDS R8, [R66+UR4+0xdc00] ;  /* 0x00dc000442087984 */ /* 0x000fe80008000800 */
[----:B------:R-:W5:Y:S04]  /*1210*/  LDS R11, [R66+UR4+0xe000] ;  /* 0x00e00004420b7984 */ /* 0x000f680008000800 */
[----:B------:R-:W5:Y:S04]  /*1220*/  LDS R12, [R66+UR4+0xe400] ;  /* 0x00e40004420c7984 */ /* 0x000f680008000800 */
[----:B------:R-:W5:Y:S01]  /*1230*/  LDS R9, [R66+UR4+0xe800] ;  /* 0x00e8000442097984 */ /* 0x000f620008000800 */
[----:B0-----:R-:W-:-:S03]  /*1240*/  FMUL.FTZ R17, R17, UR10 ;  /* 0x0000000a11117c20 */ /* 0x001fc60008410000 */
[----:B------:R0:W5:Y:S01]  /*1250*/  LDS R57, [R66+UR4+0xec00] ;  /* 0x00ec000442397984 */ /* 0x0001620008000800 */
[----:B-1----:R-:W-:-:S03]  /*1260*/  FMUL.FTZ R23, R23, UR10 ;  /* 0x0000000a17177c20 */ /* 0x002fc60008410000 */
[----:B------:R-:W-:Y:S01]  /*1270*/  STS.U16 [R10+0xf000], R71 ;  /* 0x00f000470a007388 */ /* 0x000fe20000000400 */
[----:B--2---:R-:W-:Y:S01]  /*1280*/  FMUL.FTZ R20, R20, UR10 ;  /* 0x0000000a14147c20 */ /* 0x004fe20008410000 */
[----:B0-----:R-:W-:Y:S02]  /*1290*/  PRMT R66, R61, 0x7632, R66 ;  /* 0x000076323d427816 */ /* 0x001fe40000000042 */
[----:B------:R-:W-:Y:S01]  /*12a0*/  STS.U16 [R10+0xf020], R72 ;  /* 0x00f020480a007388 */ /* 0x000fe20000000400 */
[----:B---3--:R-:W-:Y:S01]  /*12b0*/  FMUL.FTZ R19, R19, UR10 ;  /* 0x0000000a13137c20 */ /* 0x008fe20008410000 */
[----:B----4-:R-:W-:Y:S02]  /*12c0*/  FMUL.FTZ R13, R13, UR10 ;  /* 0x0000000a0d0d7c20 */ /* 0x010fe40008410000 */
[----:B------:R-:W-:Y:S02]  /*12d0*/  STS.U16 [R7], R63 ;  /* 0x0000003f07007388 */ /* 0x000fe40000000400 */
[----:B------:R-:W-:Y:S01]  /*12e0*/  F2FP.BF16.F32.PACK_AB R19, R19, R20 ;  /* 0x000000141313723e */ /* 0x000fe200000010ff */
[----:B-----5:R-:W-:Y:S01]  /*12f0*/  FMUL.FTZ R14, R14, UR10 ;  /* 0x0000000a0e0e7c20 */ /* 0x020fe20008410000 */
[----:B------:R-:W-:Y:S01]  /*1300*/  STS.U16 [R7+0x20], R64 ;  /* 0x0000204007007388 */ /* 0x000fe20000000400 */
[----:B------:R-:W-:-:S03]  /*1310*/  FMUL.FTZ R16, R16, UR10 ;  /* 0x0000000a10107c20 */ /* 0x000fc60008410000 */
[----:B------:R-:W-:Y:S01]  /*1320*/  STS.U16 [R10+0x11800], R65 ;  /* 0x011800410a007388 */ /* 0x000fe20000000400 */
[----:B------:R-:W-:-:S03]  /*1330*/  F2FP.BF16.F32.PACK_AB R13, R14, R13 ;  /* 0x0000000d0e0d723e */ /* 0x000fc600000010ff */
[----:B------:R-:W-:Y:S01]  /*1340*/  STS.U16 [R10+0x11820], R62 ;  /* 0x0118203e0a007388 */ /* 0x000fe20000000400 */
[----:B------:R-:W-:Y:S01]  /*1350*/  PRMT R14, R13, 0x7632, R14 ;  /* 0x000076320d0e7816 */ /* 0x000fe2000000000e */
[----:B------:R-:W-:Y:S02]  /*1360*/  FMUL.FTZ R11, R11, UR10 ;  /* 0x0000000a0b0b7c20 */ /* 0x000fe40008410000 */
[----:B------:R-:W-:Y:S01]  /*1370*/  STS.U16 [R7+0x2800], R61 ;  /* 0x0028003d07007388 */ /* 0x000fe20000000400 */
[----:B------:R-:W-:-:S03]  /*1380*/  FMUL.FTZ R12, R12, UR10 ;  /* 0x0000000a0c0c7c20 */ /* 0x000fc60008410000 */
[----:B------:R-:W-:Y:S01]  /*1390*/  STS.U16 [R7+0x2820], R66 ;  /* 0x0028204207007388 */ /* 0x000fe20000000400 */
[----:B------:R-:W-:-:S03]  /*13a0*/  FMUL.FTZ R9, R9, UR10 ;  /* 0x0000000a09097c20 */ /* 0x000fc60008410000 */
[----:B------:R0:W-:Y:S01]  /*13b0*/  STS.U16 [R10+0x14020], R54 ;  /* 0x014020360a007388 */ /* 0x0001e20000000400 */
[----:B------:R-:W-:-:S03]  /*13c0*/  F2FP.BF16.F32.PACK_AB R11, R12, R11 ;  /* 0x0000000b0c0b723e */ /* 0x000fc600000010ff */
[----:B------:R-:W-:Y:S01]  /*13d0*/  STS.U16 [R10+0x14000], R60 ;  /* 0x0140003c0a007388 */ /* 0x000fe20000000400 */
[----:B------:R-:W-:-:S03]  /*13e0*/  PRMT R12, R11, 0x7632, R12 ;  /* 0x000076320b0c7816 */ /* 0x000fc6000000000c */
[----:B------:R-:W-:Y:S01]  /*13f0*/  STS.U16 [R7+0x5000], R58 ;  /* 0x0050003a07007388 */ /* 0x000fe20000000400 */
[----:B0-----:R-:W-:Y:S01]  /*1400*/  PRMT R54, R47, 0x7632, R54 ;  /* 0x000076322f367816 */ /* 0x001fe20000000036 */
[----:B------:R-:W-:Y:S01]  /*1410*/  FMUL.FTZ R47, R38, UR10 ;  /* 0x0000000a262f7c20 */ /* 0x000fe20008410000 */
[----:B------:R-:W-:Y:S01]  /*1420*/  FMUL.FTZ R38, R41, UR10 ;  /* 0x0000000a29267c20 */ /* 0x000fe20008410000 */
[----:B------:R-:W-:Y:S01]  /*1430*/  PRMT R41, R42, 0x7610, R41 ;  /* 0x000076102a297816 */ /* 0x000fe20000000029 */
[----:B------:R-:W-:Y:S01]  /*1440*/  FMUL.FTZ R42, R35, UR10 ;  /* 0x0000000a232a7c20 */ /* 0x000fe20008410000 */
[----:B------:R-:W-:Y:S01]  /*1450*/  STS.U16 [R7+0x5020], R56 ;  /* 0x0050203807007388 */ /* 0x000fe20000000400 */
[----:B------:R-:W-:Y:S01]  /*1460*/  FMUL.FTZ R35, R34, UR10 ;  /* 0x0000000a22237c20 */ /* 0x000fe20008410000 */
[----:B------:R-:W-:Y:S02]  /*1470*/  F2FP.BF16.F32.PACK_AB R37, R38, R37 ;  /* 0x000000252625723e */ /* 0x000fe400000010ff */
[----:B------:R-:W-:Y:S01]  /*1480*/  STS.U16 [R10+0xf200], R51 ;  /* 0x00f200330a007388 */ /* 0x000fe20000000400 */
[----:B------:R-:W-:-:S02]  /*1490*/  F2FP.BF16.F32.PACK_AB R46, R47, R46 ;  /* 0x0000002e2f2e723e */ /* 0x000fc400000010ff */
[----:B------:R-:W-:Y:S01]  /*14a0*/  F2FP.BF16.F32.PACK_AB R42, R42, R43 ;  /* 0x0000002b2a2a723e */ /* 0x000fe200000010ff */
[----:B------:R-:W-:Y:S01]  /*14b0*/  STS.U16 [R10+0xf220], R59 ;  /* 0x00f2203b0a007388 */ /* 0x000fe20000000400 */
[----:B------:R-:W-:Y:S02]  /*14c0*/  PRMT R43, R37, 0x7610, R43 ;  /* 0x00007610252b7816 */ /* 0x000fe4000000002b */
[----:B------:R-:W-:Y:S01]  /*14d0*/  F2FP.BF16.F32.PACK_AB R32, R35, R32 ;  /* 0x000000202320723e */ /* 0x000fe200000010ff */
[----:B------:R-:W-:Y:S01]  /*14e0*/  STS.U16 [R7+0x200], R55 ;  /* 0x0002003707007388 */ /* 0x000fe20000000400 */
[----:B------:R-:W-:Y:S02]  /*14f0*/  PRMT R38, R46, 0x7632, R38 ;  /* 0x000076322e267816 */ /* 0x000fe40000000026 */
[----:B------:R-:W-:Y:S01]  /*1500*/  PRMT R35, R32, 0x7632, R35 ;  /* 0x0000763220237816 */ /* 0x000fe20000000023 */
[----:B------:R-:W-:Y:S01]  /*1510*/  STS.U16 [R7+0x220], R48 ;  /* 0x0002203007007388 */ /* 0x000fe20000000400 */
[----:B------:R-:W-:-:S03]  /*1520*/  PRMT R34, R42, 0x7632, R34 ;  /* 0x000076322a227816 */ /* 0x000fc60000000022 */
[----:B------:R-:W-:Y:S04]  /*1530*/  STS.U16 [R10+0x11a00], R53 ;  /* 0x011a00350a007388 */ /* 0x000fe80000000400 */
[----:B------:R-:W-:Y:S04]  /*1540*/  STS.U16 [R10+0x11a20], R54 ;  /* 0x011a20360a007388 */ /* 0x000fe80000000400 */
[----:B------:R0:W-:Y:S04]  /*1550*/  STS.U16 [R7+0x2a20], R44 ;  /* 0x002a202c07007388 */ /* 0x0001e80000000400 */
[----:B------:R-:W-:Y:S04]  /*1560*/  STS.U16 [R7+0x2a00], R52 ;  /* 0x002a003407007388 */ /* 0x000fe80000000400 */
        /* <DEDUP_REMOVED lines=8> */
[----:B------:R-:W-:-:S02]  /*15f0*/  F2FP.BF16.F32.PACK_AB R27, R28, R27 ;  /* 0x0000001b1c1b723e */ /* 0x000fc400000010ff */
[----:B------:R-:W-:Y:S01]  /*1600*/  STS.U16 [R7+0x5200], R41 ;  /* 0x0052002907007388 */ /* 0x000fe20000000400 */
[----:B------:R-:W-:Y:S02]  /*1610*/  F2FP.BF16.F32.PACK_AB R32, R32, R33 ;  /* 0x000000212020723e */ /* 0x000fe400000010ff */
[----:B------:R-:W-:Y:S01]  /*1620*/  PRMT R33, R27, 0x7610, R33 ;  /* 0x000076101b217816 */ /* 0x000fe20000000021 */
[----:B------:R-:W-:Y:S01]  /*1630*/  STS.U16 [R7+0x5220], R45 ;  /* 0x0052202d07007388 */ /* 0x000fe20000000400 */
[----:B------:R-:W-:Y:S02]  /*1640*/  F2FP.BF16.F32.PACK_AB R36, R37, R36 ;  /* 0x000000242524723e */ /* 0x000fe400000010ff */
        /* <DEDUP_REMOVED lines=14> */
[----:B------:R-:W-:Y:S01]  /*1730*/  STS.U16 [R7+0x2c20], R40 ;  /* 0x002c202807007388 */ /* 0x000fe20000000400 */
[----:B------:R-:W-:Y:S01]  /*1740*/  PRMT R21, R22, 0x7610, R21 ;  /* 0x0000761016157816 */ /* 0x000fe20000000015 */
[----:B------:R-:W-:Y:S01]  /*1750*/  FMUL.FTZ R22, R15, UR10 ;  /* 0x0000000a0f167c20 */ /* 0x000fe20008410000 */
[----:B------:R-:W-:Y:S01]  /*1760*/  F2FP.BF16.F32.PACK_AB R26, R27, R26 ;  /* 0x0000001a1b1a723e */ /* 0x000fe200000010ff */
[----:B------:R-:W-:Y:S01]  /*1770*/  STS.U16 [R10+0x14400], R31 ;  /* 0x0144001f0a007388 */ /* 0x000fe20000000400 */
[----:B------:R-:W-:-:S02]  /*1780*/  F2FP.BF16.F32.PACK_AB R17, R18, R17 ;  /* 0x000000111211723e */ /* 0x000fc400000010ff */
[----:B------:R-:W-:Y:S01]  /*1790*/  PRMT R15, R26, 0x7632, R15 ;  /* 0x000076321a0f7816 */ /* 0x000fe2000000000f */
[----:B------:R-:W-:Y:S01]  /*17a0*/  STS.U16 [R10+0x14420], R35 ;  /* 0x014420230a007388 */ /* 0x000fe20000000400 */
[----:B------:R-:W-:Y:S02]  /*17b0*/  F2FP.BF16.F32.PACK_AB R22, R22, R23 ;  /* 0x000000171616723e */ /* 0x000fe400000010ff */
[----:B------:R-:W-:Y:S01]  /*17c0*/  PRMT R18, R17, 0x7632, R18 ;  /* 0x0000763211127816 */ /* 0x000fe20000000012 */
[----:B------:R-:W-:Y:S01]  /*17d0*/  STS.U16 [R7+0x5400], R36 ;  /* 0x0054002407007388 */ /* 0x000fe20000000400 */
[----:B------:R-:W-:-:S03]  /*17e0*/  PRMT R20, R22, 0x7632, R20 ;  /* 0x0000763216147816 */ /* 0x000fc60000000014 */
[----:B------:R-:W-:Y:S04]  /*17f0*/  STS.U16 [R7+0x5420], R28 ;  /* 0x0054201c07007388 */ /* 0x000fe80000000400 */
[----:B------:R-:W-:Y:S04]  /*1800*/  STS.U16 [R10+0xf600], R33 ;  /* 0x00f600210a007388 */ /* 0x000fe80000000400 */
[----:B------:R-:W-:Y:S04]  /*1810*/  STS.U16 [R10+0xf620], R34 ;  /* 0x00f620220a007388 */ /* 0x000fe80000000400 */
[----:B------:R-:W-:Y:S04]  /*1820*/  STS.U16 [R7+0x600], R32 ;  /* 0x0006002007007388 */ /* 0x000fe80000000400 */
[----:B------:R-:W-:Y:S04]  /*1830*/  STS.U16 [R7+0x620], R24 ;  /* 0x0006201807007388 */ /* 0x000fe80000000400 */
[----:B------:R0:W-:Y:S04]  /*1840*/  STS.U16 [R10+0x11e00], R29 ;  /* 0x011e001d0a007388 */ /* 0x0001e80000000400 */
[----:B------:R1:W-:Y:S04]  /*1850*/  STS.U16 [R10+0x11e20], R30 ;  /* 0x011e201e0a007388 */ /* 0x0003e80000000400 */
[----:B------:R2:W-:Y:S01]  /*1860*/  STS.U16 [R7+0x2e00], R21 ;  /* 0x002e001507007388 */ /* 0x0005e20000000400 */
[----:B0-----:R-:W-:-:S03]  /*1870*/  CS2R R28, SRZ ;  /* 0x00000000001c7805 */ /* 0x001fc6000001ff00 */
[----:B------:R0:W-:Y:S01]  /*1880*/  STS.U16 [R7+0x2e20], R25 ;  /* 0x002e201907007388 */ /* 0x0001e20000000400 */
[----:B-1----:R-:W-:-:S03]  /*1890*/  CS2R R30, SRZ ;  /* 0x00000000001e7805 */ /* 0x002fc6000001ff00 */
[----:B------:R1:W-:Y:S01]  /*18a0*/  STS.U16 [R10+0x14620], R15 ;  /* 0x0146200f0a007388 */ /* 0x0003e20000000400 */
[----:B--2---:R-:W-:-:S03]  /*18b0*/  PRMT R21, R19, 0x7632, R21 ;  /* 0x0000763213157816 */ /* 0x004fc60000000015 */
[----:B------:R2:W-:Y:S01]  /*18c0*/  STS.U16 [R10+0x14600], R26 ;  /* 0x0146001a0a007388 */ /* 0x0005e20000000400 */
[----:B0-----:R-:W-:-:S03]  /*18d0*/  CS2R R24, SRZ ;  /* 0x0000000000187805 */ /* 0x001fc6000001ff00 */
[----:B------:R-:W-:Y:S01]  /*18e0*/  STS.U16 [R7+0x5600], R17 ;  /* 0x0056001107007388 */ /* 0x000fe20000000400 */
[----:B-1----:R-:W-:Y:S01]  /*18f0*/  FMUL.FTZ R15, R8, UR10 ;  /* 0x0000000a080f7c20 */ /* 0x002fe20008410000 */
[----:B------:R-:W-:Y:S02]  /*1900*/  FMUL.FTZ R8, R57, UR10 ;  /* 0x0000000a39087c20 */ /* 0x000fe40008410000 */
[----:B------:R-:W-:Y:S01]  /*1910*/  STS.U16 [R7+0x5620], R18 ;  /* 0x0056201207007388 */ /* 0x000fe20000000400 */
[----:B--2---:R-:W-:Y:S02]  /*1920*/  CS2R R26, SRZ ;  /* 0x00000000001a7805 */ /* 0x004fe4000001ff00 */
[----:B------:R-:W-:Y:S01]  /*1930*/  F2FP.BF16.F32.PACK_AB R15, R15, R16 ;  /* 0x000000100f0f723e */ /* 0x000fe200000010ff */
[----:B------:R0:W-:Y:S01]  /*1940*/  STS.U16 [R10+0xf800], R22 ;  /* 0x00f800160a007388 */ /* 0x0001e20000000400 */
[----:B------:R-:W-:Y:S02]  /*1950*/  F2FP.BF16.F32.PACK_AB R8, R8, R9 ;  /* 0x000000090808723e */ /* 0x000fe400000010ff */
[----:B------:R-:W-:Y:S01]  /*1960*/  PRMT R9, R15, 0x7632, R9 ;  /* 0x000076320f097816 */ /* 0x000fe20000000009 */
[----:B------:R-:W-:Y:S01]  /*1970*/  STS.U16 [R10+0xf820], R20 ;  /* 0x00f820140a007388 */ /* 0x000fe20000000400 */
[----:B------:R-:W-:-:S03]  /*1980*/  PRMT R16, R8, 0x7632, R16 ;  /* 0x0000763208107816 */ /* 0x000fc60000000010 */
[----:B------:R1:W-:Y:S01]  /*1990*/  STS.U16 [R7+0x800], R19 ;  /* 0x0008001307007388 */ /* 0x0003e20000000400 */
[----:B0-----:R-:W-:-:S03]  /*19a0*/  CS2R R22, SRZ ;  /* 0x0000000000167805 */ /* 0x001fc6000001ff00 */
[----:B------:R0:W-:Y:S04]  /*19b0*/  STS.U16 [R7+0x820], R21 ;  /* 0x0008201507007388 */ /* 0x0001e80000000400 */
[----:B------:R-:W-:Y:S01]  /*19c0*/  STS.U16 [R10+0x12000], R13 ;  /* 0x0120000d0a007388 */ /* 0x000fe20000000400 */
[----:B-1----:R-:W-:-:S03]  /*19d0*/  CS2R R18, SRZ ;  /* 0x0000000000127805 */ /* 0x002fc6000001ff00 */
[----:B------:R-:W-:Y:S01]  /*19e0*/  STS.U16 [R10+0x12020], R14 ;  /* 0x0120200e0a007388 */ /* 0x000fe20000000400 */
[----:B0-----:R-:W-:-:S03]  /*19f0*/  CS2R R20, SRZ ;  /* 0x0000000000147805 */ /* 0x001fc6000001ff00 */
[----:B------:R0:W-:Y:S04]  /*1a00*/  STS.U16 [R7+0x3000], R15 ;  /* 0x0030000f07007388 */ /* 0x0001e80000000400 */
[----:B------:R-:W-:Y:S04]  /*1a10*/  STS.U16 [R7+0x3020], R9 ;  /* 0x0030200907007388 */ /* 0x000fe80000000400 */
[----:B------:R-:W-:Y:S01]  /*1a20*/  STS.U16 [R10+0x14800], R11 ;  /* 0x0148000b0a007388 */ /* 0x000fe20000000400 */
[----:B0-----:R-:W-:-:S03]  /*1a30*/  CS2R R14, SRZ ;  /* 0x00000000000e7805 */ /* 0x001fc6000001ff00 */
[----:B------:R0:W-:Y:S04]  /*1a40*/  STS.U16 [R10+0x14820], R12 ;  /* 0x0148200c0a007388 */ /* 0x0001e80000000400 */
[----:B------:R1:W-:Y:S04]  /*1a50*/  STS.U16 [R7+0x5800], R8 ;  /* 0x0058000807007388 */ /* 0x0003e80000000400 */
[----:B------:R2:W-:Y:S01]  /*1a60*/  STS.U16 [R7+0x5820], R16 ;  /* 0x0058201007007388 */ /* 0x0005e20000000400 */
[----:B0-----:R-:W-:Y:S02]  /*1a70*/  CS2R R12, SRZ ;  /* 0x00000000000c7805 */ /* 0x001fe4000001ff00 */
[----:B------:R-:W-:Y:S01]  /*1a80*/  CS2R R10, SRZ ;  /* 0x00000000000a7805 */ /* 0x000fe2000001ff00 */
[----:B------:R-:W-:Y:S01]  /*1a90*/  BAR.SYNC.DEFER_BLOCKING 0x0 ;  /* 0x0000000000007b1d */ /* 0x000fe20000010000 */
[----:B-1----:R-:W-:-:S02]  /*1aa0*/  CS2R R8, SRZ ;  /* 0x0000000000087805 */ /* 0x002fc4000001ff00 */
[----:B--2---:R-:W-:-:S03]  /*1ab0*/  CS2R R16, SRZ ;  /* 0x0000000000107805 */ /* 0x004fc6000001ff00 */
[----:B------:R0:W1:Y:S04]  /*1ac0*/  @!P3 LDS.128 R28, [R6] ;  /* 0x00000000061cb984 */ /* 0x0000680000000c00 */
[----:B------:R0:W2:Y:S04]  /*1ad0*/  @!P3 LDS.128 R24, [R6+0x2800] ;  /* 0x002800000618b984 */ /* 0x0000a80000000c00 */
[----:B------:R0:W3:Y:S01]  /*1ae0*/  @!P3 LDS.128 R20, [R6+0x5000] ;  /* 0x005000000614b984 */ /* 0x0000e20000000c00 */
[----:B------:R-:W-:Y:S05]  /*1af0*/  @P4 BRA `(.L_x_62) ;  /* 0x0000000000704947 */ /* 0x000fea0003800000 */
[----:B------:R-:W4:Y:S01]  /*1b00*/  LDC.64 R36, c[0x0][0x258] ;  /* 0x00009600ff247b82 */ /* 0x000f220000000a00 */
[----:B------:R-:W-:Y:S01]  /*1b10*/  SHF.R.S32.HI R5, RZ, 0x1f, R4 ;  /* 0x0000001fff057819 */ /* 0x000fe20000011404 */
[----:B------:R-:W-:Y:S01]  /*1b20*/  ULDC.64 UR4, c[0x0][0x260] ;  /* 0x0000980000047ab9 */ /* 0x000fe20000000a00 */
[----:B------:R-:W-:Y:S01]  /*1b30*/  ULDC.64 UR10, c[0x0][0x250] ;  /* 0x00009400000a7ab9 */ /* 0x000fe20000000a00 */
[----:B------:R-:W-:-:S04]  /*1b40*/  IMAD R35, R2, UR4, RZ ;  /* 0x0000000402237c24 */ /* 0x000fc8000f8e02ff */
[----:B------:R-:W-:Y:S02]  /*1b50*/  IMAD R35, R0, UR5, R35 ;  /* 0x0000000500237c24 */ /* 0x000fe4000f8e0223 */
[C---:B----4-:R-:W-:Y:S02]  /*1b60*/  IMAD R34, R36.reuse, UR9, RZ ;  /* 0x0000000924227c24 */ /* 0x050fe4000f8e02ff */
[----:B------:R-:W-:-:S04]  /*1b70*/  IMAD.WIDE.U32 R32, R36, UR8, R4 ;  /* 0x0000000824207c25 */ /* 0x000fc8000f8e0004 */
[----:B------:R-:W-:Y:S02]  /*1b80*/  IMAD R7, R37, UR8, R34 ;  /* 0x0000000825077c24 */ /* 0x000fe4000f8e0222 */
[----:B------:R-:W-:Y:S02]  /*1b90*/  VIADD R34, R4, 0x40 ;  /* 0x0000004004227836 */ /* 0x000fe40000000000 */
[----:B------:R-:W-:Y:S02]  /*1ba0*/  IMAD.IADD R33, R33, 0x1, R7 ;  /* 0x0000000121217824 */ /* 0x000fe400078e0207 */
[----:B------:R-:W-:Y:S02]  /*1bb0*/  IMAD R7, R69, UR10, RZ ;  /* 0x0000000a45077c24 */ /* 0x000fe4000f8e02ff */
[----:B------:R-:W-:Y:S01]  /*1bc0*/  IMAD.WIDE.U32 R32, R0, UR4, R32 ;  /* 0x0000000400207c25 */ /* 0x000fe2000f8e0020 */
[----:B------:R-:W-:Y:S02]  /*1bd0*/  ULDC UR4, c[0x0][0x244] ;  /* 0x0000910000047ab9 */ /* 0x000fe40000000800 */
[----:B------:R-:W-:Y:S01]  /*1be0*/  ISETP.GE.AND P4, PT, R34, UR4, PT ;  /* 0x0000000422007c0c */ /* 0x000fe2000bf86270 */
[----:B------:R-:W-:Y:S01]  /*1bf0*/  IMAD.IADD R33, R33, 0x1, R35 ;  /* 0x0000000121217824 */ /* 0x000fe200078e0223 */
[C---:B------:R-:W-:Y:S01]  /*1c00*/  ISETP.GE.AND P3, PT, R4.reuse, UR4, PT ;  /* 0x0000000404007c0c */ /* 0x040fe2000bf66270 */
[----:B------:R-:W-:-:S02]  /*1c10*/  VIADD R35, R4, 0x80 ;  /* 0x0000008004237836 */ /* 0x000fc40000000000 */
[C---:B------:R-:W-:Y:S02]  /*1c20*/  IMAD R7, R68.reuse, UR11, R7 ;  /* 0x0000000b44077c24 */ /* 0x040fe4000f8e0207 */
[----:B------:R-:W-:Y:S01]  /*1c30*/  IMAD.WIDE.U32 R32, R68, UR10, R32 ;  /* 0x0000000a44207c25 */ /* 0x000fe2000f8e0020 */
[----:B------:R-:W-:Y:S01]  /*1c40*/  ISETP.GE.AND P5, PT, R35, UR4, PT ;  /* 0x0000000423007c0c */ /* 0x000fe2000bfa6270 */
[----:B------:R-:W-:Y:S02]  /*1c50*/  ULDC.64 UR4, c[0x0][0x238] ;  /* 0x00008e0000047ab9 */ /* 0x000fe40000000a00 */
[----:B------:R-:W-:Y:S01]  /*1c60*/  IMAD.IADD R7, R33, 0x1, R7 ;  /* 0x0000000121077824 */ /* 0x000fe200078e0207 */
[----:B------:R-:W-:-:S04]  /*1c70*/  LEA R34, P6, R32, UR4, 0x1 ;  /* 0x0000000420227c11 */ /* 0x000fc8000f8c08ff */
[----:B------:R-:W-:-:S05]  /*1c80*/  LEA.HI.X R35, R32, UR5, R7, 0x1, P6 ;  /* 0x0000000520237c11 */ /* 0x000fca000b0f0c07 */
[----:B-1----:R4:W-:Y:S04]  /*1c90*/  @!P3 STG.E.128 desc[UR6][R34.64], R28 ;  /* 0x0000001c2200b986 */ /* 0x0029e8000c101d06 */
[----:B--2---:R4:W-:Y:S04]  /*1ca0*/  @!P4 STG.E.128 desc[UR6][R34.64+0x80], R24 ;  /* 0x000080182200c986 */ /* 0x0049e8000c101d06 */
[----:B---3--:R4:W-:Y:S02]  /*1cb0*/  @!P5 STG.E.128 desc[UR6][R34.64+0x100], R20 ;  /* 0x000100142200d986 */ /* 0x0089e4000c101d06 */
.L_x_62:
[----:B------:R-:W-:Y:S05]  /*1cc0*/  BSYNC B0 ;  /* 0x0000000000007941 */ /* 0x000fea0003800000 */
.L_x_61:
[----:B------:R0:W0:Y:S01]  /*1cd0*/  @!P2 LDS.128 R12, [R6+0x400] ;  /* 0x00040000060ca984 */ /* 0x0000220000000c00 */
[----:B------:R-:W-:Y:S03]  /*1ce0*/  BSSY B0, `(.L_x_63) ;  /* 0x0000023000007945 */ /* 0x000fe60003800000 */
[----:B------:R0:W0:Y:S04]  /*1cf0*/  @!P2 LDS.128 R8, [R6+0x2c00] ;  /* 0x002c00000608a984 */ /* 0x0000280000000c00 */
[----:B------:R0:W0:Y:S01]  /*1d00*/  @!P2 LDS.128 R16, [R6+0x5400] ;  /* 0x005400000610a984 */ /* 0x0000220000000c00 */
[----:B------:R-:W-:Y:S05]  /*1d10*/  @P0 BRA `(.L_x_64) ;  /* 0x00000000007c0947 */ /* 0x000fea0003800000 */
[----:B---34-:R-:W3:Y:S01]  /*1d20*/  LDC.64 R22, c[0x0][0x258] ;  /* 0x00009600ff167b82 */ /* 0x018ee20000000a00 */
[--C-:B------:R-:W-:Y:S01]  /*1d30*/  SHF.R.S32.HI R21, RZ, 0x1f, R4.reuse ;  /* 0x0000001fff157819 */ /* 0x100fe20000011404 */
[----:B------:R-:W-:Y:S01]  /*1d40*/  IMAD.MOV.U32 R20, RZ, RZ, R4 ;  /* 0x000000ffff147224 */ /* 0x000fe200078e0004 */
[----:B------:R-:W-:Y:S01]  /*1d50*/  ULDC.64 UR4, c[0x0][0x260] ;  /* 0x0000980000047ab9 */ /* 0x000fe20000000a00 */
[----:B------:R-:W-:Y:S01]  /*1d60*/  IADD3 R7, P0, R68, 0x20, RZ ;  /* 0x0000002044077810 */ /* 0x000fe20007f1e0ff */
[----:B--2---:R-:W-:Y:S01]  /*1d70*/  IMAD R25, R2, UR4, RZ ;  /* 0x0000000402197c24 */ /* 0x004fe2000f8e02ff */
[----:B------:R-:W-:-:S03]  /*1d80*/  ULDC.64 UR10, c[0x0][0x250] ;  /* 0x00009400000a7ab9 */ /* 0x000fc60000000a00 */
[----:B------:R-:W-:Y:S02]  /*1d90*/  IMAD R25, R0, UR5, R25 ;  /* 0x0000000500197c24 */ /* 0x000fe4000f8e0219 */
[C---:B---3--:R-:W-:Y:S02]  /*1da0*/  IMAD R24, R22.reuse, UR9, RZ ;  /* 0x0000000916187c24 */ /* 0x048fe4000f8e02ff */
[----:B------:R-:W-:-:S04]  /*1db0*/  IMAD.WIDE.U32 R20, R22, UR8, R20 ;  /* 0x0000000816147c25 */ /* 0x000fc8000f8e0014 */
[----:B------:R-:W-:Y:S02]  /*1dc0*/  IMAD R23, R23, UR8, R24 ;  /* 0x0000000817177c24 */ /* 0x000fe4000f8e0218 */
[----:B------:R-:W-:Y:S02]  /*1dd0*/  IMAD.X R22, RZ, RZ, R69, P0 ;  /* 0x000000ffff167224 */ /* 0x000fe400000e0645 */
[----:B------:R-:W-:Y:S02]  /*1de0*/  IMAD.IADD R21, R21, 0x1, R23 ;  /* 0x0000000115157824 */ /* 0x000fe400078e0217 */
[----:B------:R-:W-:Y:S02]  /*1df0*/  IMAD R22, R22, UR10, RZ ;  /* 0x0000000a16167c24 */ /* 0x000fe4000f8e02ff */
[----:B------:R-:W-:Y:S01]  /*1e00*/  IMAD.WIDE.U32 R20, R0, UR4, R20 ;  /* 0x0000000400147c25 */ /* 0x000fe2000f8e0014 */
[----:B------:R-:W-:Y:S02]  /*1e10*/  ULDC UR4, c[0x0][0x244] ;  /* 0x0000910000047ab9 */ /* 0x000fe40000000800 */
[----:B------:R-:W-:Y:S01]  /*1e20*/  ISETP.GE.AND P2, PT, R4, UR4, PT ;  /* 0x0000000404007c0c */ /* 0x000fe2000bf46270 */
[----:B------:R-:W-:-:S02]  /*1e30*/  IMAD.IADD R21, R21, 0x1, R25 ;  /* 0x0000000115157824 */ /* 0x000fc400078e0219 */
[C---:B------:R-:W-:Y:S02]  /*1e40*/  VIADD R24, R4.reuse, 0x40 ;  /* 0x0000004004187836 */ /* 0x040fe40000000000 */
[----:B------:R-:W-:Y:S02]  /*1e50*/  VIADD R25, R4, 0x80 ;  /* 0x0000008004197836 */ /* 0x000fe40000000000 */
[C---:B------:R-:W-:Y:S01]  /*1e60*/  IMAD R23, R7.reuse, UR11, R22 ;  /* 0x0000000b07177c24 */ /* 0x040fe2000f8e0216 */
[----:B------:R-:W-:Y:S01]  /*1e70*/  ISETP.GE.AND P3, PT, R24, UR4, PT ;  /* 0x0000000418007c0c */ /* 0x000fe2000bf66270 */
[----:B------:R-:W-:Y:S01]  /*1e80*/  IMAD.WIDE.U32 R20, R7, UR10, R20 ;  /* 0x0000000a07147c25 */ /* 0x000fe2000f8e0014 */
[----:B------:R-:W-:Y:S01]  /*1e90*/  ISETP.GE.AND P4, PT, R25, UR4, PT ;  /* 0x0000000419007c0c */ /* 0x000fe2000bf86270 */
[----:B------:R-:W-:Y:S02]  /*1ea0*/  ULDC.64 UR4, c[0x0][0x238] ;  /* 0x00008e0000047ab9 */ /* 0x000fe40000000a00 */
[----:B------:R-:W-:Y:S01]  /*1eb0*/  IMAD.IADD R7, R21, 0x1, R23 ;  /* 0x0000000115077824 */ /* 0x000fe200078e0217 */
[----:B------:R-:W-:-:S04]  /*1ec0*/  LEA R22, P0, R20, UR4, 0x1 ;  /* 0x0000000414167c11 */ /* 0x000fc8000f8008ff */
[----:B------:R-:W-:-:S05]  /*1ed0*/  LEA.HI.X R23, R20, UR5, R7, 0x1, P0 ;  /* 0x0000000514177c11 */ /* 0x000fca00080f0c07 */
[----:B0-----:R0:W-:Y:S04]  /*1ee0*/  @!P2 STG.E.128 desc[UR6][R22.64], R12 ;  /* 0x0000000c1600a986 */ /* 0x0011e8000c101d06 */
[----:B------:R0:W-:Y:S04]  /*1ef0*/  @!P3 STG.E.128 desc[UR6][R22.64+0x80], R8 ;  /* 0x000080081600b986 */ /* 0x0001e8000c101d06 */
[----:B------:R0:W-:Y:S02]  /*1f00*/  @!P4 STG.E.128 desc[UR6][R22.64+0x100], R16 ;  /* 0x000100101600c986 */ /* 0x0001e4000c101d06 */
.L_x_64:
[----:B------:R-:W-:Y:S05]  /*1f10*/  BSYNC B0 ;  /* 0x0000000000007941 */ /* 0x000fea0003800000 */
.L_x_63:
[----:B------:R-:W-:Y:S05]  /*1f20*/  @P1 EXIT ;  /* 0x000000000000194d */ /* 0x000fea0003800000 */
[----:B0-----:R-:W3:Y:S01]  /*1f30*/  LDC.64 R12, c[0x0][0x258] ;  /* 0x00009600ff0c7b82 */ /* 0x001ee20000000a00 */
[----:B------:R-:W-:Y:S02]  /*1f40*/  ISETP.GT.AND P0, PT, R3, 0x7f, PT ;  /* 0x0000007f0300780c */ /* 0x000fe40003f04270 */
[----:B------:R-:W-:Y:S02]  /*1f50*/  CS2R R10, SRZ ;  /* 0x00000000000a7805 */ /* 0x000fe4000001ff00 */
[----:B------:R-:W-:Y:S02]  /*1f60*/  SHF.R.S32.HI R5, RZ, 0x1f, R4 ;  /* 0x0000001fff057819 */ /* 0x000fe40000011404 */
[----:B------:R-:W-:Y:S02]  /*1f70*/  CS2R R8, SRZ ;  /* 0x0000000000087805 */ /* 0x000fe4000001ff00 */
[----:B------:R-:W-:Y:S02]  /*1f80*/  CS2R R18, SRZ ;  /* 0x0000000000127805 */ /* 0x000fe4000001ff00 */
[----:B------:R-:W-:Y:S01]  /*1f90*/  CS2R R16, SRZ ;  /* 0x0000000000107805 */ /* 0x000fe2000001ff00 */
[----:B------:R-:W-:Y:S01]  /*1fa0*/  ULDC.64 UR4, c[0x0][0x260] ;  /* 0x0000980000047ab9 */ /* 0x000fe20000000a00 */
[----:B------:R-:W-:-:S02]  /*1fb0*/  IADD3 R3, P1, R68, 0x40, RZ ;  /* 0x0000004044037810 */ /* 0x000fc40007f3e0ff */
[----:B------:R-:W-:Y:S01]  /*1fc0*/  CS2R R14, SRZ ;  /* 0x00000000000e7805 */ /* 0x000fe2000001ff00 */
[----:B------:R-:W-:Y:S02]  /*1fd0*/  ULDC.64 UR10, c[0x0][0x238] ;  /* 0x00008e00000a7ab9 */ /* 0x000fe40000000a00 */
[----:B------:R-:W-:Y:S01]  /*1fe0*/  IMAD.X R68, RZ, RZ, R69, P1 ;  /* 0x000000ffff447224 */ /* 0x000fe200008e0645 */
[----:B------:R-:W0:Y:S04]  /*1ff0*/  @!P0 LDS.128 R8, [R6+0x800] ;  /* 0x0008000006088984 */ /* 0x000e280000000c00 */
[----:B------:R-:W5:Y:S01]  /*2000*/  @!P0 LDS.128 R16, [R6+0x3000] ;  /* 0x0030000006108984 */ /* 0x000f620000000c00 */
[----:B---34-:R-:W-:-:S04]  /*2010*/  IMAD.WIDE.U32 R20, R12, UR8, R4 ;  /* 0x000000080c147c25 */ /* 0x018fc8000f8e0004 */
[----:B------:R-:W-:Y:S02]  /*2020*/  IMAD R12, R12, UR9, RZ ;  /* 0x000000090c0c7c24 */ /* 0x000fe4000f8e02ff */
[----:B------:R-:W-:Y:S02]  /*2030*/  IMAD R5, R2, UR4, RZ ;  /* 0x0000000402057c24 */ /* 0x000fe4000f8e02ff */
[----:B------:R-:W-:Y:S02]  /*2040*/  IMAD R13, R13, UR8, R12 ;  /* 0x000000080d0d7c24 */ /* 0x000fe4000f8e020c */
[C---:B------:R-:W-:Y:S02]  /*2050*/  IMAD R5, R0.reuse, UR5, R5 ;  /* 0x0000000500057c24 */ /* 0x040fe4000f8e0205 */
[----:B------:R-:W-:Y:S01]  /*2060*/  IMAD.IADD R21, R21, 0x1, R13 ;  /* 0x0000000115157824 */ /* 0x000fe200078e020d */
[----:B------:R-:W-:Y:S01]  /*2070*/  CS2R R12, SRZ ;  /* 0x00000000000c7805 */ /* 0x000fe2000001ff00 */
[----:B------:R-:W-:Y:S01]  /*2080*/  IMAD.WIDE.U32 R20, R0, UR4, R20 ;  /* 0x0000000400147c25 */ /* 0x000fe2000f8e0014 */
[----:B------:R-:W-:-:S04]  /*2090*/  ULDC.64 UR4, c[0x0][0x250] ;  /* 0x0000940000047ab9 */ /* 0x000fc80000000a00 */
[----:B------:R3:W4:Y:S01]  /*20a0*/  @!P0 LDS.128 R12, [R6+0x5800] ;  /* 0x00580000060c8984 */ /* 0x0007220000000c00 */
[----:B------:R-:W-:Y:S02]  /*20b0*/  IMAD R68, R68, UR4, RZ ;  /* 0x0000000444447c24 */ /* 0x000fe4000f8e02ff */
[----:B------:R-:W-:Y:S02]  /*20c0*/  IMAD.IADD R21, R21, 0x1, R5 ;  /* 0x0000000115157824 */ /* 0x000fe400078e0205 */
[C---:B------:R-:W-:Y:S02]  /*20d0*/  IMAD R5, R3.reuse, UR5, R68 ;  /* 0x0000000503057c24 */ /* 0x040fe4000f8e0244 */
[----:B------:R-:W-:Y:S01]  /*20e0*/  IMAD.WIDE.U32 R2, R3, UR4, R20 ;  /* 0x0000000403027c25 */ /* 0x000fe2000f8e0014 */
[----:B------:R-:W-:Y:S02]  /*20f0*/  ULDC UR4, c[0x0][0x244] ;  /* 0x0000910000047ab9 */ /* 0x000fe40000000800 */
[C---:B------:R-:W-:Y:S01]  /*2100*/  ISETP.GE.AND P1, PT, R4.reuse, UR4, PT ;  /* 0x0000000404007c0c */ /* 0x040fe2000bf26270 */
[----:B------:R-:W-:Y:S01]  /*2110*/  VIADD R0, R4, 0x40 ;  /* 0x0000004004007836 */ /* 0x000fe20000000000 */
[----:B---3--:R-:W-:Y:S01]  /*2120*/  LEA R6, P0, R2, UR10, 0x1 ;  /* 0x0000000a02067c11 */ /* 0x008fe2000f8008ff */
[----:B------:R-:W-:-:S02]  /*2130*/  IMAD.IADD R3, R3, 0x1, R5 ;  /* 0x0000000103037824 */ /* 0x000fc400078e0205 */
[----:B------:R-:W-:Y:S01]  /*2140*/  VIADD R4, R4, 0x80 ;  /* 0x0000008004047836 */ /* 0x000fe20000000000 */
[----:B------:R-:W-:Y:S02]  /*2150*/  ISETP.GE.AND P2, PT, R0, UR4, PT ;  /* 0x0000000400007c0c */ /* 0x000fe4000bf46270 */
[----:B------:R-:W-:Y:S02]  /*2160*/  LEA.HI.X R7, R2, UR11, R3, 0x1, P0 ;  /* 0x0000000b02077c11 */ /* 0x000fe400080f0c03 */
[----:B------:R-:W-:-:S03]  /*2170*/  ISETP.GE.AND P0, PT, R4, UR4, PT ;  /* 0x0000000404007c0c */ /* 0x000fc6000bf06270 */
[----:B0-----:R0:W-:Y:S06]  /*2180*/  @!P1 STG.E.128 desc[UR6][R6.64], R8 ;  /* 0x0000000806009986 */ /* 0x0011ec000c101d06 */
[----:B-----5:R0:W-:Y:S04]  /*2190*/  @!P2 STG.E.128 desc[UR6][R6.64+0x80], R16 ;  /* 0x000080100600a986 */ /* 0x0201e8000c101d06 */
[----:B------:R-:W-:Y:S05]  /*21a0*/  @P0 EXIT ;  /* 0x000000000000094d */ /* 0x000fea0003800000 */
[----:B----4-:R-:W-:Y:S01]  /*21b0*/  STG.E.128 desc[UR6][R6.64+0x100], R12 ;  /* 0x0001000c06007986 */ /* 0x010fe2000c101d06 */
[----:B------:R-:W-:Y:S05]  /*21c0*/  EXIT ;  /* 0x000000000000794d */ /* 0x000fea0003800000 */
.L_x_65:
        /* <DEDUP_REMOVED lines=11> */
.L_x_139:


//--------------------- .text._ZN7cutlass13device_kernelIN5flash32FlashAttnBwdPostprocessConvertdQIN4cute5tupleIJNS3_1CILi64EEENS5_ILi192EEEEEENS_10bfloat16_tEfNS_4arch4Sm80ELi256ENS3_8TiledMMAINS3_8MMA_AtomIJNS3_30SM80_16x8x16_F32BF16BF16F32_TNEEEENS3_6LayoutINS4_IJNS5_ILi2EEENS5_ILi4EEENS5_ILi1EEEEEENS4_IJSJ_SH_NS5_ILi0EEEEEEEENS4_IJNS5_ILi32EEES6_NS5_ILi16EEEEEEEELb0EEEEEvNT_6ParamsE --------------------------
	.section	.text._ZN7cutlass13device_kernelIN5flash32FlashAttnBwdPostprocessConvertdQIN4cute5tupleIJNS3_1CILi64EEENS5_ILi192EEEEEENS_10bfloat16_tEfNS_4arch4Sm80ELi256ENS3_8TiledMMAINS3_8MMA_AtomIJNS3_30SM80_16x8x16_F32BF16BF16F32_TNEEEENS3_6LayoutINS4_IJNS5_ILi2EEENS5_ILi4EEENS5_ILi1EEEEEENS4_IJSJ_SH_NS5_ILi0EEEEEEEENS4_IJNS5_ILi32EEES6_NS5_ILi16EEEEEEEELb0EEEEEvNT_6ParamsE,"ax",@progbits
	.align	128
.text._ZN7cutlass13device_kernelIN5flash32FlashAttnBwdPostprocessConvertdQIN4cute5tupleIJNS3_1CILi64EEENS5_ILi192EEEEEENS_10bfloat16_tEfNS_4arch4Sm80ELi256ENS3_8TiledMMAINS3_8MMA_AtomIJNS3_30SM80_16x8x16_F32BF16BF16F32_TNEEEENS3_6LayoutINS4_IJNS5_ILi2EEENS5_ILi4EEENS5_ILi1EEEEEENS4_IJSJ_SH_NS5_ILi0EEEEEEEENS4_IJNS5_ILi32EEES6_NS5_ILi16EEEEEEEELb0EEEEEvNT_6ParamsE:
        .type           _ZN7cutlass13device_kernelIN5flash32FlashAttnBwdPostprocessConvertdQIN4cute5tupleIJNS3_1CILi64EEENS5_ILi192EEEEEENS_10bfloat16_tEfNS_4arch4Sm80ELi256ENS3_8TiledMMAINS3_8MMA_AtomIJNS3_30SM80_16x8x16_F32BF16BF16F32_TNEEEENS3_6LayoutINS4_IJNS5_ILi2EEENS5_ILi4EEENS5_ILi1EEEEEENS4_IJSJ_SH_NS5_ILi0EEEEEEEENS4_IJNS5_ILi32EEES6_NS5_ILi16EEEEEEEELb0EEEEEvNT_6ParamsE,@function
        .size           _ZN7cutlass13device_kernelIN5flash32FlashAttnBwdPostprocessConvertdQIN4cute5tupleIJNS3_1CILi64EEENS5_ILi192EEEEEENS_10bfloat16_tEfNS_4arch4Sm80ELi256ENS3_8TiledMMAINS3_8MMA_AtomIJNS3_30SM80_16x8x16_F32BF16BF16F32_TNEEEENS3_6LayoutINS4_IJNS5_ILi2EEENS5_ILi4EEENS5_ILi1EEEEEENS4_IJSJ_SH_NS5_ILi0EEEEEEEENS4_IJNS5_ILi32EEES6_NS5_ILi16EEEEEEEELb0EEEEEvNT_6ParamsE,(.L_x_140 - _ZN7cutlass13device_kernelIN5flash32FlashAttnBwdPostprocessConvertdQIN4cute5tupleIJNS3_1CILi64EEENS5_ILi192EEEEEENS_10bfloat16_tEfNS_4arch4Sm80ELi256ENS3_8TiledMMAINS3_8MMA_AtomIJNS3_30SM80_16x8x16_F32BF16BF16F32_TNEEEENS3_6LayoutINS4_IJNS5_ILi2EEENS5_ILi4EEENS5_ILi1EEEEEENS4_IJSJ_SH_NS5_ILi0EEEEEEEENS4_IJNS5_ILi32EEES6_NS5_ILi16EEEEEEEELb0EEEEEvNT_6ParamsE)
        .other          _ZN7cutlass13device_kernelIN5flash32FlashAttnBwdPostprocessConvertdQIN4cute5tupleIJNS3_1CILi64EEENS5_ILi192EEEEEENS_10bfloat16_tEfNS_4arch4Sm80ELi256ENS3_8TiledMMAINS3_8MMA_AtomIJNS3_30SM80_16x8x16_F32BF16BF16F32_TNEEEENS3_6LayoutINS4_IJNS5_ILi2EEENS5_ILi4EEENS5_ILi1EEEEEENS4_IJSJ_SH_NS5_ILi0EEEEEEEENS4_IJNS5_ILi32EEES6_NS5_ILi16EEEEEEEELb0EEEEEvNT_6ParamsE,@"STO_CUDA_ENTRY STV_DEFAULT"
_ZN7cutlass13device_kernelIN5flash32FlashAttnBwdPostprocessConvertdQIN4cute5tupleIJNS3_1CILi64EEENS5_ILi192EEEEEENS_10bfloat16_tEfNS_4arch4Sm80ELi256ENS3_8TiledMMAINS3_8MMA_AtomIJNS3_30SM80_16x8x16_F32BF16BF16F32_TNEEEENS3_6LayoutINS4_IJNS5_ILi2EEENS5_ILi4EEENS5_ILi1EEEEEENS4_IJSJ_SH_NS5_ILi0EEEEEEEENS4_IJNS5_ILi32EEES6_NS5_ILi16EEEEEEEELb0EEEEEvNT_6ParamsE:
        /* <DEDUP_REMOVED lines=10> */
[----:B------:R-:W-:Y:S01]  /*00a0*/  ULDC UR8, c[0x0][0x240] ;  /* 0x0000900000087ab9 */ /* 0x000fe20000000800 */
[----:B-1----:R-:W-:-:S11]  /*00b0*/  IMAD.WIDE R2, R7, 0x4, R2 ;  /* 0x0000000407027825 */ /* 0x002fd600078e0202 */
[----:B------:R-:W0:Y:S01]  /*00c0*/  @P1 LDC.64 R4, c[0x0][0x278] ;  /* 0x00009e00ff041b82 */ /* 0x000e220000000a00 */
[----:B------:R-:W-:Y:S01]  /*00d0*/  IMAD.U32 R54, RZ, RZ, UR8 ;  /* 0x00000008ff367e24 */ /* 0x000fe2000f8e00ff */
[----:B------:R1:W5:Y:S01]  /*00e0*/  @P0 LDG.E R57, desc[UR6][R2.64] ;  /* 0x0000000602390981 */ /* 0x000362000c1e1900 */
[----:B------:R-:W2:Y:S01]  /*00f0*/  S2R R55, SR_CTAID.X ;  /* 0x0000000000377919 */ /* 0x000ea20000002500 */
[----:B0-----:R-:W-:-:S05]  /*0100*/  @P1 IMAD.WIDE R4, R7, 0x4, R4 ;  /* 0x0000000407041825 */ /* 0x001fca00078e0204 */
[----:B------:R1:W5:Y:S01]  /*0110*/  @P1 LDG.E R54, desc[UR6][R4.64] ;  /* 0x0000000604361981 */ /* 0x000362000c1e1900 */
[----:B--2---:R-:W-:Y:S01]  /*0120*/  IMAD.SHL.U32 R59, R55, 0x40, RZ ;  /* 0x00000040373b7824 */ /* 0x004fe200078e00ff */
[----:B------:R-:W-:Y:S06]  /*0130*/  @P1 BRA `(.L_x_66) ;  /* 0x0000000000101947 */ /* 0x000fec0003800000 */
[----:B------:R-:W-:Y:S05]  /*0140*/  @!P0 BRA `(.L_x_66) ;  /* 0x00000000000c8947 */ /* 0x000fea0003800000 */
[----:B-1----:R-:W2:Y:S04]  /*0150*/  LDG.E R5, desc[UR6][R2.64] ;  /* 0x0000000602057981 */ /* 0x002ea8000c1e1900 */
[----:B-----5:R-:W2:Y:S02]  /*0160*/  LDG.E R54, desc[UR6][R2.64+0x4] ;  /* 0x0000040602367981 */ /* 0x020ea4000c1e1900 */
[----:B--2---:R-:W-:-:S07]  /*0170*/  IMAD.IADD R54, R54, 0x1, -R5 ;  /* 0x0000000136367824 */ /* 0x004fce00078e0a05 */
.L_x_66:
[----:B------:R-:W-:Y:S02]  /*0180*/  ISETP.NE.U32.AND P1, PT, RZ, UR4, PT ;  /* 0x00000004ff007c0c */ /* 0x000fe4000bf25070 */
[----:B-----5:R-:W-:Y:S02]  /*0190*/  ISETP.LE.AND P2, PT, R54, R59, PT ;  /* 0x0000003b3600720c */ /* 0x020fe40003f43270 */
[----:B------:R-:W-:-:S13]  /*01a0*/  ISETP.NE.AND.EX P1, PT, RZ, UR5, PT, P1 ;  /* 0x00000005ff007c0c */ /* 0x000fda000bf25310 */
[----:B------:R-:W-:Y:S05]  /*01b0*/  @P1 EXIT P2 ;  /* 0x000000000000194d */ /* 0x000fea0001000000 */
[----:B------:R-:W0:Y:S01]  /*01c0*/  S2R R58, SR_TID.X ;  /* 0x00000000003a7919 */ /* 0x000e220000002100 */
[C---:B------:R-:W-:Y:S01]  /*01d0*/  @P0 IMAD R0, R7.reuse, 0x40, R57 ;  /* 0x0000004007000824 */ /* 0x040fe200078e0239 */
[----:B------:R-:W2:Y:S01]  /*01e0*/  S2UR UR8, SR_CTAID.Y ;  /* 0x00000000000879c3 */ /* 0x000ea20000002600 */
[----:B------:R-:W-:Y:S01]  /*01f0*/  ULDC.64 UR4, c[0x0][0x230] ;  /* 0x00008c0000047ab9 */ /* 0x000fe20000000a00 */
[----:B------:R-:W-:Y:S02]  /*0200*/  SEL R52, R7, RZ, !P1 ;  /* 0x000000ff07347207 */ /* 0x000fe40004800000 */
[----:B-1----:R-:W-:-:S04]  /*0210*/  @P0 SHF.R.S32.HI R3, RZ, 0x1f, R0 ;  /* 0x0000001fff030819 */ /* 0x002fc80000011400 */
[----:B------:R-:W1:Y:S01]  /*0220*/  LDC.64 R8, c[0x0][0x228] ;  /* 0x00008a00ff087b82 */ /* 0x000e620000000a00 */
[----:B------:R-:W-:Y:S01]  /*0230*/  @P0 LEA.HI R3, R3, R0, RZ, 0x6 ;  /* 0x0000000003030211 */ /* 0x000fe200078f30ff */
[----:B------:R-:W-:-:S03]  /*0240*/  IMAD R0, R55, 0x3000, RZ ;  /* 0x0000300037007824 */ /* 0x000fc600078e02ff */
[----:B------:R-:W-:-:S05]  /*0250*/  @P0 SHF.R.S32.HI R3, RZ, 0x6, R3 ;  /* 0x00000006ff030819 */ /* 0x000fca0000011403 */
[----:B------:R-:W-:Y:S01]  /*0260*/  @P0 IMAD R5, R3, 0x3000, RZ ;  /* 0x0000300003050824 */ /* 0x000fe200078e02ff */
[----:B------:R-:W-:-:S04]  /*0270*/  CS2R R2, SRZ ;  /* 0x0000000000027805 */ /* 0x000fc8000001ff00 */
[----:B------:R-:W-:Y:S01]  /*0280*/  @P0 MOV R2, R5 ;  /* 0x0000000500020202 */ /* 0x000fe20000000f00 */
[----:B--2---:R-:W-:Y:S01]  /*0290*/  USHF.R.S32.HI UR9, URZ, 0x1f, UR8 ;  /* 0x0000001f3f097899 */ /* 0x004fe20008011408 */
[----:B------:R-:W-:Y:S02]  /*02a0*/  @P0 SHF.R.S32.HI R3, RZ, 0x1f, R5 ;  /* 0x0000001fff030819 */ /* 0x000fe40000011405 */
[----:B------:R-:W-:Y:S01]  /*02b0*/  SHF.R.S32.HI R5, RZ, 0x1f, R0 ;  /* 0x0000001fff057819 */ /* 0x000fe20000011400 */
[----:B0-----:R-:W-:Y:S02]  /*02c0*/  IMAD.SHL.U32 R53, R58, 0x4, RZ ;  /* 0x000000043a357824 */ /* 0x001fe400078e00ff */
[----:B-1----:R-:W-:-:S03]  /*02d0*/  IMAD R6, R8, UR9, RZ ;  /* 0x0000000908067c24 */ /* 0x002fc6000f8e02ff */
[----:B------:R-:W-:Y:S02]  /*02e0*/  IADD3 R2, P2, P3, R2, R53, R0 ;  /* 0x0000003502027210 */ /* 0x000fe40007b5e000 */
[----:B------:R-:W-:Y:S02]  /*02f0*/  SHF.R.S32.HI R4, RZ, 0x1f, R53 ;  /* 0x0000001fff047819 */ /* 0x000fe40000011435 */
[----:B------:R-:W-:Y:S02]  /*0300*/  SHF.R.S32.HI R0, RZ, 0x1f, R7 ;  /* 0x0000001fff007819 */ /* 0x000fe40000011407 */
[----:B------:R-:W-:Y:S01]  /*0310*/  IADD3.X R3, R3, R4, R5, P2, P3 ;  /* 0x0000000403037210 */ /* 0x000fe200017e6405 */
[----:B------:R-:W-:Y:S01]  /*0320*/  IMAD R5, R9, UR8, R6 ;  /* 0x0000000809057c24 */ /* 0x000fe2000f8e0206 */
[----:B------:R-:W-:Y:S01]  /*0330*/  SEL R0, R0, RZ, !P1 ;  /* 0x000000ff00007207 */ /* 0x000fe20004800000 */
[----:B------:R-:W-:-:S04]  /*0340*/  IMAD.WIDE.U32 R2, R8, UR8, R2 ;  /* 0x0000000808027c25 */ /* 0x000fc8000f8e0002 */
[----:B------:R-:W-:Y:S02]  /*0350*/  IMAD R7, R0, UR4, RZ ;  /* 0x0000000400077c24 */ /* 0x000fe4000f8e02ff */
        /* <DEDUP_REMOVED lines=20> */
[----:B------:R-:W-:-:S02]  /*04a0*/  SHF.R.S32.HI R63, RZ, 0x1f, R58 ;  /* 0x0000001fff3f7819 */ /* 0x000fc4000001143a */
[----:B------:R-:W-:Y:S01]  /*04b0*/  CS2R R2, SRZ ;  /* 0x0000000000027805 */ /* 0x000fe2000001ff00 */
[----:B------:R-:W-:Y:S01]  /*04c0*/  UMOV UR4, 0x400 ;  /* 0x0000040000047882 */ /* 0x000fe20000000000 */
[--C-:B------:R-:W-:Y:S01]  /*04d0*/  @P0 SHF.R.S32.HI R3, RZ, 0x1f, R57.reuse ;  /* 0x0000001fff030819 */ /* 0x100fe20000011439 */
[----:B------:R-:W-:Y:S01]  /*04e0*/  @P0 IMAD.MOV.U32 R2, RZ, RZ, R57 ;  /* 0x000000ffff020224 */ /* 0x000fe200078e0039 */
[CC--:B------:R-:W-:Y:S01]  /*04f0*/  LEA.HI R61, R63.reuse, R58.reuse, RZ, 0x3 ;  /* 0x0000003a3f3d7211 */ /* 0x0c0fe200078f18ff */
[----:B------:R-:W-:Y:S01]  /*0500*/  BSSY B0, `(.L_x_67) ;  /* 0x0000100000007945 */ /* 0x000fe20003800000 */
[----:B------:R-:W-:Y:S02]  /*0510*/  LEA.HI R56, R63, R58, RZ, 0x7 ;  /* 0x0000003a3f387211 */ /* 0x000fe400078f38ff */
[----:B------:R-:W-:Y:S02]  /*0520*/  SHF.R.S32.HI R57, RZ, 0x3, R61 ;  /* 0x00000003ff397819 */ /* 0x000fe4000001143d */
[----:B0-----:R-:W-:Y:S01]  /*0530*/  VIADDMNMX R64, R54, -R59, 0x40, PT ;  /* 0x0000004036407446 */ /* 0x001fe2000380093b */
[----:B------:R-:W-:Y:S01]  /*0540*/  IMAD.SHL.U32 R56, R56, 0x8, RZ ;  /* 0x0000000838387824 */ /* 0x000fe200078e00ff */
[----:B------:R-:W-:-:S02]  /*0550*/  IADD3 R60, R57, 0x20, RZ ;  /* 0x00000020393c7810 */ /* 0x000fc40007ffe0ff */
[-C--:B------:R-:W-:Y:S02]  /*0560*/  ISETP.GE.AND P1, PT, R57, R64.reuse, PT ;  /* 0x000000403900720c */ /* 0x080fe40003f26270 */
[----:B------:R-:W-:Y:S02]  /*0570*/  LOP3.LUT R59, R56, 0x7ffffc00, RZ, 0xc0, !PT ;  /* 0x7ffffc00383b7812 */ /* 0x000fe400078ec0ff */
[----:B------:R-:W-:Y:S02]  /*0580*/  ISETP.GE.AND P0, PT, R60, R64, PT ;  /* 0x000000403c00720c */ /* 0x000fe40003f06270 */
[CC--:B------:R-:W-:Y:S01]  /*0590*/  LEA.HI R62, R63.reuse, R58.reuse, RZ, 0x2 ;  /* 0x0000003a3f3e7211 */ /* 0x0c0fe200078f10ff */
[----:B-1----:R-:W-:Y:S01]  /*05a0*/  ULEA UR4, UR5, UR4, 0x18 ;  /* 0x0000000405047291 */ /* 0x002fe2000f8ec03f */
[CC--:B------:R-:W-:Y:S02]  /*05b0*/  LEA.HI R64, R63.reuse, R58.reuse, RZ, 0x5 ;  /* 0x0000003a3f407211 */ /* 0x0c0fe400078f28ff */
[----:B------:R-:W-:Y:S01]  /*05c0*/  LEA.HI R56, R63, R58, RZ, 0x6 ;  /* 0x0000003a3f387211 */ /* 0x000fe200078f30ff */
[----:B------:R-:W-:Y:S01]  /*05d0*/  ULDC UR5, c[0x0][0x268] ;  /* 0x00009a0000057ab9 */ /* 0x000fe20000000800 */
[----:B------:R-:W-:-:S02]  /*05e0*/  LOP3.LUT R67, R62, 0x7ffffffc, RZ, 0xc0, !PT ;  /* 0x7ffffffc3e437812 */ /* 0x000fc400078ec0ff */
[C---:B------:R-:W-:Y:S02]  /*05f0*/  LEA R63, R58.reuse, UR4, 0x4 ;  /* 0x000000043a3f7c11 */ /* 0x040fe4000f8e20ff */
[--C-:B------:R-:W-:Y:S01]  /*0600*/  SHF.R.S32.HI R60, RZ, 0x2, R62.reuse ;  /* 0x00000002ff3c7819 */ /* 0x100fe2000001143e */
[----:B------:R-:W-:Y:S01]  /*0610*/  IMAD.IADD R54, R58, 0x1, -R67 ;  /* 0x000000013a367824 */ /* 0x000fe200078e0a43 */
[----:B------:R-:W-:Y:S02]  /*0620*/  SHF.R.S32.HI R65, RZ, 0x1f, R62 ;  /* 0x0000001fff417819 */ /* 0x000fe4000001143e */
[----:B------:R-:W-:Y:S01]  /*0630*/  SHF.R.S32.HI R62, RZ, 0x1f, R61 ;  /* 0x0000001fff3e7819 */ /* 0x000fe2000001143d */
[----:B------:R-:W-:Y:S01]  /*0640*/  IMAD R54, R54, 0x2, R59 ;  /* 0x0000000236367824 */ /* 0x000fe200078e023b */
[----:B------:R-:W-:Y:S02]  /*0650*/  LOP3.LUT R59, R61, 0xfffffff8, RZ, 0xc0, !PT ;  /* 0xfffffff83d3b7812 */ /* 0x000fe400078ec0ff */
[----:B------:R-:W-:-:S02]  /*0660*/  SHF.R.S32.HI R61, RZ, 0x5, R64 ;  /* 0x00000005ff3d7819 */ /* 0x000fc40000011440 */
[----:B------:R-:W-:Y:S01]  /*0670*/  LEA.HI R65, R65, R60, RZ, 0x3 ;  /* 0x0000003c41417211 */ /* 0x000fe200078f18ff */
[----:B------:R-:W-:Y:S01]  /*0680*/  IMAD.IADD R59, R58, 0x1, -R59 ;  /* 0x000000013a3b7824 */ /* 0x000fe200078e0a3b */
[----:B------:R-:W-:Y:S02]  /*0690*/  LEA.HI R64, R64, R61, RZ, 0x1 ;  /* 0x0000003d40407211 */ /* 0x000fe400078f08ff */
[----:B------:R-:W-:Y:S02]  /*06a0*/  LOP3.LUT R65, R65, 0xfffffff8, RZ, 0xc0, !PT ;  /* 0xfffffff841417812 */ /* 0x000fe400078ec0ff */
[----:B------:R-:W-:Y:S02]  /*06b0*/  LOP3.LUT R64, R64, 0xfffffffe, RZ, 0xc0, !PT ;  /* 0xfffffffe40407812 */ /* 0x000fe400078ec0ff */
[----:B------:R-:W-:Y:S01]  /*06c0*/  LEA.HI R62, R62, R57, RZ, 0x2 ;  /* 0x000000393e3e7211 */ /* 0x000fe200078f10ff */
[----:B------:R-:W-:Y:S01]  /*06d0*/  IMAD.IADD R58, R60, 0x1, -R65 ;  /* 0x000000013c3a7824 */ /* 0x000fe200078e0a41 */
[----:B------:R-:W-:-:S02]  /*06e0*/  IADD3 R61, R61, -R64, RZ ;  /* 0x800000403d3d7210 */ /* 0x000fc40007ffe0ff */
[----:B------:R-:W-:Y:S02]  /*06f0*/  IADD3 R2, P2, R57, R2, RZ ;  /* 0x0000000239027210 */ /* 0x000fe40007f5e0ff */
[----:B------:R-:W-:Y:S01]  /*0700*/  LOP3.LUT R62, R62, 0xffffffc, RZ, 0xc0, !PT ;  /* 0x0ffffffc3e3e7812 */ /* 0x000fe200078ec0ff */
[----:B------:R-:W-:Y:S01]  /*0710*/  IMAD R54, R61, 0x100, R54 ;  /* 0x000001003d367824 */ /* 0x000fe200078e0236 */
[----:B------:R-:W-:Y:S01]  /*0720*/  LEA.HI.X.SX32 R3, R57, R3, 0x1, P2 ;  /* 0x0000000339037211 */ /* 0x000fe200010f0eff */
[----:B------:R-:W-:Y:S01]  /*0730*/  IMAD.SHL.U32 R61, R61, 0x40, RZ ;  /* 0x000000403d3d7824 */ /* 0x000fe200078e00ff */
[----:B------:R-:W-:Y:S01]  /*0740*/  SHF.R.S32.HI R56, RZ, 0x6, R56 ;  /* 0x00000006ff387819 */ /* 0x000fe20000011438 */
[----:B------:R-:W-:Y:S02]  /*0750*/  IMAD.IADD R57, R57, 0x1, -R62 ;  /* 0x0000000139397824 */ /* 0x000fe400078e0a3e */
[----:B------:R-:W-:Y:S01]  /*0760*/  IMAD.WIDE R2, R55, 0x40, R2 ;  /* 0x0000004037027825 */ /* 0x000fe200078e0202 */
[----:B------:R-:W-:-:S03]  /*0770*/  LOP3.LUT R61, R61, 0x40, RZ, 0xc0, !PT ;  /* 0x000000403d3d7812 */ /* 0x000fc600078ec0ff */
[C---:B------:R-:W-:Y:S01]  /*0780*/  IMAD R57, R56.reuse, 0x8, R57 ;  /* 0x0000000838397824 */ /* 0x040fe200078e0239 */
[----:B------:R-:W-:Y:S01]  /*0790*/  SHF.L.U32 R56, R56, 0x3, RZ ;  /* 0x0000000338387819 */ /* 0x000fe200000006ff */
[----:B--2---:R0:W-:Y:S04]  /*07a0*/  STS.128 [R63], R4 ;  /* 0x000000043f007388 */ /* 0x0041e80000000c00 */
[----:B---3--:R1:W-:Y:S04]  /*07b0*/  STS.128 [R63+0x1000], R8 ;  /* 0x001000083f007388 */ /* 0x0083e80000000c00 */
[----:B----4-:R-:W-:Y:S04]  /*07c0*/  STS.128 [R63+0x2000], R12 ;  /* 0x0020000c3f007388 */ /* 0x010fe80000000c00 */
[----:B-----5:R2:W-:Y:S04]  /*07d0*/  STS.128 [R63+0x3000], R16 ;  /* 0x003000103f007388 */ /* 0x0205e80000000c00 */
[----:B------:R-:W-:Y:S01]  /*07e0*/  STS.128 [R63+0x4000], R20 ;  /* 0x004000143f007388 */ /* 0x000fe20000000c00 */
[C---:B0-----:R-:W-:Y:S01]  /*07f0*/  LEA.HI R6, R59.reuse, R59, RZ, 0x1 ;  /* 0x0000003b3b067211 */ /* 0x041fe200078f08ff */
[----:B------:R-:W-:-:S02]  /*0800*/  IMAD.SHL.U32 R4, R59, 0x8, RZ ;  /* 0x000000083b047824 */ /* 0x000fc400078e00ff */
[----:B------:R-:W-:Y:S01]  /*0810*/  STS.128 [R63+0x5000], R24 ;  /* 0x005000183f007388 */ /* 0x000fe20000000c00 */
[----:B-1----:R-:W-:Y:S02]  /*0820*/  SHF.R.S32.HI R9, RZ, 0x1f, R58 ;  /* 0x0000001fff097819 */ /* 0x002fe4000001143a */
[----:B------:R-:W-:Y:S01]  /*0830*/  SHF.L.U32 R6, R6, 0x9, RZ ;  /* 0x0000000906067819 */ /* 0x000fe200000006ff */
[----:B------:R-:W-:Y:S01]  /*0840*/  STS.128 [R63+0x6000], R28 ;  /* 0x0060001c3f007388 */ /* 0x000fe20000000c00 */
[----:B------:R-:W-:Y:S02]  /*0850*/  LEA.HI R9, R9, R58, RZ, 0x2 ;  /* 0x0000003a09097211 */ /* 0x000fe400078f10ff */
[----:B------:R-:W-:Y:S01]  /*0860*/  LOP3.LUT R8, R6, 0x7ffffc00, RZ, 0xc0, !PT ;  /* 0x7ffffc0006087812 */ /* 0x000fe200078ec0ff */
[----:B------:R-:W-:Y:S01]  /*0870*/  STS.128 [R63+0x7000], R32 ;  /* 0x007000203f007388 */ /* 0x000fe20000000c00 */
[C---:B--2---:R-:W-:Y:S01]  /*0880*/  LOP3.LUT R17, R9.reuse, 0x7fffffc, RZ, 0xc0, !PT ;  /* 0x07fffffc09117812 */ /* 0x044fe200078ec0ff */
[----:B------:R-:W-:Y:S01]  /*0890*/  IMAD.SHL.U32 R9, R9, 0x10, RZ ;  /* 0x0000001009097824 */ /* 0x000fe200078e00ff */
[----:B------:R-:W-:Y:S01]  /*08a0*/  LOP3.LUT R6, R61, 0x8, R4, 0xf8, !PT ;  /* 0x000000083d067812 */ /* 0x000fe200078ef804 */
[----:B------:R-:W-:Y:S01]  /*08b0*/  STS.128 [R63+0x8000], R36 ;  /* 0x008000243f007388 */ /* 0x000fe20000000c00 */
[----:B------:R-:W-:Y:S01]  /*08c0*/  SHF.R.U32.HI R61, RZ, 0x3, R61 ;  /* 0x00000003ff3d7819 */ /* 0x000fe2000001163d */
[----:B------:R-:W-:Y:S01]  /*08d0*/  IMAD.U32 R8, R57, 0x10, R8 ;  /* 0x0000001039087824 */ /* 0x000fe200078e0008 */
[----:B------:R-:W-:Y:S01]  /*08e0*/  LOP3.LUT R9, R9, 0x40, RZ, 0xc0, !PT ;  /* 0x0000004009097812 */ /* 0x000fe200078ec0ff */
[----:B------:R-:W-:Y:S01]  /*08f0*/  STS.128 [R63+0x9000], R40 ;  /* 0x009000283f007388 */ /* 0x000fe20000000c00 */
[----:B------:R-:W-:Y:S01]  /*0900*/  LOP3.LUT R61, R6, R61, RZ, 0x3c, !PT ;  /* 0x0000003d063d7212 */ /* 0x000fe200078e3cff */
[----:B------:R-:W-:Y:S01]  /*0910*/  IMAD.IADD R17, R58, 0x1, -R17 ;  /* 0x000000013a117824 */ /* 0x000fe200078e0a11 */
[----:B------:R-:W-:Y:S01]  /*0920*/  LOP3.LUT R56, R9, 0x8, R56, 0xf8, !PT ;  /* 0x0000000809387812 */ /* 0x000fe200078ef838 */
[----:B------:R-:W-:Y:S01]  /*0930*/  STS.128 [R63+0xa000], R44 ;  /* 0x00a0002c3f007388 */ /* 0x000fe20000000c00 */
[----:B------:R-:W-:Y:S01]  /*0940*/  SHF.R.U32.HI R9, RZ, 0x3, R9 ;  /* 0x00000003ff097819 */ /* 0x000fe20000011609 */
[----:B------:R-:W-:-:S02]  /*0950*/  IMAD.IADD R6, R8, 0x1, R61 ;  /* 0x0000000108067824 */ /* 0x000fc400078e023d */
[----:B------:R-:W-:Y:S01]  /*0960*/  STS.128 [R63+0xb000], R48 ;  /* 0x00b000303f007388 */ /* 0x000fe20000000c00 */
[----:B------:R-:W-:Y:S01]  /*0970*/  LOP3.LUT R56, R56, R9, RZ, 0x3c, !PT ;  /* 0x0000000938387212 */ /* 0x000fe200078e3cff */
[----:B------:R-:W-:Y:S01]  /*0980*/  IMAD R17, R17, 0x10, R54 ;  /* 0x0000001011117824 */ /* 0x000fe200078e0236 */
[----:B------:R-:W-:Y:S06]  /*0990*/  BAR.SYNC.DEFER_BLOCKING 0x0 ;  /* 0x0000000000007b1d */ /* 0x000fec0000010000 */
[----:B------:R-:W0:Y:S04]  /*09a0*/  LDS R5, [R53+UR4] ;  /* 0x0000000435057984 */ /* 0x000e280008000800 */
[----:B------:R-:W1:Y:S04]  /*09b0*/  LDS R7, [R53+UR4+0x400] ;  /* 0x0004000435077984 */ /* 0x000e680008000800 */
[----:B------:R-:W2:Y:S04]  /*09c0*/  LDS R10, [R53+UR4+0x800] ;  /* 0x00080004350a7984 */ /* 0x000ea80008000800 */
        /* <DEDUP_REMOVED lines=10> */
[----:B-1----:R-:W-:Y:S01]  /*0a70*/  FMUL.FTZ R9, R7, UR5 ;  /* 0x0000000507097c20 */ /* 0x002fe20008410000 */
[----:B------:R-:W-:Y:S02]  /*0a80*/  IMAD.IADD R7, R56, 0x1, R17 ;  /* 0x0000000138077824 */ /* 0x000fe400078e0211 */
[----:B------:R-:W1:Y:S01]  /*0a90*/  LDS R20, [R53+UR4+0x2000] ;  /* 0x0020000435147984 */ /* 0x000e620008000800 */
[----:B--2---:R-:W-:Y:S01]  /*0aa0*/  FMUL.FTZ R10, R10, UR5 ;  /* 0x000000050a0a7c20 */ /* 0x004fe20008410000 */
[----:B------:R-:W-:Y:S02]  /*0ab0*/  F2FP.BF16.F32.PACK_AB R8, R9, R8 ;  /* 0x000000080908723e */ /* 0x000fe400000010ff */
[----:B------:R-:W2:Y:S01]  /*0ac0*/  LDS R21, [R53+UR4+0x2400] ;  /* 0x0024000435157984 */ /* 0x000ea20008000800 */
[----:B---3--:R-:W-:-:S03]  /*0ad0*/  FMUL.FTZ R11, R11, UR5 ;  /* 0x000000050b0b7c20 */ /* 0x008fc60008410000 */
[----:B------:R-:W3:Y:S01]  /*0ae0*/  LDS R24, [R53+UR4+0x3000] ;  /* 0x0030000435187984 */ /* 0x000ee20008000800 */
[----:B----4-:R-:W-:Y:S01]  /*0af0*/  FMUL.FTZ R12, R12, UR5 ;  /* 0x000000050c0c7c20 */ /* 0x010fe20008410000 */
[----:B------:R-:W-:Y:S02]  /*0b00*/  F2FP.BF16.F32.PACK_AB R9, R11, R10 ;  /* 0x0000000a0b09723e */ /* 0x000fe400000010ff */
[----:B------:R-:W4:Y:S01]  /*0b10*/  LDS R32, [R53+UR4+0x3c00] ;  /* 0x003c000435207984 */ /* 0x000f220008000800 */
[----:B-----5:R-:W-:-:S03]  /*0b20*/  FMUL.FTZ R13, R13, UR5 ;  /* 0x000000050d0d7c20 */ /* 0x020fc60008410000 */
[----:B------:R-:W5:Y:S01]  /*0b30*/  LDS R41, [R53+UR4+0x4000] ;  /* 0x0040000435297984 */ /* 0x000f620008000800 */
[----:B------:R-:W-:Y:S01]  /*0b40*/  FMUL.FTZ R14, R14, UR5 ;  /* 0x000000050e0e7c20 */ /* 0x000fe20008410000 */
[----:B------:R-:W-:Y:S02]  /*0b50*/  F2FP.BF16.F32.PACK_AB R10, R13, R12 ;  /* 0x0000000c0d0a723e */ /* 0x000fe400000010ff */
[----:B------:R-:W5:Y:S01]  /*0b60*/  LDS R42, [R53+UR4+0x4400] ;  /* 0x00440004352a7984 */ /* 0x000f620008000800 */
[----:B------:R-:W-:-:S03]  /*0b70*/  FMUL.FTZ R15, R15, UR5 ;  /* 0x000000050f0f7c20 */ /* 0x000fc60008410000 */
        /* <DEDUP_REMOVED lines=9> */
[----:B0-----:R-:W-:-:S03]  /*0c10*/  FMUL.FTZ R38, R31, UR5 ;  /* 0x000000051f267c20 */ /* 0x001fc60008410000 */
[----:B------:R-:W0:Y:S01]  /*0c20*/  LDS R15, [R53+UR4+0x5c00] ;  /* 0x005c0004350f7984 */ /* 0x000e220008000800 */
[----:B-1----:R-:W-:-:S03]  /*0c30*/  FMUL.FTZ R20, R20, UR5 ;  /* 0x0000000514147c20 */ /* 0x002fc60008410000 */
[----:B------:R-:W1:Y:S01]  /*0c40*/  LDS R16, [R53+UR4+0x6000] ;  /* 0x0060000435107984 */ /* 0x000e620008000800 */
[----:B--2---:R-:W-:-:S03]  /*0c50*/  FMUL.FTZ R25, R21, UR5 ;  /* 0x0000000515197c20 */ /* 0x004fc60008410000 */
[----:B------:R-:W2:Y:S01]  /*0c60*/  LDS R17, [R53+UR4+0x6400] ;  /* 0x0064000435117984 */ /* 0x000ea20008000800 */
[----:B---3--:R-:W-:Y:S01]  /*0c70*/  FMUL.FTZ R24, R24, UR5 ;  /* 0x0000000518187c20 */ /* 0x008fe20008410000 */
[----:B------:R-:W-:Y:S02]  /*0c80*/  F2FP.BF16.F32.PACK_AB R20, R25, R20 ;  /* 0x000000141914723e */ /* 0x000fe400000010ff */
[----:B------:R-:W3:Y:S01]  /*0c90*/  LDS R47, [R53+UR4+0x4c00] ;  /* 0x004c0004352f7984 */ /* 0x000ee20008000800 */
[----:B----4-:R-:W-:Y:S01]  /*0ca0*/  FMUL.FTZ R35, R32, UR5 ;  /* 0x0000000520237c20 */ /* 0x010fe20008410000 */
[----:B------:R-:W-:Y:S02]  /*0cb0*/  F2FP.BF16.F32.PACK_AB R27, R29, R24 ;  /* 0x000000181d1b723e */ /* 0x000fe400000010ff */
[----:B------:R-:W4:Y:S01]  /*0cc0*/  LDS R18, [R53+UR4+0x6800] ;  /* 0x0068000435127984 */ /* 0x000f220008000800 */
[----:B-----5:R-:W-:Y:S01]  /*0cd0*/  FMUL.FTZ R44, R41, UR5 ;  /* 0x00000005292c7c20 */ /* 0x020fe20008410000 */
[----:B------:R-:W-:-:S02]  /*0ce0*/  F2FP.BF16.F32.PACK_AB R38, R35, R38 ;  /* 0x000000262326723e */ /* 0x000fc400000010ff */
        /* <DEDUP_REMOVED lines=15> */
[----:B-1----:R-:W-:Y:S01]  /*0de0*/  FMUL.FTZ R16, R16, UR5 ;  /* 0x0000000510107c20 */ /* 0x002fe20008410000 */
[----:B------:R-:W-:Y:S02]  /*0df0*/  F2FP.BF16.F32.PACK_AB R13, R15, R14 ;  /* 0x0000000e0f0d723e */ /* 0x000fe400000010ff */
        /* <DEDUP_REMOVED lines=24> */
[----:B0-----:R-:W-:Y:S01]  /*0f80*/  FMUL.FTZ R46, R23, UR5 ;  /* 0x00000005172e7c20 */ /* 0x001fe20008410000 */
[----:B------:R-:W-:Y:S02]  /*0f90*/  LEA R23, R7, UR4, 0x1 ;  /* 0x0000000407177c11 */ /* 0x000fe4000f8e08ff */
[----:B------:R-:W0:Y:S01]  /*0fa0*/  LDS R37, [R53+UR4+0xb000] ;  /* 0x00b0000435257984 */ /* 0x000e220008000800 */
[----:B-1----:R-:W-:Y:S01]  /*0fb0*/  FMUL.FTZ R24, R24, UR5 ;  /* 0x0000000518187c20 */ /* 0x002fe20008410000 */
[----:B------:R-:W-:-:S02]  /*0fc0*/  F2FP.BF16.F32.PACK_AB R21, R46, R21 ;  /* 0x000000152e15723e */ /* 0x000fc400000010ff */
[----:B------:R-:W1:Y:S01]  /*0fd0*/  LDS R42, [R53+UR4+0xb400] ;  /* 0x00b40004352a7984 */ /* 0x000e620008000800 */
[----:B--2---:R-:W-:Y:S01]  /*0fe0*/  FMUL.FTZ R29, R29, UR5 ;  /* 0x000000051d1d7c20 */ /* 0x004fe20008410000 */
[----:B------:R-:W-:Y:S02]  /*0ff0*/  IADD3 R7, R4, 0x80, RZ ;  /* 0x0000008004077810 */ /* 0x000fe40007ffe0ff */
[----:B------:R-:W2:Y:S01]  /*1000*/  LDS R41, [R53+UR4+0xb800] ;  /* 0x00b8000435297984 */ /* 0x000ea20008000800 */
[----:B---3--:R-:W-:Y:S01]  /*1010*/  FMUL.FTZ R25, R25, UR5 ;  /* 0x0000000519197c20 */ /* 0x008fe20008410000 */
[----:B------:R-:W-:Y:S02]  /*1020*/  F2FP.BF16.F32.PACK_AB R24, R29, R24 ;  /* 0x000000181d18723e */ /* 0x000fe400000010ff */
[----:B------:R-:W3:Y:S01]  /*1030*/  LDS R43, [R53+UR4+0xbc00] ;  /* 0x00bc0004352b7984 */ /* 0x000ee20008000800 */
[----:B----4-:R-:W-:Y:S01]  /*1040*/  FMUL.FTZ R28, R28, UR5 ;  /* 0x000000051c1c7c20 */ /* 0x010fe20008410000 */
[----:B-----5:R-:W-:-:S02]  /*1050*/  FMUL.FTZ R32, R32, UR5 ;  /* 0x0000000520207c20 */ /* 0x020fc40008410000 */
[----:B------:R-:W-:Y:S02]  /*1060*/  STS [R23+0xf400], R21 ;  /* 0x00f4001517007388 */ /* 0x000fe40000000800 */
[----:B------:R-:W-:Y:S01]  /*1070*/  F2FP.BF16.F32.PACK_AB R25, R28, R25 ;  /* 0x000000191c19723e */ /* 0x000fe200000010ff */
[----:B------:R-:W-:Y:S01]  /*1080*/  FMUL.FTZ R19, R34, UR5 ;  /* 0x0000000522137c20 */ /* 0x000fe20008410000 */
[----:B------:R-:W-:Y:S01]  /*1090*/  STS [R23+0xc000], R8 ;  /* 0x00c0000817007388 */ /* 0x000fe20000000800 */
[----:B------:R-:W-:-:S03]  /*10a0*/  FMUL.FTZ R36, R36, UR5 ;  /* 0x0000000524247c20 */ /* 0x000fc60008410000 */
[----:B------:R-:W-:Y:S01]  /*10b0*/  F2FP.BF16.F32.PACK_AB R19, R19, R32 ;  /* 0x000000201313723e */ /* 0x000fe200000010ff */
[----:B------:R-:W-:Y:S01]  /*10c0*/  STS [R23+0xc100], R9 ;  /* 0x00c1000917007388 */ /* 0x000fe20000000800 */
[----:B------:R-:W-:-:S03]  /*10d0*/  FMUL.FTZ R17, R40, UR5 ;  /* 0x0000000528117c20 */ /* 0x000fc60008410000 */
[----:B------:R4:W-:Y:S01]  /*10e0*/  STS [R23+0xd000], R20 ;  /* 0x00d0001417007388 */ /* 0x0009e20000000800 */
[----:B------:R-:W-:Y:S01]  /*10f0*/  FMUL.FTZ R35, R35, UR5 ;  /* 0x0000000523237c20 */ /* 0x000fe20008410000 */
[----:B------:R-:W-:Y:S02]  /*1100*/  F2FP.BF16.F32.PACK_AB R17, R17, R36 ;  /* 0x000000241111723e */ /* 0x000fe400000010ff */
[----:B------:R1:W-:Y:S01]  /*1110*/  STS [R23+0xd100], R22 ;  /* 0x00d1001617007388 */ /* 0x0003e20000000800 */
[----:B------:R-:W-:-:S03]  /*1120*/  FMUL.FTZ R16, R39, UR5 ;  /* 0x0000000527107c20 */ /* 0x000fc60008410000 */
[----:B------:R3:W-:Y:S01]  /*1130*/  STS [R23+0xc400], R10 ;  /* 0x00c4000a17007388 */ /* 0x0007e20000000800 */
[----:B0-----:R-:W-:Y:S01]  /*1140*/  FMUL.FTZ R37, R37, UR5 ;  /* 0x0000000525257c20 */ /* 0x001fe20008410000 */
[----:B------:R-:W-:Y:S02]  /*1150*/  F2FP.BF16.F32.PACK_AB R16, R16, R35 ;  /* 0x000000231010723e */ /* 0x000fe400000010ff */
[----:B------:R0:W-:Y:S01]  /*1160*/  STS [R23+0xc500], R11 ;  /* 0x00c5000b17007388 */ /* 0x0001e20000000800 */
[----:B----4-:R-:W-:Y:S02]  /*1170*/  VIADD R20, R4, 0x40 ;  /* 0x0000004004147836 */ /* 0x010fe40000000000 */
[----:B-1----:R-:W-:Y:S01]  /*1180*/  FMUL.FTZ R42, R42, UR5 ;  /* 0x000000052a2a7c20 */ /* 0x002fe20008410000 */
[----:B------:R0:W-:Y:S01]  /*1190*/  STS [R23+0xd400], R27 ;  /* 0x00d4001b17007388 */ /* 0x0001e20000000800 */
[----:B--2---:R-:W-:-:S03]  /*11a0*/  FMUL.FTZ R41, R41, UR5 ;  /* 0x0000000529297c20 */ /* 0x004fc60008410000 */
[----:B------:R-:W-:Y:S01]  /*11b0*/  F2FP.BF16.F32.PACK_AB R37, R42, R37 ;  /* 0x000000252a25723e */ /* 0x000fe200000010ff */
[----:B------:R0:W-:Y:S01]  /*11c0*/  STS [R23+0xd500], R38 ;  /* 0x00d5002617007388 */ /* 0x0001e20000000800 */
[----:B---3--:R-:W-:Y:S01]  /*11d0*/  FMUL.FTZ R18, R43, UR5 ;  /* 0x000000052b127c20 */ /* 0x008fe20008410000 */
[----:B------:R-:W-:Y:S02]  /*11e0*/  UIADD3 UR5, UR4, 0xc000, URZ ;  /* 0x0000c00004057890 */ /* 0x000fe4000fffe03f */
[----:B------:R0:W-:Y:S02]  /*11f0*/  STS [R23+0xe000], R44 ;  /* 0x00e0002c17007388 */ /* 0x0001e40000000800 */
[----:B------:R-:W-:Y:S02]  /*1200*/  F2FP.BF16.F32.PACK_AB R18, R18, R41 ;  /* 0x000000291212723e */ /* 0x000fe400000010ff */
[----:B------:R0:W-:Y:S01]  /*1210*/  STS [R23+0xe100], R45 ;  /* 0x00e1002d17007388 */ /* 0x0001e20000000800 */
[----:B------:R-:W-:-:S02]  /*1220*/  LEA R21, R6, UR5, 0x1 ;  /* 0x0000000506157c11 */ /* 0x000fc4000f8e08ff */
[----:B------:R-:W-:Y:S01]  /*1230*/  LEA R6, R6, UR4, 0x1 ;  /* 0x0000000406067c11 */ /* 0x000fe2000f8e08ff */
[----:B------:R0:W-:Y:S04]  /*1240*/  STS [R23+0xf000], R14 ;  /* 0x00f0000e17007388 */ /* 0x0001e80000000800 */
        /* <DEDUP_REMOVED lines=11> */
[----:B------:R0:W-:Y:S01]  /*1300*/  STS [R23+0x11500], R18 ;  /* 0x0115001217007388 */ /* 0x0001e20000000800 */
[----:B------:R-:W-:Y:S06]  /*1310*/  BAR.SYNC.DEFER_BLOCKING 0x0 ;  /* 0x0000000000007b1d */ /* 0x000fec0000010000 */
[----:B------:R-:W-:Y:S05]  /*1320*/  @P1 BRA `(.L_x_68) ;  /* 0x0000000000741947 */ /* 0x000fea0003800000 */
[----:B0-----:R-:W0:Y:S01]  /*1330*/  LDC.64 R24, c[0x0][0x258] ;  /* 0x00009600ff187b82 */ /* 0x001e220000000a00 */
[----:B------:R-:W-:Y:S01]  /*1340*/  ULDC UR4, c[0x0][0x244] ;  /* 0x0000910000047ab9 */ /* 0x000fe20000000800 */
[----:B------:R-:W-:Y:S01]  /*1350*/  LDS.128 R16, [R21+0x4000] ;  /* 0x0040000015107984 */ /* 0x000fe20000000c00 */
[----:B------:R-:W-:Y:S01]  /*1360*/  ISETP.GE.AND P1, PT, R4, UR4, PT ;  /* 0x0000000404007c0c */ /* 0x000fe2000bf26270 */
[----:B------:R-:W-:Y:S01]  /*1370*/  ULDC.64 UR10, c[0x0][0x260] ;  /* 0x00009800000a7ab9 */ /* 0x000fe20000000a00 */
[----:B------:R-:W-:Y:S02]  /*1380*/  SHF.R.S32.HI R5, RZ, 0x1f, R4 ;  /* 0x0000001fff057819 */ /* 0x000fe40000011404 */
[----:B------:R-:W-:Y:S02]  /*1390*/  ISETP.GE.AND P2, PT, R20, UR4, PT ;  /* 0x0000000414007c0c */ /* 0x000fe4000bf46270 */
[----:B------:R-:W-:-:S07]  /*13a0*/  ISETP.GE.AND P3, PT, R7, UR4, PT ;  /* 0x0000000407007c0c */ /* 0x000fce000bf66270 */
[----:B------:R-:W1:Y:S01]  /*13b0*/  @!P1 LDS.128 R12, [R21] ;  /* 0x00000000150c9984 */ /* 0x000e620000000c00 */
[C---:B0-----:R-:W-:Y:S02]  /*13c0*/  IMAD R8, R24.reuse, UR9, RZ ;  /* 0x0000000918087c24 */ /* 0x041fe4000f8e02ff */
[----:B------:R-:W-:-:S04]  /*13d0*/  IMAD.WIDE.U32 R22, R24, UR8, R4 ;  /* 0x0000000818167c25 */ /* 0x000fc8000f8e0004 */
[----:B------:R-:W-:Y:S02]  /*13e0*/  IMAD R25, R25, UR8, R8 ;  /* 0x0000000819197c24 */ /* 0x000fe4000f8e0208 */
[----:B------:R0:W2:Y:S02]  /*13f0*/  LDS.128 R8, [R21+0x2000] ;  /* 0x0020000015087984 */ /* 0x0000a40000000c00 */
[----:B------:R-:W-:Y:S02]  /*1400*/  IMAD.IADD R23, R23, 0x1, R25 ;  /* 0x0000000117177824 */ /* 0x000fe400078e0219 */
[----:B------:R-:W-:Y:S02]  /*1410*/  IMAD R25, R0, UR10, RZ ;  /* 0x0000000a00197c24 */ /* 0x000fe4000f8e02ff */
[----:B------:R-:W-:-:S04]  /*1420*/  IMAD.WIDE.U32 R22, R52, UR10, R22 ;  /* 0x0000000a34167c25 */ /* 0x000fc8000f8e0016 */
[----:B------:R-:W-:Y:S01]  /*1430*/  IMAD R25, R52, UR11, R25 ;  /* 0x0000000b34197c24 */ /* 0x000fe2000f8e0219 */
[----:B------:R-:W-:-:S03]  /*1440*/  ULDC.64 UR10, c[0x0][0x250] ;  /* 0x00009400000a7ab9 */ /* 0x000fc60000000a00 */
[----:B------:R-:W-:Y:S02]  /*1450*/  IMAD.IADD R23, R23, 0x1, R25 ;  /* 0x0000000117177824 */ /* 0x000fe400078e0219 */
[----:B------:R-:W-:Y:S02]  /*1460*/  IMAD R25, R3, UR10, RZ ;  /* 0x0000000a03197c24 */ /* 0x000fe4000f8e02ff */
[----:B------:R-:W-:-:S04]  /*1470*/  IMAD.WIDE.U32 R22, R2, UR10, R22 ;  /* 0x0000000a02167c25 */ /* 0x000fc8000f8e0016 */
[----:B0-----:R-:W-:Y:S01]  /*1480*/  IMAD R21, R2, UR11, R25 ;  /* 0x0000000b02157c24 */ /* 0x001fe2000f8e0219 */
[----:B------:R-:W-:Y:S02]  /*1490*/  ULDC.64 UR10, c[0x0][0x238] ;  /* 0x00008e00000a7ab9 */ /* 0x000fe40000000a00 */
[----:B------:R-:W-:Y:S01]  /*14a0*/  LEA R24, P4, R22, UR10, 0x1 ;  /* 0x0000000a16187c11 */ /* 0x000fe2000f8808ff */
[----:B------:R-:W-:-:S05]  /*14b0*/  IMAD.IADD R21, R23, 0x1, R21 ;  /* 0x0000000117157824 */ /* 0x000fca00078e0215 */
[----:B------:R-:W-:-:S05]  /*14c0*/  LEA.HI.X R25, R22, UR11, R21, 0x1, P4 ;  /* 0x0000000b16197c11 */ /* 0x000fca000a0f0c15 */
[----:B-1----:R1:W-:Y:S04]  /*14d0*/  @!P1 STG.E.128 desc[UR6][R24.64], R12 ;  /* 0x0000000c18009986 */ /* 0x0023e8000c101d06 */
[----:B--2---:R1:W-:Y:S04]  /*14e0*/  @!P2 STG.E.128 desc[UR6][R24.64+0x80], R8 ;  /* 0x000080081800a986 */ /* 0x0043e8000c101d06 */
[----:B------:R1:W-:Y:S02]  /*14f0*/  @!P3 STG.E.128 desc[UR6][R24.64+0x100], R16 ;  /* 0x000100101800b986 */ /* 0x0003e4000c101d06 */
.L_x_68:
[----:B------:R-:W-:Y:S05]  /*1500*/  BSYNC B0 ;  /* 0x0000000000007941 */ /* 0x000fea0003800000 */
.L_x_67:
[----:B------:R-:W-:Y:S05]  /*1510*/  @P0 EXIT ;  /* 0x000000000000094d */ /* 0x000fea0003800000 */
[----:B-1----:R-:W1:Y:S01]  /*1520*/  LDC.64 R8, c[0x0][0x258] ;  /* 0x00009600ff087b82 */ /* 0x002e620000000a00 */
[----:B------:R-:W-:Y:S01]  /*1530*/  SHF.R.S32.HI R5, RZ, 0x1f, R4 ;  /* 0x0000001fff057819 */ /* 0x000fe20000011404 */
[----:B------:R-:W-:Y:S01]  /*1540*/  ULDC.64 UR4, c[0x0][0x260] ;  /* 0x0000980000047ab9 */ /* 0x000fe20000000a00 */
[----:B0-----:R-:W0:Y:S01]  /*1550*/  LDS.128 R12, [R6+0xc400] ;  /* 0x00c40000060c7984 */ /* 0x001e220000000c00 */
[----:B------:R-:W-:Y:S01]  /*1560*/  IMAD R19, R0, UR4, RZ ;  /* 0x0000000400137c24 */ /* 0x000fe2000f8e02ff */
[----:B------:R-:W-:-:S03]  /*1570*/  ULDC.64 UR10, c[0x0][0x238] ;  /* 0x00008e00000a7ab9 */ /* 0x000fc60000000a00 */
[----:B------:R-:W-:Y:S02]  /*1580*/  IMAD R21, R52, UR5, R19 ;  /* 0x0000000534157c24 */ /* 0x000fe4000f8e0213 */
[C---:B-1----:R-:W-:Y:S02]  /*1590*/  IMAD R10, R8.reuse, UR9, RZ ;  /* 0x00000009080a7c24 */ /* 0x042fe4000f8e02ff */
[----:B------:R-:W-:-:S04]  /*15a0*/  IMAD.WIDE.U32 R16, R8, UR8, R4 ;  /* 0x0000000808107c25 */ /* 0x000fc8000f8e0004 */
[----:B------:R-:W-:Y:S02]  /*15b0*/  IMAD R5, R9, UR8, R10 ;  /* 0x0000000809057c24 */ /* 0x000fe4000f8e020a */
[----:B------:R-:W1:Y:S02]  /*15c0*/  LDS.128 R8, [R6+0xe400] ;  /* 0x00e4000006087984 */ /* 0x000e640000000c00 */
[----:B------:R-:W-:Y:S01]  /*15d0*/  IMAD.IADD R17, R17, 0x1, R5 ;  /* 0x0000000111117824 */ /* 0x000fe200078e0205 */
[----:B------:R-:W-:Y:S01]  /*15e0*/  IADD3 R5, P0, R2, 0x20, RZ ;  /* 0x0000002002057810 */ /* 0x000fe20007f1e0ff */
[----:B------:R-:W-:-:S03]  /*15f0*/  IMAD.WIDE.U32 R52, R52, UR4, R16 ;  /* 0x0000000434347c25 */ /* 0x000fc6000f8e0010 */
[----:B------:R-:W-:Y:S01]  /*1600*/  IADD3.X R2, RZ, R3, RZ, P0, !PT ;  /* 0x00000003ff027210 */ /* 0x000fe200007fe4ff */
[----:B------:R2:W3:Y:S01]  /*1610*/  LDS.128 R16, [R6+0x10400] ;  /* 0x0104000006107984 */ /* 0x0004e20000000c00 */
[----:B------:R-:W-:Y:S01]  /*1620*/  ULDC.64 UR4, c[0x0][0x250] ;  /* 0x0000940000047ab9 */ /* 0x000fe20000000a00 */
[----:B------:R-:W-:Y:S02]  /*1630*/  IMAD.IADD R53, R53, 0x1, R21 ;  /* 0x0000000135357824 */ /* 0x000fe400078e0215 */
[----:B------:R-:W-:-:S04]  /*1640*/  IMAD R2, R2, UR4, RZ ;  /* 0x0000000402027c24 */ /* 0x000fc8000f8e02ff */
[C---:B------:R-:W-:Y:S02]  /*1650*/  IMAD R21, R5.reuse, UR5, R2 ;  /* 0x0000000505157c24 */ /* 0x040fe4000f8e0202 */
[----:B------:R-:W-:Y:S01]  /*1660*/  IMAD.WIDE.U32 R2, R5, UR4, R52 ;  /* 0x0000000405027c25 */ /* 0x000fe2000f8e0034 */
[----:B------:R-:W-:Y:S02]  /*1670*/  ULDC UR4, c[0x0][0x244] ;  /* 0x0000910000047ab9 */ /* 0x000fe40000000800 */
[----:B------:R-:W-:Y:S01]  /*1680*/  ISETP.GE.AND P1, PT, R4, UR4, PT ;  /* 0x0000000404007c0c */ /* 0x000fe2000bf26270 */
[----:B------:R-:W-:Y:S01]  /*1690*/  IMAD.IADD R3, R3, 0x1, R21 ;  /* 0x0000000103037824 */ /* 0x000fe200078e0215 */
[----:B------:R-:W-:Y:S02]  /*16a0*/  LEA R4, P0, R2, UR10, 0x1 ;  /* 0x0000000a02047c11 */ /* 0x000fe4000f8008ff */
[----:B------:R-:W-:Y:S02]  /*16b0*/  ISETP.GE.AND P2, PT, R20, UR4, PT ;  /* 0x0000000414007c0c */ /* 0x000fe4000bf46270 */
[----:B------:R-:W-:-:S02]  /*16c0*/  LEA.HI.X R5, R2, UR11, R3, 0x1, P0 ;  /* 0x0000000b02057c11 */ /* 0x000fc400080f0c03 */
[----:B------:R-:W-:-:S05]  /*16d0*/  ISETP.GE.AND P0, PT, R7, UR4, PT ;  /* 0x0000000407007c0c */ /* 0x000fca000bf06270 */
[----:B0-----:R2:W-:Y:S04]  /*16e0*/  @!P1 STG.E.128 desc[UR6][R4.64], R12 ;  /* 0x0000000c04009986 */ /* 0x0015e8000c101d06 */
[----:B-1----:R2:W-:Y:S04]  /*16f0*/  @!P2 STG.E.128 desc[UR6][R4.64+0x80], R8 ;  /* 0x000080080400a986 */ /* 0x0025e8000c101d06 */
[----:B------:R-:W-:Y:S05]  /*1700*/  @P0 EXIT ;  /* 0x000000000000094d */ /* 0x000fea0003800000 */
[----:B---3--:R-:W-:Y:S01]  /*1710*/  STG.E.128 desc[UR6][R4.64+0x100], R16 ;  /* 0x0001001004007986 */ /* 0x008fe2000c101d06 */
[----:B------:R-:W-:Y:S05]  /*1720*/  EXIT ;  /* 0x000000000000794d */ /* 0x000fea0003800000 */
.L_x_69:
        /* <DEDUP_REMOVED lines=13> */
.L_x_140:


//--------------------- .text._ZN7cutlass13device_kernelIN5flash19enable_sm80_to_sm89INS1_16FlashAttnBwdSm80INS1_25CollectiveMainloopBwdSm80ILi2ELi1EN4cute5tupleIJNS5_1CILi64EEENS7_ILi80EEENS7_ILi192EEEEEENS_10bfloat16_tEfNS_4arch4Sm80ELb1ELb0ELb1ELb1ELb1ELb0ELb1ELb0ELi2ELi4ELi2ELi2ELb0EEENS1_24CollectiveEpilogueBwdGQAISB_fSE_Li256ELb1ELb1EEENS1_25SingleTileBwdLPTSchedulerILb1ELi80ELb1EEEEEEEEEvNT_6ParamsE --------------------------
	.section	.text._ZN7cutlass13device_kernelIN5flash19enable_sm80_to_sm89INS1_16FlashAttnBwdSm80INS1_25CollectiveMainloopBwdSm80ILi2ELi1EN4cute5tupleIJNS5_1CILi64EEENS7_ILi80EEENS7_ILi192EEEEEENS_10bfloat16_tEfNS_4arch4Sm80ELb1ELb0ELb1ELb1ELb1ELb0ELb1ELb0ELi2ELi4ELi2ELi2ELb0EEENS1_24CollectiveEpilogueBwdGQAISB_fSE_Li256ELb1ELb1EEENS1_25SingleTileBwdLPTSchedulerILb1ELi80ELb1EEEEEEEEEvNT_6ParamsE,"ax",@progbits
	.align	128
.text._ZN7cutlass13device_kernelIN5flash19enable_sm80_to_sm89INS1_16FlashAttnBwdSm80INS1_25CollectiveMainloopBwdSm80ILi2ELi1EN4cute5tupleIJNS5_1CILi64EEENS7_ILi80EEENS7_ILi192EEEEEENS_10bfloat16_tEfNS_4arch4Sm80ELb1ELb0ELb1ELb1ELb1ELb0ELb1ELb0ELi2ELi4ELi2ELi2ELb0EEENS1_24CollectiveEpilogueBwdGQAISB_fSE_Li256ELb1ELb1EEENS1_25SingleTileBwdLPTSchedulerILb1ELi80ELb1EEEEEEEEEvNT_6ParamsE:
        .type           _ZN7cutlass13device_kernelIN5flash19enable_sm80_to_sm89INS1_16FlashAttnBwdSm80INS1_25CollectiveMainloopBwdSm80ILi2ELi1EN4cute5tupleIJNS5_1CILi64EEENS7_ILi80EEENS7_ILi192EEEEEENS_10bfloat16_tEfNS_4arch4Sm80ELb1ELb0ELb1ELb1ELb1ELb0ELb1ELb0ELi2ELi4ELi2ELi2ELb0EEENS1_24CollectiveEpilogueBwdGQAISB_fSE_Li256ELb1ELb1EEENS1_25SingleTileBwdLPTSchedulerILb1ELi80ELb1EEEEEEEEEvNT_6ParamsE,@function
        .size           _ZN7cutlass13device_kernelIN5flash19enable_sm80_to_sm89INS1_16FlashAttnBwdSm80INS1_25CollectiveMainloopBwdSm80ILi2ELi1EN4cute5tupleIJNS5_1CILi64EEENS7_ILi80EEENS7_ILi192EEEEEENS_10bfloat16_tEfNS_4arch4Sm80ELb1ELb0ELb1ELb1ELb1ELb0ELb1ELb0ELi2ELi4ELi2ELi2ELb0EEENS1_24CollectiveEpilogueBwdGQAISB_fSE_Li256ELb1ELb1EEENS1_25SingleTileBwdLPTSchedulerILb1ELi80ELb1EEEEEEEEEvNT_6ParamsE,(.L_x_141 - _ZN7cutlass13device_kernelIN5flash19enable_sm80_to_sm89INS1_16FlashAttnBwdSm80INS1_25CollectiveMainloopBwdSm80ILi2ELi1EN4cute5tupleIJNS5_1CILi64EEENS7_ILi80EEENS7_ILi192EEEEEENS_10bfloat16_tEfNS_4arch4Sm80ELb1ELb0ELb1ELb1ELb1ELb0ELb1ELb0ELi2ELi4ELi2ELi2ELb0EEENS1_24CollectiveEpilogueBwdGQAISB_fSE_Li256ELb1ELb1EEENS1_25SingleTileBwdLPTSchedulerILb1ELi80ELb1EEEEEEEEEvNT_6ParamsE)
        .other          _ZN7cutlass13device_kernelIN5flash19enable_sm80_to_sm89INS1_16FlashAttnBwdSm80INS1_25CollectiveMainloopBwdSm80ILi2ELi1EN4cute5tupleIJNS5_1CILi64EEENS7_ILi80EEENS7_ILi192EEEEEENS_10bfloat16_tEfNS_4arch4Sm80ELb1ELb0ELb1ELb1ELb1ELb0ELb1ELb0ELi2ELi4ELi2ELi2ELb0EEENS1_24CollectiveEpilogueBwdGQAISB_fSE_Li256ELb1ELb1EEENS1_25SingleTileBwdLPTSchedulerILb1ELi80ELb1EEEEEEEEEvNT_6ParamsE,@"STO_CUDA_ENTRY STV_DEFAULT"
_ZN7cutlass13device_kernelIN5flash19enable_sm80_to_sm89INS1_16FlashAttnBwdSm80INS1_25CollectiveMainloopBwdSm80ILi2ELi1EN4cute5tupleIJNS5_1CILi64EEENS7_ILi80EEENS7_ILi192EEEEEENS_10bfloat16_tEfNS_4arch4Sm80ELb1ELb0ELb1ELb1ELb1ELb0ELb1ELb0ELi2ELi4ELi2ELi2ELb0EEENS1_24CollectiveEpilogueBwdGQAISB_fSE_Li256ELb1ELb1EEENS1_25SingleTileBwdLPTSchedulerILb1ELi80ELb1EEEEEEEEEvNT_6ParamsE:
[----:B------:R-:W-:Y:S01]  /*0000*/  LDC R1, c[0x0][0x28] ;  /* 0x00000a00ff017b82 */ /* 0x000fe20000000800 */
[----:B------:R-:W-:Y:S05]  /*0010*/  EXIT ;  /* 0x000000000000794d */ /* 0x000fea0003800000 */
.L_x_70:
        /* <DEDUP_REMOVED lines=14> */
.L_x_141:


//--------------------- .text._ZN7cutlass13device_kernelIN5flash22FlashAttnBwdPreprocessIN4cute5tupleIJNS3_1CILi64EEENS5_ILi192EEEEEENS_10bfloat16_tEfNS_4arch4Sm80ELb1ELb1EEEEEvNT_6ParamsE --------------------------
	.section	.text._ZN7cutlass13device_kernelIN5flash22FlashAttnBwdPreprocessIN4cute5tupleIJNS3_1CILi64EEENS5_ILi192EEEEEENS_10bfloat16_tEfNS_4arch4Sm80ELb1ELb1EEEEEvNT_6ParamsE,"ax",@progbits
	.align	128
.text._ZN7cutlass13device_kernelIN5flash22FlashAttnBwdPreprocessIN4cute5tupleIJNS3_1CILi64EEENS5_ILi192EEEEEENS_10bfloat16_tEfNS_4arch4Sm80ELb1ELb1EEEEEvNT_6ParamsE:
        .type           _ZN7cutlass13device_kernelIN5flash22FlashAttnBwdPreprocessIN4cute5tupleIJNS3_1CILi64EEENS5_ILi192EEEEEENS_10bfloat16_tEfNS_4arch4Sm80ELb1ELb1EEEEEvNT_6ParamsE,@function
        .size           _ZN7cutlass13device_kernelIN5flash22FlashAttnBwdPreprocessIN4cute5tupleIJNS3_1CILi64EEENS5_ILi192EEEEEENS_10bfloat16_tEfNS_4arch4Sm80ELb1ELb1EEEEEvNT_6ParamsE,(.L_x_142 - _ZN7cutlass13device_kernelIN5flash22FlashAttnBwdPreprocessIN4cute5tupleIJNS3_1CILi64EEENS5_ILi192EEEEEENS_10bfloat16_tEfNS_4arch4Sm80ELb1ELb1EEEEEvNT_6ParamsE)
        .other          _ZN7cutlass13device_kernelIN5flash22FlashAttnBwdPreprocessIN4cute5tupleIJNS3_1CILi64EEENS5_ILi192EEEEEENS_10bfloat16_tEfNS_4arch4Sm80ELb1ELb1EEEEEvNT_6ParamsE,@"STO_CUDA_ENTRY STV_DEFAULT"
_ZN7cutlass13device_kernelIN5flash22FlashAttnBwdPreprocessIN4cute5tupleIJNS3_1CILi64EEENS5_ILi192EEEEEENS_10bfloat16_tEfNS_4arch4Sm80ELb1ELb1EEEEEvNT_6ParamsE:
[----:B------:R-:W-:Y:S08]  /*0000*/  LDC R1, c[0x0][0x28] ;  /* 0x00000a00ff017b82 */ /* 0x000ff00000000800 */
[----:B------:R-:W0:Y:S01]  /*0010*/  LDC.64 R4, c[0x0][0x2f8] ;  /* 0x0000be00ff047b82 */ /* 0x000e220000000a00 */
[----:B------:R-:W1:Y:S01]  /*0020*/  S2R R66, SR_CTAID.Z ;  /* 0x0000000000427919 */ /* 0x000e620000002700 */
[----:B------:R-:W-:-:S06]  /*0030*/  ULDC.64 UR4, c[0x0][0x208] ;  /* 0x0000820000047ab9 */ /* 0x000fcc0000000a00 */
[----:B------:R-:W2:Y:S08]  /*0040*/  LDC.64 R8, c[0x0][0x2f0] ;  /* 0x0000bc00ff087b82 */ /* 0x000eb00000000a00 */
[----:B------:R-:W1:Y:S01]  /*0050*/  LDC.64 R2, c[0x0][0x2f0] ;  /* 0x0000bc00ff027b82 */ /* 0x000e620000000a00 */
[----:B0-----:R-:W-:-:S04]  /*0060*/  ISETP.NE.U32.AND P2, PT, R4, RZ, PT ;  /* 0x000000ff0400720c */ /* 0x001fc80003f45070 */
[----:B------:R-:W-:-:S03]  /*0070*/  ISETP.NE.AND.EX P2, PT, R5, RZ, PT, P2 ;  /* 0x000000ff0500720c */ /* 0x000fc60003f45320 */
[----:B------:R-:W0:Y:S01]  /*0080*/  LDC R67, c[0x0][0x218] ;  /* 0x00008600ff437b82 */ /* 0x000e220000000800 */
[----:B--2---:R-:W-:-:S04]  /*0090*/  ISETP.NE.U32.AND P0, PT, R8, RZ, PT ;  /* 0x000000ff0800720c */ /* 0x004fc80003f05070 */
[----:B------:R-:W-:Y:S01]  /*00a0*/  ISETP.NE.AND.EX P0, PT, R9, RZ, PT, P0 ;  /* 0x000000ff0900720c */ /* 0x000fe20003f05300 */
[----:B-1----:R-:W-:-:S04]  /*00b0*/  IMAD.WIDE R2, R66, 0x4, R2 ;  /* 0x0000000442027825 */ /* 0x002fc800078e0202 */
[----:B------:R-:W1:Y:S08]  /*00c0*/  @P2 LDC.64 R4, c[0x0][0x2f8] ;  /* 0x0000be00ff042b82 */ /* 0x000e700000000a00 */
[----:B------:R2:W5:Y:S01]  /*00d0*/  @P0 LDG.E R7, desc[UR4][R2.64] ;  /* 0x0000000402070981 */ /* 0x000562000c1e1900 */
[----:B-1----:R-:W-:-:S05]  /*00e0*/  @P2 IMAD.WIDE R4, R66, 0x4, R4 ;  /* 0x0000000442042825 */ /* 0x002fca00078e0204 */
[----:B0-----:R2:W5:Y:S01]  /*00f0*/  @P2 LDG.E R67, desc[UR4][R4.64] ;  /* 0x0000000404432981 */ /* 0x001562000c1e1900 */
[----:B------:R-:W-:Y:S01]  /*0100*/  ISETP.NE.U32.AND P1, PT, R8, RZ, PT ;  /* 0x000000ff0800720c */ /* 0x000fe20003f25070 */
[----:B------:R-:W0:Y:S01]  /*0110*/  S2UR UR6, SR_CTAID.Y ;  /* 0x00000000000679c3 */ /* 0x000e220000002600 */
[----:B------:R-:W1:Y:S02]  /*0120*/  S2R R61, SR_CTAID.X ;  /* 0x00000000003d7919 */ /* 0x000e640000002500 */
[----:B------:R-:W-:Y:S01]  /*0130*/  ISETP.NE.AND.EX P1, PT, R9, RZ, PT, P1 ;  /* 0x000000ff0900720c */ /* 0x000fe20003f25310 */
[----:B------:R-:W3:Y:S01]  /*0140*/  S2R R59, SR_TID.X ;  /* 0x00000000003b7919 */ /* 0x000ee20000002100 */
[----:B-1----:R-:W-:Y:S01]  /*0150*/  IMAD.SHL.U32 R60, R61, 0x40, RZ ;  /* 0x000000403d3c7824 */ /* 0x002fe200078e00ff */
[----:B0-2---:R-:W-:Y:S10]  /*0160*/  @P2 BRA `(.L_x_71) ;  /* 0x0000000000102947 */ /* 0x005ff40003800000 */
[----:B------:R-:W-:Y:S05]  /*0170*/  @!P0 BRA `(.L_x_71) ;  /* 0x00000000000c8947 */ /* 0x000fea0003800000 */
[----:B------:R-:W2:Y:S04]  /*0180*/  LDG.E R0, desc[UR4][R2.64] ;  /* 0x0000000402007981 */ /* 0x000ea8000c1e1900 */
[----:B-----5:R-:W2:Y:S02]  /*0190*/  LDG.E R67, desc[UR4][R2.64+0x4] ;  /* 0x0000040402437981 */ /* 0x020ea4000c1e1900 */
[----:B--2---:R-:W-:-:S07]  /*01a0*/  IMAD.IADD R67, R67, 0x1, -R0 ;  /* 0x0000000143437824 */ /* 0x004fce00078e0a00 */
.L_x_71:
[----:B-----5:R-:W-:-:S13]  /*01b0*/  ISETP.LE.AND P2, PT, R67, R60, PT ;  /* 0x0000003c4300720c */ /* 0x020fda0003f43270 */
[----:B------:R-:W-:Y:S05]  /*01c0*/  @P1 EXIT P2 ;  /* 0x000000000000194d */ /* 0x000fea0001000000 */
[----:B------:R-:W0:Y:S01]  /*01d0*/  LDC.64 R16, c[0x0][0x230] ;  /* 0x00008c00ff107b82 */ /* 0x000e220000000a00 */
[----:B---3--:R-:W-:Y:S01]  /*01e0*/  SHF.R.S32.HI R0, RZ, 0x1f, R59 ;  /* 0x0000001fff007819 */ /* 0x008fe2000001143b */
[----:B------:R-:W-:Y:S01]  /*01f0*/  IMAD.IADD R57, R67, 0x1, -R60 ;  /* 0x0000000143397824 */ /* 0x000fe200078e0a3c */
[----:B------:R-:W-:Y:S01]  /*0200*/  USHF.R.S32.HI UR7, URZ, 0x1f, UR6 ;  /* 0x0000001f3f077899 */ /* 0x000fe20008011406 */
[----:B------:R-:W-:Y:S02]  /*0210*/  CS2R R8, SRZ ;  /* 0x0000000000087805 */ /* 0x000fe4000001ff00 */
[----:B------:R-:W-:Y:S01]  /*0220*/  LEA.HI R56, R0, R59, RZ, 0x3 ;  /* 0x0000003b00387211 */ /* 0x000fe200078f18ff */
[----:B------:R-:W-:Y:S01]  /*0230*/  BSSY B0, `(.L_x_72) ;  /* 0x000002a000007945 */ /* 0x000fe20003800000 */
[----:B------:R-:W-:Y:S02]  /*0240*/  ISETP.GE.AND P2, PT, R59, R57, PT ;  /* 0x000000393b00720c */ /* 0x000fe40003f46270 */
[----:B------:R-:W-:-:S02]  /*0250*/  LOP3.LUT R58, R56, 0xfffffff8, RZ, 0xc0, !PT ;  /* 0xfffffff8383a7812 */ /* 0x000fc400078ec0ff */
[C---:B------:R-:W-:Y:S02]  /*0260*/  ISETP.GT.OR P2, PT, R59.reuse, 0x3f, P2 ;  /* 0x0000003f3b00780c */ /* 0x040fe40001744670 */
[-C--:B------:R-:W-:Y:S01]  /*0270*/  @P0 LEA R0, R66, R7.reuse, 0x6 ;  /* 0x0000000742000211 */ /* 0x080fe200078e30ff */
[----:B------:R-:W-:Y:S01]  /*0280*/  IMAD.IADD R58, R59, 0x1, -R58 ;  /* 0x000000013b3a7824 */ /* 0x000fe200078e0a3a */
[----:B------:R-:W-:Y:S02]  /*0290*/  @P0 MOV R8, R7 ;  /* 0x0000000700080202 */ /* 0x000fe40000000f00 */
[----:B------:R-:W-:Y:S01]  /*02a0*/  @P0 SHF.R.S32.HI R3, RZ, 0x1f, R0 ;  /* 0x0000001fff030819 */ /* 0x000fe20000011400 */
[----:B------:R-:W-:Y:S01]  /*02b0*/  IMAD.SHL.U32 R62, R58, 0x8, RZ ;  /* 0x000000083a3e7824 */ /* 0x000fe200078e00ff */
[----:B------:R-:W-:Y:S02]  /*02c0*/  SHF.R.S32.HI R56, RZ, 0x3, R56 ;  /* 0x00000003ff387819 */ /* 0x000fe40000011438 */
[----:B------:R-:W-:-:S02]  /*02d0*/  @P0 LEA.HI R0, R3, R0, RZ, 0x6 ;  /* 0x0000000003000211 */ /* 0x000fc400078f30ff */
[----:B------:R-:W-:Y:S01]  /*02e0*/  SHF.R.S32.HI R63, RZ, 0x1f, R62 ;  /* 0x0000001fff3f7819 */ /* 0x000fe2000001143e */
[----:B0-----:R-:W-:Y:S01]  /*02f0*/  IMAD R2, R16, UR7, RZ ;  /* 0x0000000710027c24 */ /* 0x001fe2000f8e02ff */
[----:B------:R-:W-:Y:S02]  /*0300*/  SHF.R.S32.HI R3, RZ, 0x1f, R66 ;  /* 0x0000001fff037819 */ /* 0x000fe40000011442 */
[----:B------:R-:W-:Y:S01]  /*0310*/  @P0 SHF.R.S32.HI R9, RZ, 0x1f, R7 ;  /* 0x0000001fff090819 */ /* 0x000fe20000011407 */
[----:B------:R-:W-:Y:S01]  /*0320*/  IMAD R17, R17, UR6, R2 ;  /* 0x0000000611117c24 */ /* 0x000fe2000f8e0202 */
[----:B------:R-:W-:Y:S01]  /*0330*/  IADD3 R64, P3, R56, R8, RZ ;  /* 0x0000000838407210 */ /* 0x000fe20007f7e0ff */
[----:B------:R-:W-:Y:S01]  /*0340*/  IMAD.WIDE.U32 R14, R16, UR6, R62 ;  /* 0x00000006100e7c25 */ /* 0x000fe2000f8e003e */
[----:B------:R-:W-:Y:S02]  /*0350*/  SEL R6, R66, RZ, !P1 ;  /* 0x000000ff42067207 */ /* 0x000fe40004800000 */
[----:B------:R-:W-:Y:S01]  /*0360*/  MOV R5, 0x7f800000 ;  /* 0x7f80000000057802 */ /* 0x000fe20000000f00 */
[----:B------:R-:W-:Y:S01]  /*0370*/  IMAD.MOV.U32 R7, RZ, RZ, RZ ;  /* 0x000000ffff077224 */ /* 0x000fe200078e00ff */
[----:B------:R-:W-:-:S02]  /*0380*/  SHF.R.S32.HI R4, RZ, 0x1f, R56 ;  /* 0x0000001fff047819 */ /* 0x000fc40000011438 */
[----:B------:R-:W-:Y:S01]  /*0390*/  SEL R3, R3, RZ, !P1 ;  /* 0x000000ff03037207 */ /* 0x000fe20004800000 */
[----:B------:R-:W-:Y:S06]  /*03a0*/  @P2 BRA `(.L_x_73) ;  /* 0x0000000000482947 */ /* 0x000fec0003800000 */
[----:B------:R-:W0:Y:S01]  /*03b0*/  LDC.64 R12, c[0x0][0x290] ;  /* 0x0000a400ff0c7b82 */ /* 0x000e220000000a00 */
[----:B------:R-:W-:Y:S01]  /*03c0*/  SHF.R.S32.HI R5, RZ, 0x1f, R60 ;  /* 0x0000001fff057819 */ /* 0x000fe2000001143c */
[----:B------:R-:W-:Y:S01]  /*03d0*/  ULDC.64 UR8, c[0x0][0x298] ;  /* 0x0000a60000087ab9 */ /* 0x000fe20000000a00 */
[--C-:B------:R-:W-:Y:S02]  /*03e0*/  SHF.R.S32.HI R2, RZ, 0x1f, R59.reuse ;  /* 0x0000001fff027819 */ /* 0x100fe4000001143b */
[----:B------:R-:W-:-:S04]  /*03f0*/  IADD3 R10, P1, P2, R8, R60, R59 ;  /* 0x0000003c080a7210 */ /* 0x000fc80007a3e03b */
[----:B------:R-:W-:Y:S01]  /*0400*/  IADD3.X R11, R9, R5, R2, P1, P2 ;  /* 0x00000005090b7210 */ /* 0x000fe20000fe4402 */
[C---:B0-----:R-:W-:Y:S02]  /*0410*/  IMAD R2, R12.reuse, UR7, RZ ;  /* 0x000000070c027c24 */ /* 0x041fe4000f8e02ff */
[----:B------:R-:W-:-:S04]  /*0420*/  IMAD.WIDE.U32 R10, R12, UR6, R10 ;  /* 0x000000060c0a7c25 */ /* 0x000fc8000f8e000a */
[----:B------:R-:W-:Y:S02]  /*0430*/  IMAD R5, R13, UR6, R2 ;  /* 0x000000060d057c24 */ /* 0x000fe4000f8e0202 */
        /* <DEDUP_REMOVED lines=8> */
[----:B------:R0:W5:Y:S04]  /*04c0*/  LDG.E R5, desc[UR4][R12.64] ;  /* 0x000000040c057981 */ /* 0x000168000c1e1900 */
.L_x_73:
[----:B------:R-:W-:Y:S05]  /*04d0*/  BSYNC B0 ;  /* 0x0000000000007941 */ /* 0x000fea0003800000 */
.L_x_72:
[----:B------:R-:W-:Y:S01]  /*04e0*/  @P0 LOP3.LUT R7, R0, 0xffffffc0, RZ, 0xc0, !PT ;  /* 0xffffffc000070812 */ /* 0x000fe200078ec0ff */
[----:B------:R-:W-:Y:S01]  /*04f0*/  ULDC.64 UR8, c[0x0][0x238] ;  /* 0x00008e0000087ab9 */ /* 0x000fe20000000a00 */
[C---:B------:R-:W-:Y:S01]  /*0500*/  ISETP.GE.AND P0, PT, R56.reuse, R57, PT ;  /* 0x000000393800720c */ /* 0x040fe20003f06270 */
[----:B------:R-:W-:Y:S01]  /*0510*/  IMAD R11, R3, UR8, RZ ;  /* 0x00000008030b7c24 */ /* 0x000fe2000f8e02ff */
[----:B------:R-:W-:Y:S01]  /*0520*/  IADD3 R15, R15, R17, RZ ;  /* 0x000000110f0f7210 */ /* 0x000fe20007ffe0ff */
[----:B------:R-:W-:Y:S01]  /*0530*/  VIADD R2, R56, 0x20 ;  /* 0x0000002038027836 */ /* 0x000fe20000000000 */
[----:B------:R-:W-:Y:S01]  /*0540*/  BSSY B0, `(.L_x_74) ;  /* 0x000003b000007945 */ /* 0x000fe20003800000 */
[C---:B------:R-:W-:Y:S01]  /*0550*/  IMAD R35, R6.reuse, UR9, R11 ;  /* 0x0000000906237c24 */ /* 0x040fe2000f8e020b */
[----:B------:R-:W-:Y:S01]  /*0560*/  CS2R R16, SRZ ;  /* 0x0000000000107805 */ /* 0x000fe2000001ff00 */
[----:B------:R-:W-:Y:S01]  /*0570*/  IMAD.WIDE.U32 R52, R6, UR8, R14 ;  /* 0x0000000806347c25 */ /* 0x000fe2000f8e000e */
[----:B------:R-:W-:-:S02]  /*0580*/  CS2R R10, SRZ ;  /* 0x00000000000a7805 */ /* 0x000fc4000001ff00 */
[----:B0-----:R-:W-:Y:S02]  /*0590*/  CS2R R12, SRZ ;  /* 0x00000000000c7805 */ /* 0x001fe4000001ff00 */
[----:B------:R-:W-:Y:S01]  /*05a0*/  CS2R R14, SRZ ;  /* 0x00000000000e7805 */ /* 0x000fe2000001ff00 */
[----:B------:R-:W-:Y:S01]  /*05b0*/  IMAD.X R65, R4, 0x1, R9, P3 ;  /* 0x0000000104417824 */ /* 0x000fe200018e0609 */
[----:B------:R-:W-:Y:S02]  /*05c0*/  CS2R R8, SRZ ;  /* 0x0000000000087805 */ /* 0x000fe4000001ff00 */
[----:B------:R-:W-:Y:S02]  /*05d0*/  CS2R R18, SRZ ;  /* 0x0000000000127805 */ /* 0x000fe4000001ff00 */
[----:B------:R-:W-:Y:S02]  /*05e0*/  CS2R R20, SRZ ;  /* 0x0000000000147805 */ /* 0x000fe4000001ff00 */
[----:B------:R-:W-:-:S02]  /*05f0*/  CS2R R22, SRZ ;  /* 0x0000000000167805 */ /* 0x000fc4000001ff00 */
[----:B------:R-:W-:Y:S02]  /*0600*/  CS2R R32, SRZ ;  /* 0x0000000000207805 */ /* 0x000fe4000001ff00 */
[----:B------:R-:W-:Y:S02]  /*0610*/  CS2R R28, SRZ ;  /* 0x00000000001c7805 */ /* 0x000fe4000001ff00 */
[----:B------:R-:W-:Y:S02]  /*0620*/  CS2R R24, SRZ ;  /* 0x0000000000187805 */ /* 0x000fe4000001ff00 */
[----:B------:R-:W-:Y:S02]  /*0630*/  CS2R R26, SRZ ;  /* 0x00000000001a7805 */ /* 0x000fe4000001ff00 */
[----:B------:R-:W-:Y:S02]  /*0640*/  ISETP.GE.AND P1, PT, R2, R57, PT ;  /* 0x000000390200720c */ /* 0x000fe40003f26270 */
[----:B------:R-:W-:Y:S01]  /*0650*/  CS2R R30, SRZ ;  /* 0x00000000001e7805 */ /* 0x000fe2000001ff00 */
[----:B------:R-:W-:Y:S01]  /*0660*/  IMAD.WIDE R64, R61, 0x40, R64 ;  /* 0x000000403d407825 */ /* 0x000fe200078e0240 */
[----:B------:R-:W-:Y:S01]  /*0670*/  IADD3 R35, R53, R35, RZ ;  /* 0x0000002335237210 */ /* 0x000fe20007ffe0ff */
[----:B------:R-:W-:Y:S08]  /*0680*/  @P0 BRA `(.L_x_75) ;  /* 0x0000000000980947 */ /* 0x000ff00003800000 */
[----:B------:R-:W-:Y:S01]  /*0690*/  ULDC UR8, c[0x0][0x21c] ;  /* 0x0000870000087ab9 */ /* 0x000fe20000000800 */
[C---:B------:R-:W-:Y:S01]  /*06a0*/  VIADD R0, R62.reuse, 0x40 ;  /* 0x000000403e007836 */ /* 0x040fe20000000000 */
[C---:B------:R-:W-:Y:S01]  /*06b0*/  ISETP.GE.AND P4, PT, R62.reuse, UR8, PT ;  /* 0x000000083e007c0c */ /* 0x040fe2000bf86270 */
[----:B------:R-:W-:-:S03]  /*06c0*/  VIADD R34, R62, 0x80 ;  /* 0x000000803e227836 */ /* 0x000fc60000000000 */
[----:B------:R-:W-:Y:S02]  /*06d0*/  ISETP.GE.AND P3, PT, R0, UR8, PT ;  /* 0x0000000800007c0c */ /* 0x000fe4000bf66270 */
[----:B------:R-:W-:-:S07]  /*06e0*/  ISETP.GE.AND P2, PT, R34, UR8, PT ;  /* 0x0000000822007c0c */ /* 0x000fce000bf46270 */
[----:B------:R-:W0:Y:S01]  /*06f0*/  @!P4 LDC.64 R46, c[0x0][0x228] ;  /* 0x00008a00ff2ecb82 */ /* 0x000e220000000a00 */
[----:B------:R-:W-:-:S05]  /*0700*/  @!P4 MOV R34, R52 ;  /* 0x000000340022c202 */ /* 0x000fca0000000f00 */
[----:B------:R-:W-:Y:S01]  /*0710*/  @!P2 MOV R48, R52 ;  /* 0x000000340030a202 */ /* 0x000fe20000000f00 */
[----:B------:R-:W-:Y:S01]  /*0720*/  @!P2 IMAD.MOV.U32 R49, RZ, RZ, R35 ;  /* 0x000000ffff31a224 */ /* 0x000fe200078e0023 */
[----:B------:R-:W1:Y:S08]  /*0730*/  @!P3 LDC.64 R40, c[0x0][0x228] ;  /* 0x00008a00ff28bb82 */ /* 0x000e700000000a00 */
[----:B------:R-:W2:Y:S08]  /*0740*/  @!P2 LDC.64 R36, c[0x0][0x228] ;  /* 0x00008a00ff24ab82 */ /* 0x000eb00000000a00 */
[----:B------:R-:W3:Y:S01]  /*0750*/  @!P4 LDC.64 R44, c[0x0][0x210] ;  /* 0x00008400ff2ccb82 */ /* 0x000ee20000000a00 */
[----:B0-----:R-:W-:-:S02]  /*0760*/  @!P4 IMAD R0, R65, R46, RZ ;  /* 0x0000002e4100c224 */ /* 0x001fc400078e02ff */
[----:B------:R-:W-:-:S04]  /*0770*/  @!P4 IMAD.WIDE.U32 R50, R64, R46, R34 ;  /* 0x0000002e4032c225 */ /* 0x000fc800078e0022 */
[C---:B------:R-:W-:Y:S01]  /*0780*/  @!P4 IMAD R55, R64.reuse, R47, R0 ;  /* 0x0000002f4037c224 */ /* 0x040fe200078e0200 */
[----:B------:R-:W0:Y:S01]  /*0790*/  @!P3 LDC.64 R42, c[0x0][0x210] ;  /* 0x00008400ff2abb82 */ /* 0x000e220000000a00 */
[----:B------:R-:W-:Y:S02]  /*07a0*/  @!P3 IMAD.MOV.U32 R46, RZ, RZ, R52 ;  /* 0x000000ffff2eb224 */ /* 0x000fe400078e0034 */
[----:B------:R-:W-:Y:S02]  /*07b0*/  @!P3 IMAD.MOV.U32 R47, RZ, RZ, R35 ;  /* 0x000000ffff2fb224 */ /* 0x000fe400078e0023 */
[----:B------:R-:W-:Y:S02]  /*07c0*/  @!P4 IMAD.IADD R0, R51, 0x1, R55 ;  /* 0x000000013300c824 */ /* 0x000fe400078e0237 */
[-C--:B-1----:R-:W-:Y:S01]  /*07d0*/  @!P3 IMAD.WIDE.U32 R46, R64, R40.reuse, R46 ;  /* 0x00000028402eb225 */ /* 0x082fe200078e002e */
[----:B------:R-:W1:Y:S03]  /*07e0*/  @!P2 LDC.64 R38, c[0x0][0x210] ;  /* 0x00008400ff26ab82 */ /* 0x000e660000000a00 */
[----:B------:R-:W-:-:S02]  /*07f0*/  @!P3 IMAD R40, R65, R40, RZ ;  /* 0x000000284128b224 */ /* 0x000fc400078e02ff */
[-C--:B--2---:R-:W-:Y:S02]  /*0800*/  @!P2 IMAD R54, R65, R36.reuse, RZ ;  /* 0x000000244136a224 */ /* 0x084fe400078e02ff */
[----:B------:R-:W-:Y:S01]  /*0810*/  @!P2 IMAD.WIDE.U32 R48, R64, R36, R48 ;  /* 0x000000244030a225 */ /* 0x000fe200078e0030 */
[----:B---3--:R-:W-:-:S03]  /*0820*/  @!P4 LEA R44, P5, R50, R44, 0x1 ;  /* 0x0000002c322cc211 */ /* 0x008fc600078a08ff */
[----:B------:R-:W-:Y:S01]  /*0830*/  @!P3 IMAD R41, R64, R41, R40 ;  /* 0x000000294029b224 */ /* 0x000fe200078e0228 */
[----:B------:R-:W-:Y:S01]  /*0840*/  @!P4 LEA.HI.X R45, R50, R45, R0, 0x1, P5 ;  /* 0x0000002d322dc211 */ /* 0x000fe200028f0c00 */
[----:B------:R-:W-:Y:S01]  /*0850*/  @!P2 IMAD R37, R64, R37, R54 ;  /* 0x000000254025a224 */ /* 0x000fe200078e0236 */
[----:B0-----:R-:W-:-:S03]  /*0860*/  @!P3 LEA R42, P5, R46, R42, 0x1 ;  /* 0x0000002a2e2ab211 */ /* 0x001fc600078a08ff */
[----:B------:R-:W-:Y:S01]  /*0870*/  @!P2 IMAD.IADD R37, R49, 0x1, R37 ;  /* 0x000000013125a824 */ /* 0x000fe200078e0225 */
[----:B------:R-:W-:Y:S01]  /*0880*/  @!P3 IADD3 R41, R47, R41, RZ ;  /* 0x000000292f29b210 */ /* 0x000fe20007ffe0ff */
[----:B------:R0:W5:Y:S03]  /*0890*/  @!P4 LDG.E.128 R8, desc[UR4][R44.64] ;  /* 0x000000042c08c981 */ /* 0x000166000c1e1d00 */
[----:B------:R-:W-:Y:S02]  /*08a0*/  @!P3 LEA.HI.X R43, R46, R43, R41, 0x1, P5 ;  /* 0x0000002b2e2bb211 */ /* 0x000fe400028f0c29 */
[----:B-1----:R-:W-:-:S03]  /*08b0*/  @!P2 LEA R38, P6, R48, R38, 0x1 ;  /* 0x000000263026a211 */ /* 0x002fc600078c08ff */
[----:B------:R0:W5:Y:S01]  /*08c0*/  @!P3 LDG.E.128 R12, desc[UR4][R42.64+0x80] ;  /* 0x000080042a0cb981 */ /* 0x000162000c1e1d00 */
[----:B------:R-:W-:-:S05]  /*08d0*/  @!P2 LEA.HI.X R39, R48, R39, R37, 0x1, P6 ;  /* 0x000000273027a211 */ /* 0x000fca00030f0c25 */
[----:B------:R0:W5:Y:S04]  /*08e0*/  @!P2 LDG.E.128 R24, desc[UR4][R38.64+0x100] ;  /* 0x000100042618a981 */ /* 0x000168000c1e1d00 */
.L_x_75:
[----:B------:R-:W-:Y:S05]  /*08f0*/  BSYNC B0 ;  /* 0x0000000000007941 */ /* 0x000fea0003800000 */
.L_x_74:
[----:B------:R-:W-:Y:S04]  /*0900*/  BSSY B0, `(.L_x_76) ;  /* 0x0000016000007945 */ /* 0x000fe80003800000 */
[----:B------:R-:W-:Y:S05]  /*0910*/  @P1 BRA `(.L_x_77) ;  /* 0x0000000000501947 */ /* 0x000fea0003800000 */
[----:B------:R-:W-:Y:S01]  /*0920*/  IADD3 R37, P1, R64, 0x20, RZ ;  /* 0x0000002040257810 */ /* 0x000fe20007f3e0ff */
[----:B------:R-:W-:Y:S01]  /*0930*/  VIADD R36, R62, 0x40 ;  /* 0x000000403e247836 */ /* 0x000fe20000000000 */
[----:B------:R-:W-:Y:S01]  /*0940*/  ULDC UR8, c[0x0][0x21c] ;  /* 0x0000870000087ab9 */ /* 0x000fe20000000800 */
[----:B------:R-:W-:Y:S01]  /*0950*/  MOV R34, R52 ;  /* 0x0000003400227202 */ /* 0x000fe20000000f00 */
[----:B------:R-:W-:Y:S01]  /*0960*/  ULDC.64 UR10, c[0x0][0x228] ;  /* 0x00008a00000a7ab9 */ /* 0x000fe20000000a00 */
[----:B------:R-:W-:Y:S01]  /*0970*/  IMAD.X R0, RZ, RZ, R65, P1 ;  /* 0x000000ffff007224 */ /* 0x000fe200008e0641 */
[----:B------:R-:W-:Y:S01]  /*0980*/  ISETP.GE.AND P3, PT, R36, UR8, PT ;  /* 0x0000000824007c0c */ /* 0x000fe2000bf66270 */
[C---:B------:R-:W-:Y:S01]  /*0990*/  VIADD R36, R62.reuse, 0x80 ;  /* 0x000000803e247836 */ /* 0x040fe20000000000 */
[----:B------:R-:W-:Y:S01]  /*09a0*/  ISETP.GE.AND P2, PT, R62, UR8, PT ;  /* 0x000000083e007c0c */ /* 0x000fe2000bf46270 */
[----:B------:R-:W-:Y:S02]  /*09b0*/  IMAD R0, R0, UR10, RZ ;  /* 0x0000000a00007c24 */ /* 0x000fe4000f8e02ff */
[----:B------:R-:W-:Y:S01]  /*09c0*/  IMAD.WIDE.U32 R34, R37, UR10, R34 ;  /* 0x0000000a25227c25 */ /* 0x000fe2000f8e0022 */
[----:B------:R-:W-:-:S03]  /*09d0*/  ISETP.GE.AND P4, PT, R36, UR8, PT ;  /* 0x0000000824007c0c */ /* 0x000fc6000bf86270 */
        /* <DEDUP_REMOVED lines=8> */
.L_x_77:
[----:B------:R-:W-:Y:S05]  /*0a60*/  BSYNC B0 ;  /* 0x0000000000007941 */ /* 0x000fea0003800000 */
.L_x_76:
[----:B------:R-:W-:Y:S01]  /*0a70*/  BSSY B0, `(.L_x_78) ;  /* 0x000004d000007945 */ /* 0x000fe20003800000 */
[----:B------:R-:W-:Y:S02]  /*0a80*/  CS2R R34, SRZ ;  /* 0x0000000000227805 */ /* 0x000fe4000001ff00 */
[----:B-1----:R-:W-:Y:S02]  /*0a90*/  CS2R R36, SRZ ;  /* 0x0000000000247805 */ /* 0x002fe4000001ff00 */
[----:B0-----:R-:W-:Y:S02]  /*0aa0*/  CS2R R38, SRZ ;  /* 0x0000000000267805 */ /* 0x001fe4000001ff00 */
[----:B------:R-:W-:Y:S02]  /*0ab0*/  CS2R R40, SRZ ;  /* 0x0000000000287805 */ /* 0x000fe4000001ff00 */
[----:B------:R-:W-:Y:S01]  /*0ac0*/  CS2R R42, SRZ ;  /* 0x00000000002a7805 */ /* 0x000fe2000001ff00 */
[----:B------:R-:W-:Y:S06]  /*0ad0*/  @P0 BRA `(.L_x_79) ;  /* 0x0000000400180947 */ /* 0x000fec0003800000 */
[----:B------:R-:W0:Y:S01]  /*0ae0*/  LDC R45, c[0x0][0x21c] ;  /* 0x00008700ff2d7b82 */ /* 0x000e220000000800 */
[C---:B------:R-:W-:Y:S01]  /*0af0*/  VIADD R0, R62.reuse, 0x40 ;  /* 0x000000403e007836 */ /* 0x040fe20000000000 */
[----:B------:R-:W-:Y:S01]  /*0b00*/  BSSY B1, `(.L_x_80) ;  /* 0x0000019000017945 */ /* 0x000fe20003800000 */
[C---:B------:R-:W-:Y:S01]  /*0b10*/  VIADD R44, R62.reuse, 0x80 ;  /* 0x000000803e2c7836 */ /* 0x040fe20000000000 */
[-C--:B0-----:R-:W-:Y:S02]  /*0b20*/  ISETP.GE.AND P0, PT, R62, R45.reuse, PT ;  /* 0x0000002d3e00720c */ /* 0x081fe40003f06270 */
[-C--:B------:R-:W-:Y:S02]  /*0b30*/  ISETP.GE.AND P1, PT, R0, R45.reuse, PT ;  /* 0x0000002d0000720c */ /* 0x080fe40003f26270 */
[----:B------:R-:W-:-:S09]  /*0b40*/  ISETP.GE.AND P2, PT, R44, R45, PT ;  /* 0x0000002d2c00720c */ /* 0x000fd20003f46270 */
[----:B------:R-:W-:Y:S05]  /*0b50*/  @P0 BRA `(.L_x_81) ;  /* 0x00000000004c0947 */ /* 0x000fea0003800000 */
[----:B------:R-:W0:Y:S01]  /*0b60*/  LDC.64 R34, c[0x0][0x250] ;  /* 0x00009400ff227b82 */ /* 0x000e220000000a00 */
[----:B------:R-:W-:Y:S02]  /*0b70*/  ULDC.64 UR8, c[0x0][0x258] ;  /* 0x0000960000087ab9 */ /* 0x000fe40000000a00 */
[----:B------:R-:W-:-:S04]  /*0b80*/  IMAD R45, R3, UR8, RZ ;  /* 0x00000008032d7c24 */ /* 0x000fc8000f8e02ff */
[----:B------:R-:W-:Y:S02]  /*0b90*/  IMAD R45, R6, UR9, R45 ;  /* 0x00000009062d7c24 */ /* 0x000fe4000f8e022d */
[C---:B0-----:R-:W-:Y:S02]  /*0ba0*/  IMAD R0, R34.reuse, UR7, RZ ;  /* 0x0000000722007c24 */ /* 0x041fe4000f8e02ff */
[----:B------:R-:W-:-:S04]  /*0bb0*/  IMAD.WIDE.U32 R32, R34, UR6, R62 ;  /* 0x0000000622207c25 */ /* 0x000fc8000f8e003e */
[----:B------:R-:W-:-:S05]  /*0bc0*/  IMAD R35, R35, UR6, R0 ;  /* 0x0000000623237c24 */ /* 0x000fca000f8e0200 */
[----:B------:R-:W-:-:S03]  /*0bd0*/  IADD3 R33, R33, R35, RZ ;  /* 0x0000002321217210 */ /* 0x000fc60007ffe0ff */
[----:B------:R-:W-:Y:S01]  /*0be0*/  IMAD.WIDE.U32 R32, R6, UR8, R32 ;  /* 0x0000000806207c25 */ /* 0x000fe2000f8e0020 */
[----:B------:R-:W-:-:S03]  /*0bf0*/  ULDC.64 UR8, c[0x0][0x248] ;  /* 0x0000920000087ab9 */ /* 0x000fc60000000a00 */
[----:B------:R-:W-:Y:S02]  /*0c00*/  IMAD R35, R65, UR8, RZ ;  /* 0x0000000841237c24 */ /* 0x000fe4000f8e02ff */
[----:B------:R-:W-:Y:S02]  /*0c10*/  IMAD.IADD R33, R33, 0x1, R45 ;  /* 0x0000000121217824 */ /* 0x000fe400078e022d */
[C---:B------:R-:W-:Y:S02]  /*0c20*/  IMAD R35, R64.reuse, UR9, R35 ;  /* 0x0000000940237c24 */ /* 0x040fe4000f8e0223 */
[----:B------:R-:W-:Y:S01]  /*0c30*/  IMAD.WIDE.U32 R32, R64, UR8, R32 ;  /* 0x0000000840207c25 */ /* 0x000fe2000f8e0020 */
[----:B------:R-:W-:-:S03]  /*0c40*/  ULDC.64 UR8, c[0x0][0x240] ;  /* 0x0000900000087ab9 */ /* 0x000fc60000000a00 */
[----:B------:R-:W-:Y:S01]  /*0c50*/  IMAD.IADD R33, R33, 0x1, R35 ;  /* 0x0000000121217824 */ /* 0x000fe200078e0223 */
[----:B------:R-:W-:-:S04]  /*0c60*/  LEA R34, P0, R32, UR8, 0x1 ;  /* 0x0000000820227c11 */ /* 0x000fc8000f8008ff */
[----:B------:R-:W-:-:S06]  /*0c70*/  LEA.HI.X R35, R32, UR9, R33, 0x1, P0 ;  /* 0x0000000920237c11 */ /* 0x000fcc00080f0c21 */
[----:B------:R-:W5:Y:S03]  /*0c80*/  LDG.E.128 R32, desc[UR4][R34.64] ;  /* 0x0000000422207981 */ /* 0x000f66000c1e1d00 */
.L_x_81:
[----:B------:R-:W-:Y:S05]  /*0c90*/  BSYNC B1 ;  /* 0x0000000000017941 */ /* 0x000fea0003800000 */
.L_x_80:
[----:B------:R-:W-:Y:S04]  /*0ca0*/  BSSY B1, `(.L_x_82) ;  /* 0x0000015000017945 */ /* 0x000fe80003800000 */
        /* <DEDUP_REMOVED lines=20> */
.L_x_83:
[----:B------:R-:W-:Y:S05]  /*0df0*/  BSYNC B1 ;  /* 0x0000000000017941 */ /* 0x000fea0003800000 */
.L_x_82:
        /* <DEDUP_REMOVED lines=20> */
.L_x_79:
[----:B------:R-:W-:Y:S05]  /*0f40*/  BSYNC B0 ;  /* 0x0000000000007941 */ /* 0x000fea0003800000 */
.L_x_78:
[C---:B-----5:R-:W-:Y:S01]  /*0f50*/  IMAD.U32 R0, R9.reuse, 0x10000, RZ ;  /* 0x0001000009007824 */ /* 0x060fe200078e00ff */
[----:B------:R-:W-:Y:S01]  /*0f60*/  LOP3.LUT R68, R9, 0xffff0000, RZ, 0xc0, !PT ;  /* 0xffff000009447812 */ /* 0x000fe200078ec0ff */
[----:B------:R-:W-:Y:S01]  /*0f70*/  IMAD R9, R61, -0x40, R67 ;  /* 0xffffffc03d097824 */ /* 0x000fe200078e0243 */
[----:B------:R-:W-:Y:S01]  /*0f80*/  LOP3.LUT R44, R8, 0xffff0000, RZ, 0xc0, !PT ;  /* 0xffff0000082c7812 */ /* 0x000fe200078ec0ff */
[----:B------:R-:W-:Y:S01]  /*0f90*/  BSSY B0, `(.L_x_84) ;  /* 0x000002d000007945 */ /* 0x000fe20003800000 */
[----:B------:R-:W-:Y:S02]  /*0fa0*/  LOP3.LUT R45, R32, 0xffff0000, RZ, 0xc0, !PT ;  /* 0xffff0000202d7812 */ /* 0x000fe400078ec0ff */
[----:B------:R-:W-:Y:S02]  /*0fb0*/  CS2R R46, SRZ ;  /* 0x00000000002e7805 */ /* 0x000fe4000001ff00 */
[----:B------:R-:W-:Y:S02]  /*0fc0*/  ISETP.GE.AND P0, PT, R2, R9, PT ;  /* 0x000000090200720c */ /* 0x000fe40003f06270 */
[----:B------:R-:W-:-:S02]  /*0fd0*/  CS2R R48, SRZ ;  /* 0x0000000000307805 */ /* 0x000fc4000001ff00 */
[----:B------:R-:W-:Y:S01]  /*0fe0*/  SHF.L.U32 R73, R8, 0x10, RZ ;  /* 0x0000001008497819 */ /* 0x000fe200000006ff */
[----:B------:R-:W-:Y:S02]  /*0ff0*/  IMAD.U32 R8, R32, 0x10000, RZ ;  /* 0x0001000020087824 */ /* 0x000fe400078e00ff */
[----:B------:R-:W-:Y:S01]  /*1000*/  FMUL.FTZ R44, R44, R45 ;  /* 0x0000002d2c2c7220 */ /* 0x000fe20000410000 */
[C---:B------:R-:W-:Y:S02]  /*1010*/  SHF.L.U32 R69, R33.reuse, 0x10, RZ ;  /* 0x0000001021457819 */ /* 0x040fe400000006ff */
[----:B------:R-:W-:Y:S02]  /*1020*/  CS2R R50, SRZ ;  /* 0x0000000000327805 */ /* 0x000fe4000001ff00 */
[----:B------:R-:W-:Y:S01]  /*1030*/  LOP3.LUT R71, R33, 0xffff0000, RZ, 0xc0, !PT ;  /* 0xffff000021477812 */ /* 0x000fe200078ec0ff */
[----:B------:R-:W-:Y:S01]  /*1040*/  FFMA.FTZ R73, R73, R8, R44 ;  /* 0x0000000849497223 */ /* 0x000fe2000001002c */
[----:B------:R-:W-:-:S02]  /*1050*/  CS2R R44, SRZ ;  /* 0x00000000002c7805 */ /* 0x000fc4000001ff00 */
[----:B------:R-:W-:Y:S02]  /*1060*/  CS2R R52, SRZ ;  /* 0x0000000000347805 */ /* 0x000fe4000001ff00 */
[----:B------:R-:W-:Y:S01]  /*1070*/  CS2R R54, SRZ ;  /* 0x0000000000367805 */ /* 0x000fe2000001ff00 */
[----:B------:R-:W-:Y:S06]  /*1080*/  @P0 BRA `(.L_x_85) ;  /* 0x0000000000740947 */ /* 0x000fec0003800000 */
[----:B------:R-:W0:Y:S01]  /*1090*/  LDC.64 R8, c[0x0][0x250] ;  /* 0x00009400ff087b82 */ /* 0x000e220000000a00 */
[----:B------:R-:W-:Y:S01]  /*10a0*/  ULDC.64 UR8, c[0x0][0x258] ;  /* 0x0000960000087ab9 */ /* 0x000fe20000000a00 */
[----:B------:R-:W-:Y:S01]  /*10b0*/  ULDC.64 UR10, c[0x0][0x248] ;  /* 0x00009200000a7ab9 */ /* 0x000fe20000000a00 */
[C---:B0-----:R-:W-:Y:S02]  /*10c0*/  IMAD R70, R8.reuse, UR7, RZ ;  /* 0x0000000708467c24 */ /* 0x041fe4000f8e02ff */
[----:B------:R-:W-:-:S04]  /*10d0*/  IMAD.WIDE.U32 R32, R8, UR6, R62 ;  /* 0x0000000608207c25 */ /* 0x000fc8000f8e003e */
[----:B------:R-:W-:Y:S02]  /*10e0*/  IMAD R9, R9, UR6, R70 ;  /* 0x0000000609097c24 */ /* 0x000fe4000f8e0246 */
[----:B------:R-:W-:Y:S02]  /*10f0*/  IMAD R63, R3, UR8, RZ ;  /* 0x00000008033f7c24 */ /* 0x000fe4000f8e02ff */
[----:B------:R-:W-:Y:S01]  /*1100*/  IMAD.IADD R33, R33, 0x1, R9 ;  /* 0x0000000121217824 */ /* 0x000fe200078e0209 */
[----:B------:R-:W-:Y:S01]  /*1110*/  IADD3 R9, P0, R64, 0x20, RZ ;  /* 0x0000002040097810 */ /* 0x000fe20007f1e0ff */
[C---:B------:R-:W-:Y:S02]  /*1120*/  IMAD R63, R6.reuse, UR9, R63 ;  /* 0x00000009063f7c24 */ /* 0x040fe4000f8e023f */
[----:B------:R-:W-:Y:S01]  /*1130*/  IMAD.WIDE.U32 R32, R6, UR8, R32 ;  /* 0x0000000806207c25 */ /* 0x000fe2000f8e0020 */
[----:B------:R-:W-:Y:S02]  /*1140*/  ULDC UR8, c[0x0][0x21c] ;  /* 0x0000870000087ab9 */ /* 0x000fe40000000800 */
[C---:B------:R-:W-:Y:S01]  /*1150*/  ISETP.GE.AND P1, PT, R62.reuse, UR8, PT ;  /* 0x000000083e007c0c */ /* 0x040fe2000bf26270 */
[----:B------:R-:W-:Y:S01]  /*1160*/  IMAD.X R8, RZ, RZ, R65, P0 ;  /* 0x000000ffff087224 */ /* 0x000fe200000e0641 */
[----:B------:R-:W-:Y:S01]  /*1170*/  IADD3 R33, R33, R63, RZ ;  /* 0x0000003f21217210 */ /* 0x000fe20007ffe0ff */
[----:B------:R-:W-:-:S02]  /*1180*/  VIADD R64, R62, 0x40 ;  /* 0x000000403e407836 */ /* 0x000fc40000000000 */
[----:B------:R-:W-:Y:S02]  /*1190*/  IMAD R8, R8, UR10, RZ ;  /* 0x0000000a08087c24 */ /* 0x000fe4000f8e02ff */
[----:B------:R-:W-:Y:S01]  /*11a0*/  VIADD R65, R62, 0x80 ;  /* 0x000000803e417836 */ /* 0x000fe20000000000 */
[----:B------:R-:W-:Y:S01]  /*11b0*/  ISETP.GE.AND P2, PT, R64, UR8, PT ;  /* 0x0000000840007c0c */ /* 0x000fe2000bf46270 */
[C---:B------:R-:W-:Y:S02]  /*11c0*/  IMAD R63, R9.reuse, UR11, R8 ;  /* 0x0000000b093f7c24 */ /* 0x040fe4000f8e0208 */
[----:B------:R-:W-:Y:S01]  /*11d0*/  IMAD.WIDE.U32 R32, R9, UR10, R32 ;  /* 0x0000000a09207c25 */ /* 0x000fe2000f8e0020 */
[----:B------:R-:W-:Y:S01]  /*11e0*/  ISETP.GE.AND P3, PT, R65, UR8, PT ;  /* 0x0000000841007c0c */ /* 0x000fe2000bf66270 */
[----:B------:R-:W-:-:S03]  /*11f0*/  ULDC.64 UR8, c[0x0][0x240] ;  /* 0x0000900000087ab9 */ /* 0x000fc60000000a00 */
[----:B------:R-:W-:Y:S02]  /*1200*/  IADD3 R9, R33, R63, RZ ;  /* 0x0000003f21097210 */ /* 0x000fe40007ffe0ff */
[----:B------:R-:W-:-:S04]  /*1210*/  LEA R8, P0, R32, UR8, 0x1 ;  /* 0x0000000820087c11 */ /* 0x000fc8000f8008ff */
[----:B------:R-:W-:-:S05]  /*1220*/  LEA.HI.X R9, R32, UR9, R9, 0x1, P0 ;  /* 0x0000000920097c11 */ /* 0x000fca00080f0c09 */
[----:B------:R0:W5:Y:S04]  /*1230*/  @!P1 LDG.E.128 R44, desc[UR4][R8.64] ;  /* 0x00000004082c9981 */ /* 0x000168000c1e1d00 */
[----:B------:R0:W5:Y:S04]  /*1240*/  @!P2 LDG.E.128 R48, desc[UR4][R8.64+0x80] ;  /* 0x000080040830a981 */ /* 0x000168000c1e1d00 */
[----:B------:R0:W5:Y:S02]  /*1250*/  @!P3 LDG.E.128 R52, desc[UR4][R8.64+0x100] ;  /* 0x000100040834b981 */ /* 0x000164000c1e1d00 */
.L_x_85:
[----:B------:R-:W-:Y:S05]  /*1260*/  BSYNC B0 ;  /* 0x0000000000007941 */ /* 0x000fea0003800000 */
.L_x_84:
[----:B------:R-:W-:Y:S01]  /*1270*/  LOP3.LUT R33, R16, 0xffff0000, RZ, 0xc0, !PT ;  /* 0xffff000010217812 */ /* 0x000fe200078ec0ff */
[----:B------:R-:W-:Y:S01]  /*1280*/  FFMA.FTZ R69, R0, R69, R73 ;  /* 0x0000004500457223 */ /* 0x000fe20000010049 */
[C---:B-----5:R-:W-:Y:S01]  /*1290*/  LOP3.LUT R62, R44.reuse, 0xffff0000, RZ, 0xc0, !PT ;  /* 0xffff00002c3e7812 */ /* 0x060fe200078ec0ff */
[----:B------:R-:W-:Y:S01]  /*12a0*/  IMAD.U32 R63, R44, 0x10000, RZ ;  /* 0x000100002c3f7824 */ /* 0x000fe200078e00ff */
[----:B------:R-:W-:Y:S01]  /*12b0*/  SHF.L.U32 R0, R16, 0x10, RZ ;  /* 0x0000001010007819 */ /* 0x000fe200000006ff */
[C---:B------:R-:W-:Y:S01]  /*12c0*/  IMAD.U32 R32, R10.reuse, 0x10000, RZ ;  /* 0x000100000a207824 */ /* 0x040fe200078e00ff */
[----:B0-----:R-:W-:Y:S01]  /*12d0*/  LOP3.LUT R9, R10, 0xffff0000, RZ, 0xc0, !PT ;  /* 0xffff00000a097812 */ /* 0x001fe200078ec0ff */
[----:B------:R-:W-:Y:S01]  /*12e0*/  FMUL.FTZ R33, R33, R62 ;  /* 0x0000003e21217220 */ /* 0x000fe20000410000 */
[C---:B------:R-:W-:Y:S01]  /*12f0*/  IMAD.U32 R8, R11.reuse, 0x10000, RZ ;  /* 0x000100000b087824 */ /* 0x040fe200078e00ff */
[----:B------:R-:W-:Y:S01]  /*1300*/  LOP3.LUT R10, R11, 0xffff0000, RZ, 0xc0, !PT ;  /* 0xffff00000b0a7812 */ /* 0x000fe200078ec0ff */
[----:B------:R-:W-:Y:S01]  /*1310*/  IMAD.U32 R11, R17, 0x10000, RZ ;  /* 0x00010000110b7824 */ /* 0x000fe200078e00ff */
[----:B------:R-:W-:Y:S01]  /*1320*/  SHF.L.U32 R44, R45, 0x10, RZ ;  /* 0x000000102d2c7819 */ /* 0x000fe200000006ff */
[----:B------:R-:W-:Y:S01]  /*1330*/  FFMA.FTZ R0, R0, R63, R33 ;  /* 0x0000003f00007223 */ /* 0x000fe20000010021 */
[----:B------:R-:W-:Y:S01]  /*1340*/  LOP3.LUT R16, R17, 0xffff0000, RZ, 0xc0, !PT ;  /* 0xffff000011107812 */ /* 0x000fe200078ec0ff */
[----:B------:R-:W-:Y:S01]  /*1350*/  FFMA.FTZ R69, R68, R71, R69 ;  /* 0x0000004744457223 */ /* 0x000fe20000010045 */
[----:B------:R-:W-:Y:S01]  /*1360*/  LOP3.LUT R45, R45, 0xffff0000, RZ, 0xc0, !PT ;  /* 0xffff00002d2d7812 */ /* 0x000fe200078ec0ff */
[----:B------:R-:W-:-:S02]  /*1370*/  IMAD.U32 R33, R34, 0x10000, RZ ;  /* 0x0001000022217824 */ /* 0x000fc400078e00ff */
[----:B------:R-:W-:Y:S01]  /*1380*/  FFMA.FTZ R11, R11, R44, R0 ;  /* 0x0000002c0b0b7223 */ /* 0x000fe20000010000 */
[----:B------:R-:W-:Y:S01]  /*1390*/  LOP3.LUT R34, R34, 0xffff0000, RZ, 0xc0, !PT ;  /* 0xffff000022227812 */ /* 0x000fe200078ec0ff */
[C---:B------:R-:W-:Y:S02]  /*13a0*/  IMAD.U32 R17, R35.reuse, 0x10000, RZ ;  /* 0x0001000023117824 */ /* 0x040fe400078e00ff */
[----:B------:R-:W-:Y:S01]  /*13b0*/  FFMA.FTZ R44, R32, R33, R69 ;  /* 0x00000021202c7223 */ /* 0x000fe20000010045 */
[----:B------:R-:W-:Y:S01]  /*13c0*/  FFMA.FTZ R63, R16, R45, R11 ;  /* 0x0000002d103f7223 */ /* 0x000fe2000001000b */
[----:B------:R-:W-:Y:S01]  /*13d0*/  IMAD.U32 R32, R18, 0x10000, RZ ;  /* 0x0001000012207824 */ /* 0x000fe200078e00ff */
[----:B------:R-:W-:Y:S01]  /*13e0*/  LOP3.LUT R35, R35, 0xffff0000, RZ, 0xc0, !PT ;  /* 0xffff000023237812 */ /* 0x000fe200078ec0ff */
[----:B------:R-:W-:Y:S02]  /*13f0*/  IMAD.U32 R33, R46, 0x10000, RZ ;  /* 0x000100002e217824 */ /* 0x000fe400078e00ff */
[----:B------:R-:W-:Y:S01]  /*1400*/  FFMA.FTZ R45, R9, R34, R44 ;  /* 0x00000022092d7223 */ /* 0x000fe2000001002c */
[----:B------:R-:W-:Y:S01]  /*1410*/  LOP3.LUT R9, R18, 0xffff0000, RZ, 0xc0, !PT ;  /* 0xffff000012097812 */ /* 0x000fe200078ec0ff */
[----:B------:R-:W-:Y:S01]  /*1420*/  BSSY B0, `(.L_x_86) ;  /* 0x00000a6000007945 */ /* 0x000fe20003800000 */
[----:B------:R-:W-:Y:S01]  /*1430*/  FFMA.FTZ R34, R32, R33, R63 ;  /* 0x0000002120227223 */ /* 0x000fe2000001003f */
[----:B------:R-:W-:Y:S01]  /*1440*/  LOP3.LUT R32, R46, 0xffff0000, RZ, 0xc0, !PT ;  /* 0xffff00002e207812 */ /* 0x000fe200078ec0ff */
[----:B------:R-:W-:Y:S01]  /*1450*/  FFMA.FTZ R17, R8, R17, R45 ;  /* 0x0000001108117223 */ /* 0x000fe2000001002d */
[C---:B------:R-:W-:Y:S01]  /*1460*/  SHF.L.U32 R16, R12.reuse, 0x10, RZ ;  /* 0x000000100c107819 */ /* 0x040fe200000006ff */
[----:B------:R-:W-:Y:S01]  /*1470*/  IMAD.U32 R8, R47, 0x10000, RZ ;  /* 0x000100002f087824 */ /* 0x000fe200078e00ff */
[----:B------:R-:W-:Y:S01]  /*1480*/  LOP3.LUT R11, R12, 0xffff0000, RZ, 0xc0, !PT ;  /* 0xffff00000c0b7812 */ /* 0x000fe200078ec0ff */
[----:B------:R-:W-:Y:S01]  /*1490*/  FFMA.FTZ R32, R9, R32, R34 ;  /* 0x0000002009207223 */ /* 0x000fe20000010022 */
[C---:B------:R-:W-:Y:S01]  /*14a0*/  SHF.L.U32 R0, R13.reuse, 0x10, RZ ;  /* 0x000000100d007819 */ /* 0x040fe200000006ff */
[----:B------:R-:W-:Y:S01]  /*14b0*/  FFMA.FTZ R17, R10, R35, R17 ;  /* 0x000000230a117223 */ /* 0x000fe20000010011 */
[----:B------:R-:W-:Y:S01]  /*14c0*/  LOP3.LUT R12, R13, 0xffff0000, RZ, 0xc0, !PT ;  /* 0xffff00000d0c7812 */ /* 0x000fe200078ec0ff */
[----:B------:R-:W-:Y:S01]  /*14d0*/  IMAD.U32 R13, R19, 0x10000, RZ ;  /* 0x00010000130d7824 */ /* 0x000fe200078e00ff */
[----:B------:R-:W-:-:S02]  /*14e0*/  SHF.L.U32 R9, R36, 0x10, RZ ;  /* 0x0000001024097819 */ /* 0x000fc400000006ff */
[----:B------:R-:W-:Y:S01]  /*14f0*/  LOP3.LUT R18, R19, 0xffff0000, RZ, 0xc0, !PT ;  /* 0xffff000013127812 */ /* 0x000fe200078ec0ff */
[----:B------:R-:W-:Y:S01]  /*1500*/  FFMA.FTZ R13, R13, R8, R32 ;  /* 0x000000080d0d7223 */ /* 0x000fe20000010020 */
[----:B------:R-:W-:Y:S01]  /*1510*/  LOP3.LUT R47, R47, 0xffff0000, RZ, 0xc0, !PT ;  /* 0xffff00002f2f7812 */ /* 0x000fe200078ec0ff */
[----:B------:R-:W-:Y:S01]  /*1520*/  FFMA.FTZ R16, R16, R9, R17 ;  /* 0x0000000910107223 */ /* 0x000fe20000010011 */
[----:B------:R-:W-:Y:S01]  /*1530*/  SHF.L.U32 R10, R20, 0x10, RZ ;  /* 0x00000010140a7819 */ /* 0x000fe200000006ff */
[----:B------:R-:W-:Y:S01]  /*1540*/  IMAD.U32 R17, R48, 0x10000, RZ ;  /* 0x0001000030117824 */ /* 0x000fe200078e00ff */
[----:B------:R-:W-:Y:S01]  /*1550*/  LOP3.LUT R32, R36, 0xffff0000, RZ, 0xc0, !PT ;  /* 0xffff000024207812 */ /* 0x000fe200078ec0ff */
[----:B------:R-:W-:Y:S01]  /*1560*/  FFMA.FTZ R47, R18, R47, R13 ;  /* 0x0000002f122f7223 */ /* 0x000fe2000001000d */
[C---:B------:R-:W-:Y:S01]  /*1570*/  IMAD.U32 R13, R14.reuse, 0x10000, RZ ;  /* 0x000100000e0d7824 */ /* 0x040fe200078e00ff */
[----:B------:R-:W-:Y:S01]  /*1580*/  LOP3.LUT R9, R14, 0xffff0000, RZ, 0xc0, !PT ;  /* 0xffff00000e097812 */ /* 0x000fe200078ec0ff */
[C---:B------:R-:W-:Y:S01]  /*1590*/  IMAD.U32 R8, R15.reuse, 0x10000, RZ ;  /* 0x000100000f087824 */ /* 0x040fe200078e00ff */
[----:B------:R-:W-:Y:S01]  /*15a0*/  LOP3.LUT R14, R15, 0xffff0000, RZ, 0xc0, !PT ;  /* 0xffff00000f0e7812 */ /* 0x000fe200078ec0ff */
[----:B------:R-:W-:Y:S01]  /*15b0*/  FFMA.FTZ R17, R10, R17, R47 ;  /* 0x000000110a117223 */ /* 0x000fe2000001002f */
[----:B------:R-:W-:-:S02]  /*15c0*/  IMAD.U32 R19, R37, 0x10000, RZ ;  /* 0x0001000025137824 */ /* 0x000fc400078e00ff */
[----:B------:R-:W-:Y:S01]  /*15d0*/  FFMA.FTZ R33, R11, R32, R16 ;  /* 0x000000200b217223 */ /* 0x000fe20000010010 */
[----:B------:R-:W-:Y:S02]  /*15e0*/  LOP3.LUT R10, R20, 0xffff0000, RZ, 0xc0, !PT ;  /* 0xffff0000140a7812 */ /* 0x000fe400078ec0ff */
[----:B------:R-:W-:Y:S01]  /*15f0*/  LOP3.LUT R15, R48, 0xffff0000, RZ, 0xc0, !PT ;  /* 0xffff0000300f7812 */ /* 0x000fe200078ec0ff */
[----:B------:R-:W-:Y:S01]  /*1600*/  FFMA.FTZ R19, R0, R19, R33 ;  /* 0x0000001300137223 */ /* 0x000fe20000010021 */
[----:B------:R-:W-:Y:S01]  /*1610*/  SHF.L.U32 R11, R21, 0x10, RZ ;  /* 0x00000010150b7819 */ /* 0x000fe200000006ff */
[----:B------:R-:W-:Y:S01]  /*1620*/  IMAD.U32 R0, R49, 0x10000, RZ ;  /* 0x0001000031007824 */ /* 0x000fe200078e00ff */
[----:B------:R-:W-:Y:S01]  /*1630*/  LOP3.LUT R37, R37, 0xffff0000, RZ, 0xc0, !PT ;  /* 0xffff000025257812 */ /* 0x000fe200078ec0ff */
[----:B------:R-:W-:Y:S01]  /*1640*/  FFMA.FTZ R16, R10, R15, R17 ;  /* 0x0000000f0a107223 */ /* 0x000fe20000010011 */
[----:B------:R-:W-:Y:S01]  /*1650*/  LOP3.LUT R20, R21, 0xffff0000, RZ, 0xc0, !PT ;  /* 0xffff000015147812 */ /* 0x000fe200078ec0ff */
[----:B------:R-:W-:Y:S01]  /*1660*/  IMAD.U32 R10, R38, 0x10000, RZ ;  /* 0x00010000260a7824 */ /* 0x000fe200078e00ff */
[----:B------:R-:W-:Y:S01]  /*1670*/  LOP3.LUT R49, R49, 0xffff0000, RZ, 0xc0, !PT ;  /* 0xffff000031317812 */ /* 0x000fe200078ec0ff */
[----:B------:R-:W-:Y:S01]  /*1680*/  FFMA.FTZ R11, R11, R0, R16 ;  /* 0x000000000b0b7223 */ /* 0x000fe20000010010 */
[----:B------:R-:W-:Y:S01]  /*1690*/  FFMA.FTZ R12, R12, R37, R19 ;  /* 0x000000250c0c7223 */ /* 0x000fe20000010013 */
[----:B------:R-:W-:Y:S01]  /*16a0*/  LOP3.LUT R16, R38, 0xffff0000, RZ, 0xc0, !PT ;  /* 0xffff000026107812 */ /* 0x000fe200078ec0ff */
[----:B------:R-:W-:-:S02]  /*16b0*/  IMAD.U32 R0, R22, 0x10000, RZ ;  /* 0x0001000016007824 */ /* 0x000fc400078e00ff */
[----:B------:R-:W-:Y:S01]  /*16c0*/  FFMA.FTZ R49, R20, R49, R11 ;  /* 0x0000003114317223 */ /* 0x000fe2000001000b */
[----:B------:R-:W-:Y:S02]  /*16d0*/  IMAD.U32 R11, R50, 0x10000, RZ ;  /* 0x00010000320b7824 */ /* 0x000fe400078e00ff */
[----:B------:R-:W-:Y:S01]  /*16e0*/  FFMA.FTZ R18, R13, R10, R12 ;  /* 0x0000000a0d127223 */ /* 0x000fe2000001000c */
[----:B------:R-:W-:Y:S01]  /*16f0*/  SHF.L.U32 R17, R39, 0x10, RZ ;  /* 0x0000001027117819 */ /* 0x000fe200000006ff */
[----:B------:R-:W-:Y:S02]  /*1700*/  IMAD.U32 R13, R24, 0x10000, RZ ;  /* 0x00010000180d7824 */ /* 0x000fe400078e00ff */
[----:B------:R-:W-:Y:S01]  /*1710*/  FFMA.FTZ R49, R0, R11, R49 ;  /* 0x0000000b00317223 */ /* 0x000fe20000010031 */
[----:B------:R-:W-:Y:S01]  /*1720*/  LOP3.LUT R10, R22, 0xffff0000, RZ, 0xc0, !PT ;  /* 0xffff0000160a7812 */ /* 0x000fe200078ec0ff */
[----:B------:R-:W-:Y:S01]  /*1730*/  FFMA.FTZ R19, R9, R16, R18 ;  /* 0x0000001009137223 */ /* 0x000fe20000010012 */
[----:B------:R-:W-:Y:S01]  /*1740*/  LOP3.LUT R11, R50, 0xffff0000, RZ, 0xc0, !PT ;  /* 0xffff0000320b7812 */ /* 0x000fe200078ec0ff */
[----:B------:R-:W-:Y:S01]  /*1750*/  IMAD.U32 R15, R25, 0x10000, RZ ;  /* 0x00010000190f7824 */ /* 0x000fe200078e00ff */
[----:B------:R-:W-:Y:S01]  /*1760*/  SHF.L.U32 R12, R23, 0x10, RZ ;  /* 0x00000010170c7819 */ /* 0x000fe200000006ff */
[----:B------:R-:W-:Y:S01]  /*1770*/  IMAD.U32 R18, R41, 0x10000, RZ ;  /* 0x0001000029127824 */ /* 0x000fe200078e00ff */
[----:B------:R-:W-:Y:S01]  /*1780*/  LOP3.LUT R22, R23, 0xffff0000, RZ, 0xc0, !PT ;  /* 0xffff000017167812 */ /* 0x000fe200078ec0ff */
[----:B------:R-:W-:Y:S01]  /*1790*/  FFMA.FTZ R23, R8, R17, R19 ;  /* 0x0000001108177223 */ /* 0x000fe20000010013 */
[----:B------:R-:W-:Y:S01]  /*17a0*/  FFMA.FTZ R49, R10, R11, R49 ;  /* 0x0000000b0a317223 */ /* 0x000fe20000010031 */
[----:B------:R-:W-:Y:S01]  /*17b0*/  IMAD.U32 R17, R51, 0x10000, RZ ;  /* 0x0001000033117824 */ /* 0x000fe200078e00ff */
[----:B------:R-:W-:Y:S01]  /*17c0*/  LOP3.LUT R39, R39, 0xffff0000, RZ, 0xc0, !PT ;  /* 0xffff000027277812 */ /* 0x000fe200078ec0ff */
[----:B------:R-:W-:Y:S01]  /*17d0*/  IMAD.U32 R10, R28, 0x10000, RZ ;  /* 0x000100001c0a7824 */ /* 0x000fe200078e00ff */
[----:B------:R-:W-:Y:S01]  /*17e0*/  LOP3.LUT R51, R51, 0xffff0000, RZ, 0xc0, !PT ;  /* 0xffff000033337812 */ /* 0x000fe200078ec0ff */
[----:B------:R-:W-:Y:S01]  /*17f0*/  FFMA.FTZ R49, R12, R17, R49 ;  /* 0x000000110c317223 */ /* 0x000fe20000010031 */
[----:B------:R-:W-:Y:S01]  /*1800*/  SHF.L.U32 R16, R40, 0x10, RZ ;  /* 0x0000001028107819 */ /* 0x000fe200000006ff */
        /* <DEDUP_REMOVED lines=25> */
[----:B------:R-:W-:Y:S01]  /*19a0*/  SHF.L.U32 R13, R54, 0x10, RZ ;  /* 0x00000010360d7819 */ /* 0x000fe200000006ff */
[----:B------:R-:W-:Y:S01]  /*19b0*/  IMAD R17, R61, 0x3000, RZ ;  /* 0x000030003d117824 */ /* 0x000fe200078e02ff */
[----:B------:R-:W-:Y:S01]  /*19c0*/  LOP3.LUT R26, R26, 0xffff0000, RZ, 0xc0, !PT ;  /* 0xffff00001a1a7812 */ /* 0x000fe200078ec0ff */
[----:B------:R-:W-:Y:S01]  /*19d0*/  FFMA.FTZ R9, R9, R32, R18 ;  /* 0x0000002009097223 */ /* 0x000fe20000010012 */
[----:B------:R-:W-:Y:S01]  /*19e0*/  LOP3.LUT R21, R42, 0xffff0000, RZ, 0xc0, !PT ;  /* 0xffff00002a157812 */ /* 0x000fe200078ec0ff */
[----:B------:R-:W-:Y:S01]  /*19f0*/  FFMA.FTZ R13, R10, R13, R29 ;  /* 0x0000000d0a0d7223 */ /* 0x000fe2000001001d */
[----:B------:R-:W-:Y:S01]  /*1a00*/  LOP3.LUT R30, R30, 0xffff0000, RZ, 0xc0, !PT ;  /* 0xffff00001e1e7812 */ /* 0x000fe200078ec0ff */
[----:B------:R-:W-:Y:S01]  /*1a10*/  VIADD R16, R67, 0x3f ;  /* 0x0000003f43107836 */ /* 0x000fe20000000000 */
[----:B------:R-:W-:Y:S01]  /*1a20*/  LOP3.LUT R15, R54, 0xffff0000, RZ, 0xc0, !PT ;  /* 0xffff0000360f7812 */ /* 0x000fe200078ec0ff */
[----:B------:R-:W-:Y:S01]  /*1a30*/  FFMA.FTZ R21, R26, R21, R9 ;  /* 0x000000151a157223 */ /* 0x000fe20000010009 */
[----:B------:R-:W-:Y:S01]  /*1a40*/  SHF.L.U32 R11, R43, 0x10, RZ ;  /* 0x000000102b0b7819 */ /* 0x000fe200000006ff */
[----:B------:R-:W-:Y:S01]  /*1a50*/  IMAD.U32 R9, R31, 0x10000, RZ ;  /* 0x000100001f097824 */ /* 0x000fe200078e00ff */
[----:B------:R-:W-:Y:S01]  /*1a60*/  SHF.L.U32 R10, R55, 0x10, RZ ;  /* 0x00000010370a7819 */ /* 0x000fe200000006ff */
[----:B------:R-:W-:Y:S01]  /*1a70*/  FFMA.FTZ R30, R30, R15, R13 ;  /* 0x0000000f1e1e7223 */ /* 0x000fe2000001000d */
[----:B------:R-:W-:Y:S01]  /*1a80*/  LOP3.LUT R27, R27, 0xffff0000, RZ, 0xc0, !PT ;  /* 0xffff00001b1b7812 */ /* 0x000fe200078ec0ff */
[----:B------:R-:W-:Y:S01]  /*1a90*/  FFMA.FTZ R0, R0, R11, R21 ;  /* 0x0000000b00007223 */ /* 0x000fe20000010015 */
[----:B------:R-:W-:Y:S01]  /*1aa0*/  LOP3.LUT R8, R43, 0xffff0000, RZ, 0xc0, !PT ;  /* 0xffff00002b087812 */ /* 0x000fe200078ec0ff */
[----:B------:R-:W-:Y:S01]  /*1ab0*/  FFMA.FTZ R10, R9, R10, R30 ;  /* 0x0000000a090a7223 */ /* 0x000fe2000001001e */
[----:B------:R-:W-:Y:S01]  /*1ac0*/  LOP3.LUT R31, R31, 0xffff0000, RZ, 0xc0, !PT ;  /* 0xffff00001f1f7812 */ /* 0x000fe200078ec0ff */
[----:B------:R-:W0:Y:S01]  /*1ad0*/  LDC.64 R20, c[0x0][0x2d0] ;  /* 0x0000b400ff147b82 */ /* 0x000e220000000a00 */
[----:B------:R-:W-:Y:S01]  /*1ae0*/  LOP3.LUT R12, R55, 0xffff0000, RZ, 0xc0, !PT ;  /* 0xffff0000370c7812 */ /* 0x000fe200078ec0ff */
[----:B------:R-:W-:Y:S01]  /*1af0*/  FFMA.FTZ R0, R27, R8, R0 ;  /* 0x000000081b007223 */ /* 0x000fe20000010000 */
[----:B------:R-:W-:-:S02]  /*1b00*/  SHF.R.S32.HI R15, RZ, 0x1f, R16 ;  /* 0x0000001fff0f7819 */ /* 0x000fc40000011410 */
[----:B------:R-:W-:Y:S01]  /*1b10*/  SHF.R.S32.HI R18, RZ, 0x1f, R17 ;  /* 0x0000001fff127819 */ /* 0x000fe20000011411 */
[----:B------:R-:W-:Y:S01]  /*1b20*/  FFMA.FTZ R12, R31, R12, R10 ;  /* 0x0000000c1f0c7223 */ /* 0x000fe2000001000a */
[----:B------:R-:W1:Y:S01]  /*1b30*/  SHFL.BFLY PT, R9, R0, 0x4, 0x1f ;  /* 0x0c801f0000097f89 */ /* 0x000e6200000e0000 */
[----:B------:R-:W-:-:S03]  /*1b40*/  LEA.HI R15, R15, R16, RZ, 0x6 ;  /* 0x000000100f0f7211 */ /* 0x000fc600078f30ff */
[----:B------:R-:W2:Y:S01]  /*1b50*/  SHFL.BFLY PT, R11, R12, 0x4, 0x1f ;  /* 0x0c801f000c0b7f89 */ /* 0x000ea200000e0000 */
[----:B------:R-:W-:Y:S01]  /*1b60*/  LOP3.LUT R15, R15, 0xffffffc0, RZ, 0xc0, !PT ;  /* 0xffffffc00f0f7812 */ /* 0x000fe200078ec0ff */
[----:B-1----:R-:W-:Y:S01]  /*1b70*/  FADD.FTZ R9, R0, R9 ;  /* 0x0000000900097221 */ /* 0x002fe20000010000 */
[--C-:B------:R-:W-:Y:S02]  /*1b80*/  IMAD R0, R61, -0x40, R16.reuse ;  /* 0xffffffc03d007824 */ /* 0x100fe400078e0210 */
[----:B--2---:R-:W-:Y:S02]  /*1b90*/  FADD.FTZ R13, R12, R11 ;  /* 0x0000000b0c0d7221 */ /* 0x004fe40000010000 */
[----:B------:R-:W1:Y:S01]  /*1ba0*/  SHFL.BFLY PT, R8, R9, 0x2, 0x1f ;  /* 0x0c401f0009087f89 */ /* 0x000e6200000e0000 */
[----:B------:R-:W-:Y:S02]  /*1bb0*/  SHF.L.U32 R12, R59, 0x2, RZ ;  /* 0x000000023b0c7819 */ /* 0x000fe400000006ff */
[----:B------:R-:W-:Y:S01]  /*1bc0*/  IADD3 R0, R0, R15, -R16 ;  /* 0x0000000f00007210 */ /* 0x000fe20007ffe810 */
[----:B------:R-:W2:Y:S01]  /*1bd0*/  SHFL.BFLY PT, R14, R13, 0x2, 0x1f ;  /* 0x0c401f000d0e7f89 */ /* 0x000ea200000e0000 */
[----:B-1----:R-:W-:Y:S01]  /*1be0*/  FADD.FTZ R10, R9, R8 ;  /* 0x00000008090a7221 */ /* 0x002fe20000010000 */
[----:B------:R-:W-:-:S02]  /*1bf0*/  IMAD R8, R7, 0xc0, RZ ;  /* 0x000000c007087824 */ /* 0x000fc400078e02ff */
[----:B--2---:R-:W-:Y:S02]  /*1c00*/  FADD.FTZ R14, R13, R14 ;  /* 0x0000000e0d0e7221 */ /* 0x004fe40000010000 */
[----:B------:R-:W1:Y:S01]  /*1c10*/  SHFL.BFLY PT, R11, R10, 0x1, 0x1f ;  /* 0x0c201f000a0b7f89 */ /* 0x000e6200000e0000 */
[----:B------:R-:W-:Y:S02]  /*1c20*/  SHF.R.S32.HI R9, RZ, 0x1f, R8 ;  /* 0x0000001fff097819 */ /* 0x000fe40000011408 */
[----:B------:R-:W-:Y:S01]  /*1c30*/  IADD3 R8, P0, P1, R8, R12, R17 ;  /* 0x0000000c08087210 */ /* 0x000fe2000791e011 */
[----:B------:R-:W2:Y:S01]  /*1c40*/  SHFL.BFLY PT, R13, R14, 0x1, 0x1f ;  /* 0x0c201f000e0d7f89 */ /* 0x000ea200000e0000 */
[----:B------:R-:W-:-:S04]  /*1c50*/  SHF.R.S32.HI R12, RZ, 0x1f, R12 ;  /* 0x0000001fff0c7819 */ /* 0x000fc8000001140c */
[----:B------:R-:W-:Y:S01]  /*1c60*/  IADD3.X R9, R9, R12, R18, P0, P1 ;  /* 0x0000000c09097210 */ /* 0x000fe200007e2412 */
[----:B0-----:R-:W-:Y:S01]  /*1c70*/  IMAD R12, R20, UR7, RZ ;  /* 0x00000007140c7c24 */ /* 0x001fe2000f8e02ff */
[----:B------:R-:W-:Y:S02]  /*1c80*/  ISETP.NE.AND P1, PT, R58, RZ, PT ;  /* 0x000000ff3a00720c */ /* 0x000fe40003f25270 */
[----:B------:R-:W-:Y:S01]  /*1c90*/  ISETP.GE.AND P0, PT, R59, R0, PT ;  /* 0x000000003b00720c */ /* 0x000fe20003f06270 */
[----:B------:R-:W-:Y:S02]  /*1ca0*/  IMAD R15, R21, UR6, R12 ;  /* 0x00000006150f7c24 */ /* 0x000fe4000f8e020c */
[----:B------:R-:W-:Y:S01]  /*1cb0*/  IMAD.WIDE.U32 R8, R20, UR6, R8 ;  /* 0x0000000614087c25 */ /* 0x000fe2000f8e0008 */
[----:B------:R-:W-:-:S03]  /*1cc0*/  ISETP.GT.OR P0, PT, R59, 0x3f, P0 ;  /* 0x0000003f3b00780c */ /* 0x000fc60000704670 */
[----:B-1----:R-:W-:Y:S01]  /*1cd0*/  FADD.FTZ R10, R10, R11 ;  /* 0x0000000b0a0a7221 */ /* 0x002fe20000010000 */
[----:B------:R-:W-:Y:S02]  /*1ce0*/  IMAD.IADD R11, R9, 0x1, R15 ;  /* 0x00000001090b7824 */ /* 0x000fe400078e020f */
[----:B--2---:R-:W-:Y:S01]  /*1cf0*/  FADD.FTZ R17, R14, R13 ;  /* 0x0000000d0e117221 */ /* 0x004fe20000010000 */
[----:B------:R-:W-:Y:S06]  /*1d00*/  @P1 BRA `(.L_x_87) ;  /* 0x00000000005c1947 */ /* 0x000fec0003800000 */
[----:B------:R-:W0:Y:S01]  /*1d10*/  LDC.64 R14, c[0x0][0x278] ;  /* 0x00009e00ff0e7b82 */ /* 0x000e220000000a00 */
[----:B------:R-:W-:Y:S01]  /*1d20*/  SHF.R.S32.HI R13, RZ, 0x1f, R7 ;  /* 0x0000001fff0d7819 */ /* 0x000fe20000011407 */
[----:B------:R-:W-:Y:S01]  /*1d30*/  ULDC.64 UR8, c[0x0][0x280] ;  /* 0x0000a00000087ab9 */ /* 0x000fe20000000a00 */
[----:B------:R-:W-:Y:S02]  /*1d40*/  IADD3 R12, P1, R60, R7, RZ ;  /* 0x000000073c0c7210 */ /* 0x000fe40007f3e0ff */
[----:B------:R-:W-:Y:S02]  /*1d50*/  ISETP.GE.AND P2, PT, R56, R57, PT ;  /* 0x000000393800720c */ /* 0x000fe40003f46270 */
[----:B------:R-:W-:Y:S01]  /*1d60*/  LEA.HI.X.SX32 R13, R60, R13, 0x1, P1 ;  /* 0x0000000d3c0d7211 */ /* 0x000fe200008f0eff */
[C---:B0-----:R-:W-:Y:S02]  /*1d70*/  IMAD R0, R14.reuse, UR7, RZ ;  /* 0x000000070e007c24 */ /* 0x041fe4000f8e02ff */
[----:B------:R-:W-:-:S04]  /*1d80*/  IMAD.WIDE.U32 R12, R14, UR6, R12 ;  /* 0x000000060e0c7c25 */ /* 0x000fc8000f8e000c */
[----:B------:R-:W-:-:S05]  /*1d90*/  IMAD R15, R15, UR6, R0 ;  /* 0x000000060f0f7c24 */ /* 0x000fca000f8e0200 */
[----:B------:R-:W-:Y:S01]  /*1da0*/  IADD3 R13, R13, R15, RZ ;  /* 0x0000000f0d0d7210 */ /* 0x000fe20007ffe0ff */
[----:B------:R-:W-:Y:S02]  /*1db0*/  IMAD R15, R3, UR8, RZ ;  /* 0x00000008030f7c24 */ /* 0x000fe4000f8e02ff */
[----:B------:R-:W-:-:S04]  /*1dc0*/  IMAD.WIDE.U32 R12, R6, UR8, R12 ;  /* 0x00000008060c7c25 */ /* 0x000fc8000f8e000c */
[----:B------:R-:W-:Y:S01]  /*1dd0*/  IMAD R15, R6, UR9, R15 ;  /* 0x00000009060f7c24 */ /* 0x000fe2000f8e020f */
[----:B------:R-:W-:Y:S01]  /*1de0*/  IADD3 R0, P1, R56, R12, RZ ;  /* 0x0000000c38007210 */ /* 0x000fe20007f3e0ff */
[----:B------:R-:W-:-:S03]  /*1df0*/  ULDC.64 UR8, c[0x0][0x260] ;  /* 0x0000980000087ab9 */ /* 0x000fc60000000a00 */
        /* <DEDUP_REMOVED lines=8> */
.L_x_87:
[----:B------:R-:W-:Y:S05]  /*1e80*/  BSYNC B0 ;  /* 0x0000000000007941 */ /* 0x000fea0003800000 */
.L_x_86:
[----:B------:R-:W-:Y:S04]  /*1e90*/  BSSY B0, `(.L_x_88) ;  /* 0x0000018000007945 */ /* 0x000fe80003800000 */
[----:B------:R-:W-:Y:S05]  /*1ea0*/  @P0 BRA `(.L_x_89) ;  /* 0x0000000000580947 */ /* 0x000fea0003800000 */
[----:B0-----:R-:W0:Y:S01]  /*1eb0*/  LDC.64 R14, c[0x0][0x2a8] ;  /* 0x0000aa00ff0e7b82 */ /* 0x001e220000000a00 */
[----:B------:R-:W-:Y:S01]  /*1ec0*/  IADD3 R12, P0, P1, R7, R60, R59 ;  /* 0x0000003c070c7210 */ /* 0x000fe2000791e03b */
[----:B------:R-:W-:Y:S01]  /*1ed0*/  ULDC.64 UR8, c[0x0][0x2b0] ;  /* 0x0000ac0000087ab9 */ /* 0x000fe20000000a00 */
[----:B------:R-:W-:Y:S02]  /*1ee0*/  SHF.R.S32.HI R2, RZ, 0x1f, R7 ;  /* 0x0000001fff027819 */ /* 0x000fe40000011407 */
[----:B------:R-:W-:Y:S02]  /*1ef0*/  SHF.R.S32.HI R0, RZ, 0x1f, R60 ;  /* 0x0000001fff007819 */ /* 0x000fe4000001143c */
[----:B------:R-:W-:-:S04]  /*1f00*/  SHF.R.S32.HI R7, RZ, 0x1f, R59 ;  /* 0x0000001fff077819 */ /* 0x000fc8000001143b */
[----:B------:R-:W-:Y:S02]  /*1f10*/  IADD3.X R13, R2, R0, R7, P0, P1 ;  /* 0x00000000020d7210 */ /* 0x000fe400007e2407 */
[----:B------:R-:W-:Y:S01]  /*1f20*/  FSETP.NEU.FTZ.AND P0, PT, R5, -INF , PT ;  /* 0xff8000000500780b */ /* 0x000fe20003f1d000 */
[C---:B0-----:R-:W-:Y:S02]  /*1f30*/  IMAD R0, R14.reuse, UR7, RZ ;  /* 0x000000070e007c24 */ /* 0x041fe4000f8e02ff */
[----:B------:R-:W-:-:S04]  /*1f40*/  IMAD.WIDE.U32 R12, R14, UR6, R12 ;  /* 0x000000060e0c7c25 */ /* 0x000fc8000f8e000c */
[----:B------:R-:W-:Y:S02]  /*1f50*/  IMAD R7, R15, UR6, R0 ;  /* 0x000000060f077c24 */ /* 0x000fe4000f8e0200 */
[----:B------:R-:W-:Y:S01]  /*1f60*/  FMUL.FTZ R0, R5, 1.4426950216293334961 ;  /* 0x3fb8aa3b05007820 */ /* 0x000fe20000410000 */
[----:B------:R-:W-:Y:S02]  /*1f70*/  IMAD R15, R3, UR8, RZ ;  /* 0x00000008030f7c24 */ /* 0x000fe4000f8e02ff */
[----:B------:R-:W-:Y:S02]  /*1f80*/  IMAD.IADD R13, R13, 0x1, R7 ;  /* 0x000000010d0d7824 */ /* 0x000fe400078e0207 */
[C---:B------:R-:W-:Y:S02]  /*1f90*/  IMAD R7, R6.reuse, UR9, R15 ;  /* 0x0000000906077c24 */ /* 0x040fe4000f8e020f */
[----:B------:R-:W-:Y:S01]  /*1fa0*/  IMAD.WIDE.U32 R12, R6, UR8, R12 ;  /* 0x00000008060c7c25 */ /* 0x000fe2000f8e000c */
[----:B------:R-:W-:-:S04]  /*1fb0*/  ULDC.64 UR8, c[0x0][0x2a0] ;  /* 0x0000a80000087ab9 */ /* 0x000fc80000000a00 */
[----:B------:R-:W-:Y:S02]  /*1fc0*/  IADD3 R7, R13, R7, RZ ;  /* 0x000000070d077210 */ /* 0x000fe40007ffe0ff */
[----:B------:R-:W-:-:S04]  /*1fd0*/  LEA R4, P1, R12, UR8, 0x2 ;  /* 0x000000080c047c11 */ /* 0x000fc8000f8210ff */
[----:B------:R-:W-:Y:S02]  /*1fe0*/  LEA.HI.X R5, R12, UR9, R7, 0x2, P1 ;  /* 0x000000090c057c11 */ /* 0x000fe400088f1407 */
[----:B------:R-:W-:-:S05]  /*1ff0*/  FSEL R7, R0, RZ, P0 ;  /* 0x000000ff00077208 */ /* 0x000fca0000000000 */
[----:B------:R1:W-:Y:S02]  /*2000*/  STG.E desc[UR4][R4.64], R7 ;  /* 0x0000000704007986 */ /* 0x0003e4000c101904 */
.L_x_89:
[----:B------:R-:W-:Y:S05]  /*2010*/  BSYNC B0 ;  /* 0x0000000000007941 */ /* 0x000fea0003800000 */
.L_x_88:
[----:B------:R-:W-:Y:S01]  /*2020*/  ULDC.64 UR10, c[0x0][0x2e8] ;  /* 0x0000ba00000a7ab9 */ /* 0x000fe20000000a00 */
[----:B------:R-:W-:Y:S01]  /*2030*/  ULDC.64 UR8, c[0x0][0x2d8] ;  /* 0x0000b60000087ab9 */ /* 0x000fe20000000a00 */
[----:B------:R-:W-:Y:S01]  /*2040*/  ISETP.NE.U32.AND P0, PT, RZ, UR10, PT ;  /* 0x0000000aff007c0c */ /* 0x000fe2000bf05070 */
[----:B------:R-:W-:Y:S02]  /*2050*/  IMAD R3, R3, UR8, RZ ;  /* 0x0000000803037c24 */ /* 0x000fe4000f8e02ff */
[----:B------:R-:W-:Y:S01]  /*2060*/  IMAD.MOV.U32 R10, RZ, RZ, R8 ;  /* 0x000000ffff0a7224 */ /* 0x000fe200078e0008 */
[----:B------:R-:W-:Y:S01]  /*2070*/  ISETP.NE.AND.EX P0, PT, RZ, UR11, PT, P0 ;  /* 0x0000000bff007c0c */ /* 0x000fe2000bf05300 */
[C---:B------:R-:W-:Y:S02]  /*2080*/  IMAD R3, R6.reuse, UR9, R3 ;  /* 0x0000000906037c24 */ /* 0x040fe4000f8e0203 */
[----:B------:R-:W-:Y:S01]  /*2090*/  IMAD.WIDE.U32 R10, R6, UR8, R10 ;  /* 0x00000008060a7c25 */ /* 0x000fe2000f8e000a */
[----:B------:R-:W-:Y:S01]  /*20a0*/  ISETP.NE.OR P0, PT, R59, RZ, !P0 ;  /* 0x000000ff3b00720c */ /* 0x000fe20004705670 */
[----:B------:R-:W-:-:S02]  /*20b0*/  ULDC.64 UR8, c[0x0][0x2b8] ;  /* 0x0000ae0000087ab9 */ /* 0x000fc40000000a00 */
[----:B------:R-:W-:Y:S02]  /*20c0*/  LEA R2, P1, R10, UR8, 0x2 ;  /* 0x000000080a027c11 */ /* 0x000fe4000f8210ff */
[----:B------:R-:W-:-:S04]  /*20d0*/  IADD3 R3, R11, R3, RZ ;  /* 0x000000030b037210 */ /* 0x000fc80007ffe0ff */
[----:B------:R-:W-:-:S05]  /*20e0*/  LEA.HI.X R3, R10, UR9, R3, 0x2, P1 ;  /* 0x000000090a037c11 */ /* 0x000fca00088f1403 */
        /* <DEDUP_REMOVED lines=13> */
[----:B------:R-:W3:Y:S08]  /*21c0*/  LDC R0, c[0x0][0x2e0] ;  /* 0x0000b800ff007b82 */ /* 0x000ef00000000800 */
[----:B-1----:R-:W1:Y:S08]  /*21d0*/  LDC R4, c[0x0][0x220] ;  /* 0x00008800ff047b82 */ /* 0x002e700000000800 */
[----:B--2---:R-:W2:Y:S01]  /*21e0*/  LDC.64 R2, c[0x0][0x2e8] ;  /* 0x0000ba00ff027b82 */ /* 0x004ea20000000a00 */
[----:B---3--:R-:W-:-:S04]  /*21f0*/  IMAD R61, R61, R0, R66 ;  /* 0x000000003d3d7224 */ /* 0x008fc800078e0242 */
[----:B-1----:R-:W-:-:S04]  /*2200*/  IMAD R61, R61, R4, UR6 ;  /* 0x000000063d3d7e24 */ /* 0x002fc8000f8e0204 */
[----:B--2---:R-:W-:-:S05]  /*2210*/  IMAD.WIDE R2, R61, 0x4, R2 ;  /* 0x000000043d027825 */ /* 0x004fca00078e0202 */
[----:B------:R-:W-:Y:S01]  /*2220*/  STG.E desc[UR4][R2.64], RZ ;  /* 0x000000ff02007986 */ /* 0x000fe2000c101904 */
[----:B------:R-:W-:Y:S05]  /*2230*/  EXIT ;  /* 0x000000000000794d */ /* 0x000fea0003800000 */
.L_x_90:
        /* <DEDUP_REMOVED lines=12> */
.L_x_142:


//--------------------- .nv.shared._ZN7cutlass13device_kernelIN5flash19enable_sm80_to_sm89INS1_16FlashAttnBwdSm80INS1_25CollectiveMainloopBwdSm80ILi1ELi1EN4cute5tupleIJNS5_1CILi64EEES8_NS7_ILi192EEEEEENS_10bfloat16_tEfNS_4arch4Sm80ELb0ELb0ELb1ELb0ELb0ELb0ELb0ELb0ELi2ELi2ELi2ELi2ELb1EEENS1_21CollectiveEpilogueBwdISA_SB_SD_Li256ELb0ELb0ELi4EEENS1_19SingleTileSchedulerILb0ELb0ELb0ELi64EEEEEEEEEvNT_6ParamsE --------------------------
	.section	.nv.shared._ZN7cutlass13device_kernelIN5flash19enable_sm80_to_sm89INS1_16FlashAttnBwdSm80INS1_25CollectiveMainloopBwdSm80ILi1ELi1EN4cute5tupleIJNS5_1CILi64EEES8_NS7_ILi192EEEEEENS_10bfloat16_tEfNS_4arch4Sm80ELb0ELb0ELb1ELb0ELb0ELb0ELb0ELb0ELi2ELi2ELi2ELi2ELb1EEENS1_21CollectiveEpilogueBwdISA_SB_SD_Li256ELb0ELb0ELi4EEENS1_19SingleTileSchedulerILb0ELb0ELb0ELi64EEEEEEEEEvNT_6ParamsE,"aw",@nobits
	.sectionflags	@""
	.align	16
	.zero		1024


//--------------------- .nv.shared.reserved.0     --------------------------
	.section	.nv.shared.reserved.0,"aw",@nobits
	.weak		__nv_reservedSMEM_offset_0_alias
	.size		__nv_reservedSMEM_offset_0_alias, 0, 0
	.other		__nv_reservedSMEM_offset_0_alias,@"STO_CUDA_RESERVED_SHARED STV_DEFAULT"
__nv_reservedSMEM_offset_0_alias:
	.zero		0


//--------------------- .nv.global                --------------------------
	.section	.nv.global,"aw",@nobits
.nv.global:
	.type		_ZN74_INTERNAL_83fe1b93_38_flash_bwd_hdim192_bf16_softcap_sm80_cu_ef95aea4_32884cute1_E,@object
	.size		_ZN74_INTERNAL_83fe1b93_38_flash_bwd_hdim192_bf16_softcap_sm80_cu_ef95aea4_32884cute1_E,(_ZN74_INTERNAL_83fe1b93_38_flash_bwd_hdim192_bf16_softcap_sm80_cu_ef95aea4_32884cuda3std3__45__cpo6cbeginE - _ZN74_INTERNAL_83fe1b93_38_flash_bwd_hdim192_bf16_softcap_sm80_cu_ef95aea4_32884cute1_E)
_ZN74_INTERNAL_83fe1b93_38_flash_bwd_hdim192_bf16_softcap_sm80_cu_ef95aea4_32884cute1_E:
	.zero		1
	.type		_ZN74_INTERNAL_83fe1b93_38_flash_bwd_hdim192_bf16_softcap_sm80_cu_ef95aea4_32884cuda3std3__45__cpo6cbeginE,@object
	.size		_ZN74_INTERNAL_83fe1b93_38_flash_bwd_hdim192_bf16_softcap_sm80_cu_ef95aea4_32884cuda3std3__45__cpo6cbeginE,(_ZN74_INTERNAL_83fe1b93_38_flash_bwd_hdim192_bf16_softcap_sm80_cu_ef95aea4_32884cuda3std3__48in_placeE - _ZN74_INTERNAL_83fe1b93_38_flash_bwd_hdim192_bf16_softcap_sm80_cu_ef95aea4_32884cuda3std3__45__cpo6cbeginE)
_ZN74_INTERNAL_83fe1b93_38_flash_bwd_hdim192_bf16_softcap_sm80_cu_ef95aea4_32884cuda3std3__45__cpo6cbeginE:
	.zero		1
	.type		_ZN74_INTERNAL_83fe1b93_38_flash_bwd_hdim192_bf16_softcap_sm80_cu_ef95aea4_32884cuda3std3__48in_placeE,@object
	.size		_ZN74_INTERNAL_83fe1b93_38_flash_bwd_hdim192_bf16_softcap_sm80_cu_ef95aea4_32884cuda3std3__48in_placeE,(_ZN74_INTERNAL_83fe1b93_38_flash_bwd_hdim192_bf16_softcap_sm80_cu_ef95aea4_32884cuda3std6ranges3__45__cpo9iter_moveE - _ZN74_INTERNAL_83fe1b93_38_flash_bwd_hdim192_bf16_softcap_sm80_cu_ef95aea4_32884cuda3std3__48in_placeE)
_ZN74_INTERNAL_83fe1b93_38_flash_bwd_hdim192_bf16_softcap_sm80_cu_ef95aea4_32884cuda3std3__48in_placeE:
	.zero		1
	.type		_ZN74_INTERNAL_83fe1b93_38_flash_bwd_hdim192_bf16_softcap_sm80_cu_ef95aea4_32884cuda3std6ranges3__45__cpo9iter_moveE,@object
	.size		_ZN74_INTERNAL_83fe1b93_38_flash_bwd_hdim192_bf16_softcap_sm80_cu_ef95aea4_32884cuda3std6ranges3__45__cpo9iter_moveE,(_ZN74_INTERNAL_83fe1b93_38_flash_bwd_hdim192_bf16_softcap_sm80_cu_ef95aea4_32884cuda3std3__45__cpo5beginE - _ZN74_INTERNAL_83fe1b93_38_flash_bwd_hdim192_bf16_softcap_sm80_cu_ef95aea4_32884cuda3std6ranges3__45__cpo9iter_moveE)
_ZN74_INTERNAL_83fe1b93_38_flash_bwd_hdim192_bf16_softcap_sm80_cu_ef95aea4_32884cuda3std6ranges3__45__cpo9iter_moveE:
	.zero		1
	.type		_ZN74_INTERNAL_83fe1b93_38_flash_bwd_hdim192_bf16_softcap_sm80_cu_ef95aea4_32884cuda3std3__45__cpo5beginE,@object
	.size		_ZN74_INTERNAL_83fe1b93_38_flash_bwd_hdim192_bf16_softcap_sm80_cu_ef95aea4_32884cuda3std3__45__cpo5beginE,(_ZN74_INTERNAL_83fe1b93_38_flash_bwd_hdim192_bf16_softcap_sm80_cu_ef95aea4_32884cuda3std3__476_GLOBAL__N__83fe1b93_38_flash_bwd_hdim192_bf16_softcap_sm80_cu_ef95aea4_32886ignoreE - _ZN74_INTERNAL_83fe1b93_38_flash_bwd_hdim192_bf16_softcap_sm80_cu_ef95aea4_32884cuda3std3__45__cpo5beginE)
_ZN74_INTERNAL_83fe1b93_38_flash_bwd_hdim192_bf16_softcap_sm80_cu_ef95aea4_32884cuda3std3__45__cpo5beginE:
	.zero		1
	.type		_ZN74_INTERNAL_83fe1b93_38_flash_bwd_hdim192_bf16_softcap_sm80_cu_ef95aea4_32884cuda3std3__476_GLOBAL__N__83fe1b93_38_flash_bwd_hdim192_bf16_softcap_sm80_cu_ef95aea4_32886ignoreE,@object
	.size		_ZN74_INTERNAL_83fe1b93_38_flash_bwd_hdim192_bf16_softcap_sm80_cu_ef95aea4_32884cuda3std3__476_GLOBAL__N__83fe1b93_38_flash_bwd_hdim192_bf16_softcap_sm80_cu_ef95aea4_32886ignoreE,(_ZN74_INTERNAL_83fe1b93_38_flash_bwd_hdim192_bf16_softcap_sm80_cu_ef95aea4_32884cute7productE - _ZN74_INTERNAL_83fe1b93_38_flash_bwd_hdim192_bf16_softcap_sm80_cu_ef95aea4_32884cuda3std3__476_GLOBAL__N__83fe1b93_38_flash_bwd_hdim192_bf16_softcap_sm80_cu_ef95aea4_32886ignoreE)
_ZN74_INTERNAL_83fe1b93_38_flash_bwd_hdim192_bf16_softcap_sm80_cu_ef95aea4_32884cuda3std3__476_GLOBAL__N__83fe1b93_38_flash_bwd_hdim192_bf16_softcap_sm80_cu_ef95aea4_32886ignoreE:
	.zero		1
	.type		_ZN74_INTERNAL_83fe1b93_38_flash_bwd_hdim192_bf16_softcap_sm80_cu_ef95aea4_32884cute7productE,@object
	.size		_ZN74_INTERNAL_83fe1b93_38_flash_bwd_hdim192_bf16_softcap_sm80_cu_ef95aea4_32884cute7productE,(_ZN74_INTERNAL_83fe1b93_38_flash_bwd_hdim192_bf16_softcap_sm80_cu_ef95aea4_32884cuda3std3__45__cpo3endE - _ZN74_INTERNAL_83fe1b93_38_flash_bwd_hdim192_bf16_softcap_sm80_cu_ef95aea4_32884cute7productE)
_ZN74_INTERNAL_83fe1b93_38_flash_bwd_hdim192_bf16_softcap_sm80_cu_ef95aea4_32884cute7productE:
	.zero		1
	.type		_ZN74_INTERNAL_83fe1b93_38_flash_bwd_hdim192_bf16_softcap_sm80_cu_ef95aea4_32884cuda3std3__45__cpo3endE,@object
	.size		_ZN74_INTERNAL_83fe1b93_38_flash_bwd_hdim192_bf16_softcap_sm80_cu_ef95aea4_32884cuda3std3__45__cpo3endE,(_ZN74_INTERNAL_83fe1b93_38_flash_bwd_hdim192_bf16_softcap_sm80_cu_ef95aea4_32884cuda3std3__419piecewise_constructE - _ZN74_INTERNAL_83fe1b93_38_flash_bwd_hdim192_bf16_softcap_sm80_cu_ef95aea4_32884cuda3std3__45__cpo3endE)
_ZN74_INTERNAL_83fe1b93_38_flash_bwd_hdim192_bf16_softcap_sm80_cu_ef95aea4_32884cuda3std3__45__cpo3endE:
	.zero		1
	.type		_ZN74_INTERNAL_83fe1b93_38_flash_bwd_hdim192_bf16_softcap_sm80_cu_ef95aea4_32884cuda3std3__419piecewise_constructE,@object
	.size		_ZN74_INTERNAL_83fe1b93_38_flash_bwd_hdim192_bf16_softcap_sm80_cu_ef95aea4_32884cuda3std3__419piecewise_constructE,(_ZN74_INTERNAL_83fe1b93_38_flash_bwd_hdim192_bf16_softcap_sm80_cu_ef95aea4_32884cuda3std3__45__cpo4cendE - _ZN74_INTERNAL_83fe1b93_38_flash_bwd_hdim192_bf16_softcap_sm80_cu_ef95aea4_32884cuda3std3__419piecewise_constructE)
_ZN74_INTERNAL_83fe1b93_38_flash_bwd_hdim192_bf16_softcap_sm80_cu_ef95aea4_32884cuda3std3__419piecewise_constructE:
	.zero		1
	.type		_ZN74_INTERNAL_83fe1b93_38_flash_bwd_hdim192_bf16_softcap_sm80_cu_ef95aea4_32884cuda3std3__45__cpo4cendE,@object
	.size		_ZN74_INTERNAL_83fe1b93_38_flash_bwd_hdim192_bf16_softcap_sm80_cu_ef95aea4_32884cuda3std3__45__cpo4cendE,(_ZN74_INTERNAL_83fe1b93_38_flash_bwd_hdim192_bf16_softcap_sm80_cu_ef95aea4_32884cuda3std6ranges3__45__cpo4swapE - _ZN74_INTERNAL_83fe1b93_38_flash_bwd_hdim192_bf16_softcap_sm80_cu_ef95aea4_32884cuda3std3__45__cpo4cendE)
_ZN74_INTERNAL_83fe1b93_38_flash_bwd_hdim192_bf16_softcap_sm80_cu_ef95aea4_32884cuda3std3__45__cpo4cendE:
	.zero		1
	.type		_ZN74_INTERNAL_83fe1b93_38_flash_bwd_hdim192_bf16_softcap_sm80_cu_ef95aea4_32884cuda3std6ranges3__45__cpo4swapE,@object
	.size		_ZN74_INTERNAL_83fe1b93_38_flash_bwd_hdim192_bf16_softcap_sm80_cu_ef95aea4_32884cuda3std6ranges3__45__cpo4swapE,(.L_7 - _ZN74_INTERNAL_83fe1b93_38_flash_bwd_hdim192_bf16_softcap_sm80_cu_ef95aea4_32884cuda3std6ranges3__45__cpo4swapE)
_ZN74_INTERNAL_83fe1b93_38_flash_bwd_hdim192_bf16_softcap_sm80_cu_ef95aea4_32884cuda3std6ranges3__45__cpo4swapE:
	.zero		1
.L_7:


//--------------------- .nv.shared._ZN7cutlass13device_kernelIN5flash19enable_sm80_to_sm89INS1_16FlashAttnBwdSm80INS1_25CollectiveMainloopBwdSm80ILi1ELi1EN4cute5tupleIJNS5_1CILi64EEES8_NS7_ILi192EEEEEENS_10bfloat16_tEfNS_4arch4Sm80ELb0ELb0ELb1ELb0ELb1ELb0ELb0ELb0ELi2ELi2ELi2ELi2ELb1EEENS1_21CollectiveEpilogueBwdISA_SB_SD_Li256ELb0ELb0ELi4EEENS1_19SingleTileSchedulerILb0ELb0ELb0ELi64EEEEEEEEEvNT_6ParamsE --------------------------
	.section	.nv.shared._ZN7cutlass13device_kernelIN5flash19enable_sm80_to_sm89INS1_16FlashAttnBwdSm80INS1_25CollectiveMainloopBwdSm80ILi1ELi1EN4cute5tupleIJNS5_1CILi64EEES8_NS7_ILi192EEEEEENS_10bfloat16_tEfNS_4arch4Sm80ELb0ELb0ELb1ELb0ELb1ELb0ELb0ELb0ELi2ELi2ELi2ELi2ELb1EEENS1_21CollectiveEpilogueBwdISA_SB_SD_Li256ELb0ELb0ELi4EEENS1_19SingleTileSchedulerILb0ELb0ELb0ELi64EEEEEEEEEvNT_6ParamsE,"aw",@nobits
	.sectionflags	@""
	.align	16
	.zero		1024


//--------------------- .nv.shared._ZN7cutlass13device_kernelIN5flash19enable_sm80_to_sm89INS1_16FlashAttnBwdSm80INS1_25CollectiveMainloopBwdSm80ILi1ELi1EN4cute5tupleIJNS5_1CILi64EEES8_NS7_ILi192EEEEEENS_10bfloat16_tEfNS_4arch4Sm80ELb0ELb0ELb1ELb0ELb0ELb0ELb0ELb0ELi2ELi2ELi2ELi2ELb1EEENS1_24CollectiveEpilogueBwdGQAISA_fSD_Li256ELb0ELb0EEENS1_19SingleTileSchedulerILb0ELb0ELb0ELi64EEEEEEEEEvNT_6ParamsE --------------------------
	.section	.nv.shared._ZN7cutlass13device_kernelIN5flash19enable_sm80_to_sm89INS1_16FlashAttnBwdSm80INS1_25CollectiveMainloopBwdSm80ILi1ELi1EN4cute5tupleIJNS5_1CILi64EEES8_NS7_ILi192EEEEEENS_10bfloat16_tEfNS_4arch4Sm80ELb0ELb0ELb1ELb0ELb0ELb0ELb0ELb0ELi2ELi2ELi2ELi2ELb1EEENS1_24CollectiveEpilogueBwdGQAISA_fSD_Li256ELb0ELb0EEENS1_19SingleTileSchedulerILb0ELb0ELb0ELi64EEEEEEEEEvNT_6ParamsE,"aw",@nobits
	.sectionflags	@""
	.align	16
	.zero		1024


//--------------------- .nv.shared._ZN7cutlass13device_kernelIN5flash19enable_sm80_to_sm89INS1_16FlashAttnBwdSm80INS1_25CollectiveMainloopBwdSm80ILi1ELi1EN4cute5tupleIJNS5_1CILi64EEES8_NS7_ILi192EEEEEENS_10bfloat16_tEfNS_4arch4Sm80ELb0ELb0ELb1ELb0ELb1ELb0ELb0ELb0ELi2ELi2ELi2ELi2ELb1EEENS1_24CollectiveEpilogueBwdGQAISA_fSD_Li256ELb0ELb1EEENS1_19SingleTileSchedulerILb0ELb0ELb0ELi64EEEEEEEEEvNT_6ParamsE --------------------------
	.section	.nv.shared._ZN7cutlass13device_kernelIN5flash19enable_sm80_to_sm89INS1_16FlashAttnBwdSm80INS1_25CollectiveMainloopBwdSm80ILi1ELi1EN4cute5tupleIJNS5_1CILi64EEES8_NS7_ILi192EEEEEENS_10bfloat16_tEfNS_4arch4Sm80ELb0ELb0ELb1ELb0ELb1ELb0ELb0ELb0ELi2ELi2ELi2ELi2ELb1EEENS1_24CollectiveEpilogueBwdGQAISA_fSD_Li256ELb0ELb1EEENS1_19SingleTileSchedulerILb0ELb0ELb0ELi64EEEEEEEEEvNT_6ParamsE,"aw",@nobits
	.sectionflags	@""
	.align	16
	.zero		1024


//--------------------- .nv.shared._ZN7cutlass13device_kernelIN5flash19enable_sm80_to_sm89INS1_16FlashAttnBwdSm80INS1_25CollectiveMainloopBwdSm80ILi1ELi1EN4cute5tupleIJNS5_1CILi64EEES8_NS7_ILi192EEEEEENS_10bfloat16_tEfNS_4arch4Sm80ELb0ELb0ELb1ELb1ELb0ELb0ELb0ELb0ELi2ELi2ELi2ELi2ELb1EEENS1_21CollectiveEpilogueBwdISA_SB_SD_Li256ELb1ELb0ELi4EEENS1_19SingleTileSchedulerILb1ELb0ELb0ELi64EEEEEEEEEvNT_6ParamsE --------------------------
	.section	.nv.shared._ZN7cutlass13device_kernelIN5flash19enable_sm80_to_sm89INS1_16FlashAttnBwdSm80INS1_25CollectiveMainloopBwdSm80ILi1ELi1EN4cute5tupleIJNS5_1CILi64EEES8_NS7_ILi192EEEEEENS_10bfloat16_tEfNS_4arch4Sm80ELb0ELb0ELb1ELb1ELb0ELb0ELb0ELb0ELi2ELi2ELi2ELi2ELb1EEENS1_21CollectiveEpilogueBwdISA_SB_SD_Li256ELb1ELb0ELi4EEENS1_19SingleTileSchedulerILb1ELb0ELb0ELi64EEEEEEEEEvNT_6ParamsE,"aw",@nobits
	.sectionflags	@""
	.align	16
	.zero		1024


//--------------------- .nv.shared._ZN7cutlass13device_kernelIN5flash19enable_sm80_to_sm89INS1_16FlashAttnBwdSm80INS1_25CollectiveMainloopBwdSm80ILi1ELi1EN4cute5tupleIJNS5_1CILi64EEES8_NS7_ILi192EEEEEENS_10bfloat16_tEfNS_4arch4Sm80ELb0ELb0ELb1ELb1ELb1ELb0ELb0ELb0ELi2ELi2ELi2ELi2ELb1EEENS1_21CollectiveEpilogueBwdISA_SB_SD_Li256ELb1ELb0ELi4EEENS1_19SingleTileSchedulerILb1ELb0ELb0ELi64EEEEEEEEEvNT_6ParamsE --------------------------
	.section	.nv.shared._ZN7cutlass13device_kernelIN5flash19enable_sm80_to_sm89INS1_16FlashAttnBwdSm80INS1_25CollectiveMainloopBwdSm80ILi1ELi1EN4cute5tupleIJNS5_1CILi64EEES8_NS7_ILi192EEEEEENS_10bfloat16_tEfNS_4arch4Sm80ELb0ELb0ELb1ELb1ELb1ELb0ELb0ELb0ELi2ELi2ELi2ELi2ELb1EEENS1_21CollectiveEpilogueBwdISA_SB_SD_Li256ELb1ELb0ELi4EEENS1_19SingleTileSchedulerILb1ELb0ELb0ELi64EEEEEEEEEvNT_6ParamsE,"aw",@nobits
	.sectionflags	@""
	.align	16
	.zero		1024


//--------------------- .nv.shared._ZN7cutlass13device_kernelIN5flash19enable_sm80_to_sm89INS1_16FlashAttnBwdSm80INS1_25CollectiveMainloopBwdSm80ILi1ELi1EN4cute5tupleIJNS5_1CILi64EEES8_NS7_ILi192EEEEEENS_10bfloat16_tEfNS_4arch4Sm80ELb0ELb0ELb1ELb1ELb0ELb0ELb0ELb0ELi2ELi2ELi2ELi2ELb1EEENS1_24CollectiveEpilogueBwdGQAISA_fSD_Li256ELb1ELb0EEENS1_19SingleTileSchedulerILb1ELb0ELb0ELi64EEEEEEEEEvNT_6ParamsE --------------------------
	.section	.nv.shared._ZN7cutlass13device_kernelIN5flash19enable_sm80_to_sm89INS1_16FlashAttnBwdSm80INS1_25CollectiveMainloopBwdSm80ILi1ELi1EN4cute5tupleIJNS5_1CILi64EEES8_NS7_ILi192EEEEEENS_10bfloat16_tEfNS_4arch4Sm80ELb0ELb0ELb1ELb1ELb0ELb0ELb0ELb0ELi2ELi2ELi2ELi2ELb1EEENS1_24CollectiveEpilogueBwdGQAISA_fSD_Li256ELb1ELb0EEENS1_19SingleTileSchedulerILb1ELb0ELb0ELi64EEEEEEEEEvNT_6ParamsE,"aw",@nobits
	.sectionflags	@""
	.align	16
	.zero		1024


//--------------------- .nv.shared._ZN7cutlass13device_kernelIN5flash19enable_sm80_to_sm89INS1_16FlashAttnBwdSm80INS1_25CollectiveMainloopBwdSm80ILi1ELi1EN4cute5tupleIJNS5_1CILi64EEES8_NS7_ILi192EEEEEENS_10bfloat16_tEfNS_4arch4Sm80ELb0ELb0ELb1ELb1ELb1ELb0ELb0ELb0ELi2ELi2ELi2ELi2ELb1EEENS1_24CollectiveEpilogueBwdGQAISA_fSD_Li256ELb1ELb1EEENS1_19SingleTileSchedulerILb1ELb0ELb0ELi64EEEEEEEEEvNT_6ParamsE --------------------------
	.section	.nv.shared._ZN7cutlass13device_kernelIN5flash19enable_sm80_to_sm89INS1_16FlashAttnBwdSm80INS1_25CollectiveMainloopBwdSm80ILi1ELi1EN4cute5tupleIJNS5_1CILi64EEES8_NS7_ILi192EEEEEENS_10bfloat16_tEfNS_4arch4Sm80ELb0ELb0ELb1ELb1ELb1ELb0ELb0ELb0ELi2ELi2ELi2ELi2ELb1EEENS1_24CollectiveEpilogueBwdGQAISA_fSD_Li256ELb1ELb1EEENS1_19SingleTileSchedulerILb1ELb0ELb0ELi64EEEEEEEEEvNT_6ParamsE,"aw",@nobits
	.sectionflags	@""
	.align	16
	.zero		1024


//--------------------- .nv.shared._ZN7cutlass13device_kernelIN5flash19enable_sm80_to_sm89INS1_16FlashAttnBwdSm80INS1_25CollectiveMainloopBwdSm80ILi1ELi1EN4cute5tupleIJNS5_1CILi64EEES8_NS7_ILi192EEEEEENS_10bfloat16_tEfNS_4arch4Sm80ELb0ELb1ELb1ELb0ELb0ELb0ELb0ELb0ELi2ELi2ELi2ELi2ELb1EEENS1_21CollectiveEpilogueBwdISA_SB_SD_Li256ELb0ELb0ELi4EEENS1_19SingleTileSchedulerILb0ELb0ELb0ELi64EEEEEEEEEvNT_6ParamsE --------------------------
	.section	.nv.shared._ZN7cutlass13device_kernelIN5flash19enable_sm80_to_sm89INS1_16FlashAttnBwdSm80INS1_25CollectiveMainloopBwdSm80ILi1ELi1EN4cute5tupleIJNS5_1CILi64EEES8_NS7_ILi192EEEEEENS_10bfloat16_tEfNS_4arch4Sm80ELb0ELb1ELb1ELb0ELb0ELb0ELb0ELb0ELi2ELi2ELi2ELi2ELb1EEENS1_21CollectiveEpilogueBwdISA_SB_SD_Li256ELb0ELb0ELi4EEENS1_19SingleTileSchedulerILb0ELb0ELb0ELi64EEEEEEEEEvNT_6ParamsE,"aw",@nobits
	.sectionflags	@""
	.align	16
	.zero		1024


//--------------------- .nv.shared._ZN7cutlass13device_kernelIN5flash19enable_sm80_to_sm89INS1_16FlashAttnBwdSm80INS1_25CollectiveMainloopBwdSm80ILi1ELi1EN4cute5tupleIJNS5_1CILi64EEES8_NS7_ILi192EEEEEENS_10bfloat16_tEfNS_4arch4Sm80ELb0ELb1ELb1ELb0ELb1ELb0ELb0ELb0ELi2ELi2ELi2ELi2ELb1EEENS1_21CollectiveEpilogueBwdISA_SB_SD_Li256ELb0ELb0ELi4EEENS1_19SingleTileSchedulerILb0ELb0ELb0ELi64EEEEEEEEEvNT_6ParamsE --------------------------
	.section	.nv.shared._ZN7cutlass13device_kernelIN5flash19enable_sm80_to_sm89INS1_16FlashAttnBwdSm80INS1_25CollectiveMainloopBwdSm80ILi1ELi1EN4cute5tupleIJNS5_1CILi64EEES8_NS7_ILi192EEEEEENS_10bfloat16_tEfNS_4arch4Sm80ELb0ELb1ELb1ELb0ELb1ELb0ELb0ELb0ELi2ELi2ELi2ELi2ELb1EEENS1_21CollectiveEpilogueBwdISA_SB_SD_Li256ELb0ELb0ELi4EEENS1_19SingleTileSchedulerILb0ELb0ELb0ELi64EEEEEEEEEvNT_6ParamsE,"aw",@nobits
	.sectionflags	@""
	.align	16
	.zero		1024


//--------------------- .nv.shared._ZN7cutlass13device_kernelIN5flash19enable_sm80_to_sm89INS1_16FlashAttnBwdSm80INS1_25CollectiveMainloopBwdSm80ILi1ELi1EN4cute5tupleIJNS5_1CILi64EEES8_NS7_ILi192EEEEEENS_10bfloat16_tEfNS_4arch4Sm80ELb0ELb1ELb1ELb0ELb0ELb0ELb0ELb0ELi2ELi2ELi2ELi2ELb1EEENS1_24CollectiveEpilogueBwdGQAISA_fSD_Li256ELb0ELb0EEENS1_19SingleTileSchedulerILb0ELb0ELb0ELi64EEEEEEEEEvNT_6ParamsE --------------------------
	.section	.nv.shared._ZN7cutlass13device_kernelIN5flash19enable_sm80_to_sm89INS1_16FlashAttnBwdSm80INS1_25CollectiveMainloopBwdSm80ILi1ELi1EN4cute5tupleIJNS5_1CILi64EEES8_NS7_ILi192EEEEEENS_10bfloat16_tEfNS_4arch4Sm80ELb0ELb1ELb1ELb0ELb0ELb0ELb0ELb0ELi2ELi2ELi2ELi2ELb1EEENS1_24CollectiveEpilogueBwdGQAISA_fSD_Li256ELb0ELb0EEENS1_19SingleTileSchedulerILb0ELb0ELb0ELi64EEEEEEEEEvNT_6ParamsE,"aw",@nobits
	.sectionflags	@""
	.align	16
	.zero		1024


//--------------------- .nv.shared._ZN7cutlass13device_kernelIN5flash19enable_sm80_to_sm89INS1_16FlashAttnBwdSm80INS1_25CollectiveMainloopBwdSm80ILi1ELi1EN4cute5tupleIJNS5_1CILi64EEES8_NS7_ILi192EEEEEENS_10bfloat16_tEfNS_4arch4Sm80ELb0ELb1ELb1ELb0ELb1ELb0ELb0ELb0ELi2ELi2ELi2ELi2ELb1EEENS1_24CollectiveEpilogueBwdGQAISA_fSD_Li256ELb0ELb1EEENS1_19SingleTileSchedulerILb0ELb0ELb0ELi64EEEEEEEEEvNT_6ParamsE --------------------------
	.section	.nv.shared._ZN7cutlass13device_kernelIN5flash19enable_sm80_to_sm89INS1_16FlashAttnBwdSm80INS1_25CollectiveMainloopBwdSm80ILi1ELi1EN4cute5tupleIJNS5_1CILi64EEES8_NS7_ILi192EEEEEENS_10bfloat16_tEfNS_4arch4Sm80ELb0ELb1ELb1ELb0ELb1ELb0ELb0ELb0ELi2ELi2ELi2ELi2ELb1EEENS1_24CollectiveEpilogueBwdGQAISA_fSD_Li256ELb0ELb1EEENS1_19SingleTileSchedulerILb0ELb0ELb0ELi64EEEEEEEEEvNT_6ParamsE,"aw",@nobits
	.sectionflags	@""
	.align	16
	.zero		1024


//--------------------- .nv.shared._ZN7cutlass13device_kernelIN5flash19enable_sm80_to_sm89INS1_16FlashAttnBwdSm80INS1_25CollectiveMainloopBwdSm80ILi1ELi1EN4cute5tupleIJNS5_1CILi64EEES8_NS7_ILi192EEEEEENS_10bfloat16_tEfNS_4arch4Sm80ELb0ELb1ELb1ELb1ELb0ELb0ELb0ELb0ELi2ELi2ELi2ELi2ELb1EEENS1_21CollectiveEpilogueBwdISA_SB_SD_Li256ELb1ELb0ELi4EEENS1_19SingleTileSchedulerILb1ELb0ELb0ELi64EEEEEEEEEvNT_6ParamsE --------------------------
	.section	.nv.shared._ZN7cutlass13device_kernelIN5flash19enable_sm80_to_sm89INS1_16FlashAttnBwdSm80INS1_25CollectiveMainloopBwdSm80ILi1ELi1EN4cute5tupleIJNS5_1CILi64EEES8_NS7_ILi192EEEEEENS_10bfloat16_tEfNS_4arch4Sm80ELb0ELb1ELb1ELb1ELb0ELb0ELb0ELb0ELi2ELi2ELi2ELi2ELb1EEENS1_21CollectiveEpilogueBwdISA_SB_SD_Li256ELb1ELb0ELi4EEENS1_19SingleTileSchedulerILb1ELb0ELb0ELi64EEEEEEEEEvNT_6ParamsE,"aw",@nobits
	.sectionflags	@""
	.align	16
	.zero		1024


//--------------------- .nv.shared._ZN7cutlass13device_kernelIN5flash19enable_sm80_to_sm89INS1_16FlashAttnBwdSm80INS1_25CollectiveMainloopBwdSm80ILi1ELi1EN4cute5tupleIJNS5_1CILi64EEES8_NS7_ILi192EEEEEENS_10bfloat16_tEfNS_4arch4Sm80ELb0ELb1ELb1ELb1ELb1ELb0ELb0ELb0ELi2ELi2ELi2ELi2ELb1EEENS1_21CollectiveEpilogueBwdISA_SB_SD_Li256ELb1ELb0ELi4EEENS1_19SingleTileSchedulerILb1ELb0ELb0ELi64EEEEEEEEEvNT_6ParamsE --------------------------
	.section	.nv.shared._ZN7cutlass13device_kernelIN5flash19enable_sm80_to_sm89INS1_16FlashAttnBwdSm80INS1_25CollectiveMainloopBwdSm80ILi1ELi1EN4cute5tupleIJNS5_1CILi64EEES8_NS7_ILi192EEEEEENS_10bfloat16_tEfNS_4arch4Sm80ELb0ELb1ELb1ELb1ELb1ELb0ELb0ELb0ELi2ELi2ELi2ELi2ELb1EEENS1_21CollectiveEpilogueBwdISA_SB_SD_Li256ELb1ELb0ELi4EEENS1_19SingleTileSchedulerILb1ELb0ELb0ELi64EEEEEEEEEvNT_6ParamsE,"aw",@nobits
	.sectionflags	@""
	.align	16
	.zero		1024


//--------------------- .nv.shared._ZN7cutlass13device_kernelIN5flash19enable_sm80_to_sm89INS1_16FlashAttnBwdSm80INS1_25CollectiveMainloopBwdSm80ILi1ELi1EN4cute5tupleIJNS5_1CILi64EEES8_NS7_ILi192EEEEEENS_10bfloat16_tEfNS_4arch4Sm80ELb0ELb1ELb1ELb1ELb0ELb0ELb0ELb0ELi2ELi2ELi2ELi2ELb1EEENS1_24CollectiveEpilogueBwdGQAISA_fSD_Li256ELb1ELb0EEENS1_19SingleTileSchedulerILb1ELb0ELb0ELi64EEEEEEEEEvNT_6ParamsE --------------------------
	.section	.nv.shared._ZN7cutlass13device_kernelIN5flash19enable_sm80_to_sm89INS1_16FlashAttnBwdSm80INS1_25CollectiveMainloopBwdSm80ILi1ELi1EN4cute5tupleIJNS5_1CILi64EEES8_NS7_ILi192EEEEEENS_10bfloat16_tEfNS_4arch4Sm80ELb0ELb1ELb1ELb1ELb0ELb0ELb0ELb0ELi2ELi2ELi2ELi2ELb1EEENS1_24CollectiveEpilogueBwdGQAISA_fSD_Li256ELb1ELb0EEENS1_19SingleTileSchedulerILb1ELb0ELb0ELi64EEEEEEEEEvNT_6ParamsE,"aw",@nobits
	.sectionflags	@""
	.align	16
	.zero		1024


//--------------------- .nv.shared._ZN7cutlass13device_kernelIN5flash19enable_sm80_to_sm89INS1_16FlashAttnBwdSm80INS1_25CollectiveMainloopBwdSm80ILi1ELi1EN4cute5tupleIJNS5_1CILi64EEES8_NS7_ILi192EEEEEENS_10bfloat16_tEfNS_4arch4Sm80ELb0ELb1ELb1ELb1ELb1ELb0ELb0ELb0ELi2ELi2ELi2ELi2ELb1EEENS1_24CollectiveEpilogueBwdGQAISA_fSD_Li256ELb1ELb1EEENS1_19SingleTileSchedulerILb1ELb0ELb0ELi64EEEEEEEEEvNT_6ParamsE --------------------------
	.section	.nv.shared._ZN7cutlass13device_kernelIN5flash19enable_sm80_to_sm89INS1_16FlashAttnBwdSm80INS1_25CollectiveMainloopBwdSm80ILi1ELi1EN4cute5tupleIJNS5_1CILi64EEES8_NS7_ILi192EEEEEENS_10bfloat16_tEfNS_4arch4Sm80ELb0ELb1ELb1ELb1ELb1ELb0ELb0ELb0ELi2ELi2ELi2ELi2ELb1EEENS1_24CollectiveEpilogueBwdGQAISA_fSD_Li256ELb1ELb1EEENS1_19SingleTileSchedulerILb1ELb0ELb0ELi64EEEEEEEEEvNT_6ParamsE,"aw",@nobits
	.sectionflags	@""
	.align	16
	.zero		1024


//--------------------- .nv.shared._ZN7cutlass13device_kernelIN5flash19enable_sm80_to_sm89INS1_16FlashAttnBwdSm80INS1_25CollectiveMainloopBwdSm80ILi1ELi1EN4cute5tupleIJNS5_1CILi64EEES8_NS7_ILi192EEEEEENS_10bfloat16_tEfNS_4arch4Sm80ELb1ELb0ELb1ELb0ELb0ELb0ELb0ELb0ELi2ELi2ELi2ELi2ELb1EEENS1_21CollectiveEpilogueBwdISA_SB_SD_Li256ELb0ELb0ELi4EEENS1_25SingleTileBwdLPTSchedulerILb0ELi64ELb0EEEEEEEEEvNT_6ParamsE --------------------------
	.section	.nv.shared._ZN7cutlass13device_kernelIN5flash19enable_sm80_to_sm89INS1_16FlashAttnBwdSm80INS1_25CollectiveMainloopBwdSm80ILi1ELi1EN4cute5tupleIJNS5_1CILi64EEES8_NS7_ILi192EEEEEENS_10bfloat16_tEfNS_4arch4Sm80ELb1ELb0ELb1ELb0ELb0ELb0ELb0ELb0ELi2ELi2ELi2ELi2ELb1EEENS1_21CollectiveEpilogueBwdISA_SB_SD_Li256ELb0ELb0ELi4EEENS1_25SingleTileBwdLPTSchedulerILb0ELi64ELb0EEEEEEEEEvNT_6ParamsE,"aw",@nobits
	.sectionflags	@""
	.align	16
	.zero		1024


//--------------------- .nv.shared._ZN7cutlass13device_kernelIN5flash19enable_sm80_to_sm89INS1_16FlashAttnBwdSm80INS1_25CollectiveMainloopBwdSm80ILi1ELi1EN4cute5tupleIJNS5_1CILi64EEES8_NS7_ILi192EEEEEENS_10bfloat16_tEfNS_4arch4Sm80ELb1ELb0ELb1ELb0ELb1ELb0ELb0ELb0ELi2ELi2ELi2ELi2ELb1EEENS1_21CollectiveEpilogueBwdISA_SB_SD_Li256ELb0ELb0ELi4EEENS1_25SingleTileBwdLPTSchedulerILb0ELi64ELb1EEEEEEEEEvNT_6ParamsE --------------------------
	.section	.nv.shared._ZN7cutlass13device_kernelIN5flash19enable_sm80_to_sm89INS1_16FlashAttnBwdSm80INS1_25CollectiveMainloopBwdSm80ILi1ELi1EN4cute5tupleIJNS5_1CILi64EEES8_NS7_ILi192EEEEEENS_10bfloat16_tEfNS_4arch4Sm80ELb1ELb0ELb1ELb0ELb1ELb0ELb0ELb0ELi2ELi2ELi2ELi2ELb1EEENS1_21CollectiveEpilogueBwdISA_SB_SD_Li256ELb0ELb0ELi4EEENS1_25SingleTileBwdLPTSchedulerILb0ELi64ELb1EEEEEEEEEvNT_6ParamsE,"aw",@nobits
	.sectionflags	@""
	.align	16
	.zero		1024


//--------------------- .nv.shared._ZN7cutlass13device_kernelIN5flash19enable_sm80_to_sm89INS1_16FlashAttnBwdSm80INS1_25CollectiveMainloopBwdSm80ILi1ELi1EN4cute5tupleIJNS5_1CILi64EEES8_NS7_ILi192EEEEEENS_10bfloat16_tEfNS_4arch4Sm80ELb1ELb0ELb1ELb0ELb0ELb0ELb0ELb0ELi2ELi2ELi2ELi2ELb1EEENS1_24CollectiveEpilogueBwdGQAISA_fSD_Li256ELb0ELb0EEENS1_25SingleTileBwdLPTSchedulerILb0ELi64ELb0EEEEEEEEEvNT_6ParamsE --------------------------
	.section	.nv.shared._ZN7cutlass13device_kernelIN5flash19enable_sm80_to_sm89INS1_16FlashAttnBwdSm80INS1_25CollectiveMainloopBwdSm80ILi1ELi1EN4cute5tupleIJNS5_1CILi64EEES8_NS7_ILi192EEEEEENS_10bfloat16_tEfNS_4arch4Sm80ELb1ELb0ELb1ELb0ELb0ELb0ELb0ELb0ELi2ELi2ELi2ELi2ELb1EEENS1_24CollectiveEpilogueBwdGQAISA_fSD_Li256ELb0ELb0EEENS1_25SingleTileBwdLPTSchedulerILb0ELi64ELb0EEEEEEEEEvNT_6ParamsE,"aw",@nobits
	.sectionflags	@""
	.align	16
	.zero		1024


//--------------------- .nv.shared._ZN7cutlass13device_kernelIN5flash19enable_sm80_to_sm89INS1_16FlashAttnBwdSm80INS1_25CollectiveMainloopBwdSm80ILi1ELi1EN4cute5tupleIJNS5_1CILi64EEES8_NS7_ILi192EEEEEENS_10bfloat16_tEfNS_4arch4Sm80ELb1ELb0ELb1ELb0ELb1ELb0ELb0ELb0ELi2ELi2ELi2ELi2ELb1EEENS1_24CollectiveEpilogueBwdGQAISA_fSD_Li256ELb0ELb1EEENS1_25SingleTileBwdLPTSchedulerILb0ELi64ELb1EEEEEEEEEvNT_6ParamsE --------------------------
	.section	.nv.shared._ZN7cutlass13device_kernelIN5flash19enable_sm80_to_sm89INS1_16FlashAttnBwdSm80INS1_25CollectiveMainloopBwdSm80ILi1ELi1EN4cute5tupleIJNS5_1CILi64EEES8_NS7_ILi192EEEEEENS_10bfloat16_tEfNS_4arch4Sm80ELb1ELb0ELb1ELb0ELb1ELb0ELb0ELb0ELi2ELi2ELi2ELi2ELb1EEENS1_24CollectiveEpilogueBwdGQAISA_fSD_Li256ELb0ELb1EEENS1_25SingleTileBwdLPTSchedulerILb0ELi64ELb1EEEEEEEEEvNT_6ParamsE,"aw",@nobits
	.sectionflags	@""
	.align	16
	.zero		1024


//--------------------- .nv.shared._ZN7cutlass13device_kernelIN5flash19enable_sm80_to_sm89INS1_16FlashAttnBwdSm80INS1_25CollectiveMainloopBwdSm80ILi1ELi1EN4cute5tupleIJNS5_1CILi64EEES8_NS7_ILi192EEEEEENS_10bfloat16_tEfNS_4arch4Sm80ELb1ELb0ELb1ELb1ELb0ELb0ELb0ELb0ELi2ELi2ELi2ELi2ELb1EEENS1_21CollectiveEpilogueBwdISA_SB_SD_Li256ELb1ELb0ELi4EEENS1_25SingleTileBwdLPTSchedulerILb1ELi64ELb0EEEEEEEEEvNT_6ParamsE --------------------------
	.section	.nv.shared._ZN7cutlass13device_kernelIN5flash19enable_sm80_to_sm89INS1_16FlashAttnBwdSm80INS1_25CollectiveMainloopBwdSm80ILi1ELi1EN4cute5tupleIJNS5_1CILi64EEES8_NS7_ILi192EEEEEENS_10bfloat16_tEfNS_4arch4Sm80ELb1ELb0ELb1ELb1ELb0ELb0ELb0ELb0ELi2ELi2ELi2ELi2ELb1EEENS1_21CollectiveEpilogueBwdISA_SB_SD_Li256ELb1ELb0ELi4EEENS1_25SingleTileBwdLPTSchedulerILb1ELi64ELb0EEEEEEEEEvNT_6ParamsE,"aw",@nobits
	.sectionflags	@""
	.align	16
	.zero		1024


//--------------------- .nv.shared._ZN7cutlass13device_kernelIN5flash19enable_sm80_to_sm89INS1_16FlashAttnBwdSm80INS1_25CollectiveMainloopBwdSm80ILi1ELi1EN4cute5tupleIJNS5_1CILi64EEES8_NS7_ILi192EEEEEENS_10bfloat16_tEfNS_4arch4Sm80ELb1ELb0ELb1ELb1ELb1ELb0ELb0ELb0ELi2ELi2ELi2ELi2ELb1EEENS1_21CollectiveEpilogueBwdISA_SB_SD_Li256ELb1ELb0ELi4EEENS1_25SingleTileBwdLPTSchedulerILb1ELi64ELb1EEEEEEEEEvNT_6ParamsE --------------------------
	.section	.nv.shared._ZN7cutlass13device_kernelIN5flash19enable_sm80_to_sm89INS1_16FlashAttnBwdSm80INS1_25CollectiveMainloopBwdSm80ILi1ELi1EN4cute5tupleIJNS5_1CILi64EEES8_NS7_ILi192EEEEEENS_10bfloat16_tEfNS_4arch4Sm80ELb1ELb0ELb1ELb1ELb1ELb0ELb0ELb0ELi2ELi2ELi2ELi2ELb1EEENS1_21CollectiveEpilogueBwdISA_SB_SD_Li256ELb1ELb0ELi4EEENS1_25SingleTileBwdLPTSchedulerILb1ELi64ELb1EEEEEEEEEvNT_6ParamsE,"aw",@nobits
	.sectionflags	@""
	.align	16
	.zero		1024


//--------------------- .nv.shared._ZN7cutlass13device_kernelIN5flash19enable_sm80_to_sm89INS1_16FlashAttnBwdSm80INS1_25CollectiveMainloopBwdSm80ILi1ELi1EN4cute5tupleIJNS5_1CILi64EEES8_NS7_ILi192EEEEEENS_10bfloat16_tEfNS_4arch4Sm80ELb1ELb0ELb1ELb1ELb0ELb0ELb0ELb0ELi2ELi2ELi2ELi2ELb1EEENS1_24CollectiveEpilogueBwdGQAISA_fSD_Li256ELb1ELb0EEENS1_25SingleTileBwdLPTSchedulerILb1ELi64ELb0EEEEEEEEEvNT_6ParamsE --------------------------
	.section	.nv.shared._ZN7cutlass13device_kernelIN5flash19enable_sm80_to_sm89INS1_16FlashAttnBwdSm80INS1_25CollectiveMainloopBwdSm80ILi1ELi1EN4cute5tupleIJNS5_1CILi64EEES8_NS7_ILi192EEEEEENS_10bfloat16_tEfNS_4arch4Sm80ELb1ELb0ELb1ELb1ELb0ELb0ELb0ELb0ELi2ELi2ELi2ELi2ELb1EEENS1_24CollectiveEpilogueBwdGQAISA_fSD_Li256ELb1ELb0EEENS1_25SingleTileBwdLPTSchedulerILb1ELi64ELb0EEEEEEEEEvNT_6ParamsE,"aw",@nobits
	.sectionflags	@""
	.align	16
	.zero		1024


//--------------------- .nv.shared._ZN7cutlass13device_kernelIN5flash19enable_sm80_to_sm89INS1_16FlashAttnBwdSm80INS1_25CollectiveMainloopBwdSm80ILi1ELi1EN4cute5tupleIJNS5_1CILi64EEES8_NS7_ILi192EEEEEENS_10bfloat16_tEfNS_4arch4Sm80ELb1ELb0ELb1ELb1ELb1ELb0ELb0ELb0ELi2ELi2ELi2ELi2ELb1EEENS1_24CollectiveEpilogueBwdGQAISA_fSD_Li256ELb1ELb1EEENS1_25SingleTileBwdLPTSchedulerILb1ELi64ELb1EEEEEEEEEvNT_6ParamsE --------------------------
	.section	.nv.shared._ZN7cutlass13device_kernelIN5flash19enable_sm80_to_sm89INS1_16FlashAttnBwdSm80INS1_25CollectiveMainloopBwdSm80ILi1ELi1EN4cute5tupleIJNS5_1CILi64EEES8_NS7_ILi192EEEEEENS_10bfloat16_tEfNS_4arch4Sm80ELb1ELb0ELb1ELb1ELb1ELb0ELb0ELb0ELi2ELi2ELi2ELi2ELb1EEENS1_24CollectiveEpilogueBwdGQAISA_fSD_Li256ELb1ELb1EEENS1_25SingleTileBwdLPTSchedulerILb1ELi64ELb1EEEEEEEEEvNT_6ParamsE,"aw",@nobits
	.sectionflags	@""
	.align	16
	.zero		1024


//--------------------- .nv.shared._ZN7cutlass13device_kernelIN5flash19enable_sm80_to_sm89INS1_16FlashAttnBwdSm80INS1_25CollectiveMainloopBwdSm80ILi2ELi1EN4cute5tupleIJNS5_1CILi64EEENS7_ILi80EEENS7_ILi192EEEEEENS_10bfloat16_tEfNS_4arch4Sm80ELb0ELb0ELb1ELb0ELb0ELb0ELb1ELb0ELi2ELi4ELi2ELi2ELb0EEENS1_21CollectiveEpilogueBwdISB_SC_SE_Li256ELb0ELb1ELi4EEENS1_19SingleTileSchedulerILb0ELb0ELb0ELi80EEEEEEEEEvNT_6ParamsE --------------------------
	.section	.nv.shared._ZN7cutlass13device_kernelIN5flash19enable_sm80_to_sm89INS1_16FlashAttnBwdSm80INS1_25CollectiveMainloopBwdSm80ILi2ELi1EN4cute5tupleIJNS5_1CILi64EEENS7_ILi80EEENS7_ILi192EEEEEENS_10bfloat16_tEfNS_4arch4Sm80ELb0ELb0ELb1ELb0ELb0ELb0ELb1ELb0ELi2ELi4ELi2ELi2ELb0EEENS1_21CollectiveEpilogueBwdISB_SC_SE_Li256ELb0ELb1ELi4EEENS1_19SingleTileSchedulerILb0ELb0ELb0ELi80EEEEEEEEEvNT_6ParamsE,"aw",@nobits
	.sectionflags	@""
	.align	16
	.zero		1024


//--------------------- .nv.shared._ZN7cutlass13device_kernelIN5flash19enable_sm80_to_sm89INS1_16FlashAttnBwdSm80INS1_25CollectiveMainloopBwdSm80ILi2ELi1EN4cute5tupleIJNS5_1CILi64EEENS7_ILi80EEENS7_ILi192EEEEEENS_10bfloat16_tEfNS_4arch4Sm80ELb0ELb0ELb1ELb0ELb1ELb0ELb1ELb0ELi2ELi4ELi2ELi2ELb0EEENS1_21CollectiveEpilogueBwdISB_SC_SE_Li256ELb0ELb1ELi4EEENS1_19SingleTileSchedulerILb0ELb0ELb0ELi80EEEEEEEEEvNT_6ParamsE --------------------------
	.section	.nv.shared._ZN7cutlass13device_kernelIN5flash19enable_sm80_to_sm89INS1_16FlashAttnBwdSm80INS1_25CollectiveMainloopBwdSm80ILi2ELi1EN4cute5tupleIJNS5_1CILi64EEENS7_ILi80EEENS7_ILi192EEEEEENS_10bfloat16_tEfNS_4arch4Sm80ELb0ELb0ELb1ELb0ELb1ELb0ELb1ELb0ELi2ELi4ELi2ELi2ELb0EEENS1_21CollectiveEpilogueBwdISB_SC_SE_Li256ELb0ELb1ELi4EEENS1_19SingleTileSchedulerILb0ELb0ELb0ELi80EEEEEEEEEvNT_6ParamsE,"aw",@nobits
	.sectionflags	@""
	.align	16
	.zero		1024


//--------------------- .nv.shared._ZN7cutlass13device_kernelIN5flash19enable_sm80_to_sm89INS1_16FlashAttnBwdSm80INS1_25CollectiveMainloopBwdSm80ILi2ELi1EN4cute5tupleIJNS5_1CILi64EEENS7_ILi80EEENS7_ILi192EEEEEENS_10bfloat16_tEfNS_4arch4Sm80ELb0ELb0ELb1ELb0ELb0ELb0ELb1ELb0ELi2ELi4ELi2ELi2ELb0EEENS1_24CollectiveEpilogueBwdGQAISB_fSE_Li256ELb0ELb0EEENS1_19SingleTileSchedulerILb0ELb0ELb0ELi80EEEEEEEEEvNT_6ParamsE --------------------------
	.section	.nv.shared._ZN7cutlass13device_kernelIN5flash19enable_sm80_to_sm89INS1_16FlashAttnBwdSm80INS1_25CollectiveMainloopBwdSm80ILi2ELi1EN4cute5tupleIJNS5_1CILi64EEENS7_ILi80EEENS7_ILi192EEEEEENS_10bfloat16_tEfNS_4arch4Sm80ELb0ELb0ELb1ELb0ELb0ELb0ELb1ELb0ELi2ELi4ELi2ELi2ELb0EEENS1_24CollectiveEpilogueBwdGQAISB_fSE_Li256ELb0ELb0EEENS1_19SingleTileSchedulerILb0ELb0ELb0ELi80EEEEEEEEEvNT_6ParamsE,"aw",@nobits
	.sectionflags	@""
	.align	16
	.zero		1024


//--------------------- .nv.shared._ZN7cutlass13device_kernelIN5flash19enable_sm80_to_sm89INS1_16FlashAttnBwdSm80INS1_25CollectiveMainloopBwdSm80ILi2ELi1EN4cute5tupleIJNS5_1CILi64EEENS7_ILi80EEENS7_ILi192EEEEEENS_10bfloat16_tEfNS_4arch4Sm80ELb0ELb0ELb1ELb0ELb1ELb0ELb1ELb0ELi2ELi4ELi2ELi2ELb0EEENS1_24CollectiveEpilogueBwdGQAISB_fSE_Li256ELb0ELb1EEENS1_19SingleTileSchedulerILb0ELb0ELb0ELi80EEEEEEEEEvNT_6ParamsE --------------------------
	.section	.nv.shared._ZN7cutlass13device_kernelIN5flash19enable_sm80_to_sm89INS1_16FlashAttnBwdSm80INS1_25CollectiveMainloopBwdSm80ILi2ELi1EN4cute5tupleIJNS5_1CILi64EEENS7_ILi80EEENS7_ILi192EEEEEENS_10bfloat16_tEfNS_4arch4Sm80ELb0ELb0ELb1ELb0ELb1ELb0ELb1ELb0ELi2ELi4ELi2ELi2ELb0EEENS1_24CollectiveEpilogueBwdGQAISB_fSE_Li256ELb0ELb1EEENS1_19SingleTileSchedulerILb0ELb0ELb0ELi80EEEEEEEEEvNT_6ParamsE,"aw",@nobits
	.sectionflags	@""
	.align	16
	.zero		1024


//--------------------- .nv.shared._ZN7cutlass13device_kernelIN5flash19enable_sm80_to_sm89INS1_16FlashAttnBwdSm80INS1_25CollectiveMainloopBwdSm80ILi2ELi1EN4cute5tupleIJNS5_1CILi64EEENS7_ILi80EEENS7_ILi192EEEEEENS_10bfloat16_tEfNS_4arch4Sm80ELb0ELb0ELb1ELb1ELb0ELb0ELb1ELb0ELi2ELi4ELi2ELi2ELb0EEENS1_21CollectiveEpilogueBwdISB_SC_SE_Li256ELb1ELb1ELi4EEENS1_19SingleTileSchedulerILb1ELb0ELb0ELi80EEEEEEEEEvNT_6ParamsE --------------------------
	.section	.nv.shared._ZN7cutlass13device_kernelIN5flash19enable_sm80_to_sm89INS1_16FlashAttnBwdSm80INS1_25CollectiveMainloopBwdSm80ILi2ELi1EN4cute5tupleIJNS5_1CILi64EEENS7_ILi80EEENS7_ILi192EEEEEENS_10bfloat16_tEfNS_4arch4Sm80ELb0ELb0ELb1ELb1ELb0ELb0ELb1ELb0ELi2ELi4ELi2ELi2ELb0EEENS1_21CollectiveEpilogueBwdISB_SC_SE_Li256ELb1ELb1ELi4EEENS1_19SingleTileSchedulerILb1ELb0ELb0ELi80EEEEEEEEEvNT_6ParamsE,"aw",@nobits
	.sectionflags	@""
	.align	16
	.zero		1024


//--------------------- .nv.shared._ZN7cutlass13device_kernelIN5flash19enable_sm80_to_sm89INS1_16FlashAttnBwdSm80INS1_25CollectiveMainloopBwdSm80ILi2ELi1EN4cute5tupleIJNS5_1CILi64EEENS7_ILi80EEENS7_ILi192EEEEEENS_10bfloat16_tEfNS_4arch4Sm80ELb0ELb0ELb1ELb1ELb1ELb0ELb1ELb0ELi2ELi4ELi2ELi2ELb0EEENS1_21CollectiveEpilogueBwdISB_SC_SE_Li256ELb1ELb1ELi4EEENS1_19SingleTileSchedulerILb1ELb0ELb0ELi80EEEEEEEEEvNT_6ParamsE --------------------------
	.section	.nv.shared._ZN7cutlass13device_kernelIN5flash19enable_sm80_to_sm89INS1_16FlashAttnBwdSm80INS1_25CollectiveMainloopBwdSm80ILi2ELi1EN4cute5tupleIJNS5_1CILi64EEENS7_ILi80EEENS7_ILi192EEEEEENS_10bfloat16_tEfNS_4arch4Sm80ELb0ELb0ELb1ELb1ELb1ELb0ELb1ELb0ELi2ELi4ELi2ELi2ELb0EEENS1_21CollectiveEpilogueBwdISB_SC_SE_Li256ELb1ELb1ELi4EEENS1_19SingleTileSchedulerILb1ELb0ELb0ELi80EEEEEEEEEvNT_6ParamsE,"aw",@nobits
	.sectionflags	@""
	.align	16
	.zero		1024


//--------------------- .nv.shared._ZN7cutlass13device_kernelIN5flash19enable_sm80_to_sm89INS1_16FlashAttnBwdSm80INS1_25CollectiveMainloopBwdSm80ILi2ELi1EN4cute5tupleIJNS5_1CILi64EEENS7_ILi80EEENS7_ILi192EEEEEENS_10bfloat16_tEfNS_4arch4Sm80ELb0ELb0ELb1ELb1ELb0ELb0ELb1ELb0ELi2ELi4ELi2ELi2ELb0EEENS1_24CollectiveEpilogueBwdGQAISB_fSE_Li256ELb1ELb0EEENS1_19SingleTileSchedulerILb1ELb0ELb0ELi80EEEEEEEEEvNT_6ParamsE --------------------------
	.section	.nv.shared._ZN7cutlass13device_kernelIN5flash19enable_sm80_to_sm89INS1_16FlashAttnBwdSm80INS1_25CollectiveMainloopBwdSm80ILi2ELi1EN4cute5tupleIJNS5_1CILi64EEENS7_ILi80EEENS7_ILi192EEEEEENS_10bfloat16_tEfNS_4arch4Sm80ELb0ELb0ELb1ELb1ELb0ELb0ELb1ELb0ELi2ELi4ELi2ELi2ELb0EEENS1_24CollectiveEpilogueBwdGQAISB_fSE_Li256ELb1ELb0EEENS1_19SingleTileSchedulerILb1ELb0ELb0ELi80EEEEEEEEEvNT_6ParamsE,"aw",@nobits
	.sectionflags	@""
	.align	16
	.zero		1024


//--------------------- .nv.shared._ZN7cutlass13device_kernelIN5flash19enable_sm80_to_sm89INS1_16FlashAttnBwdSm80INS1_25CollectiveMainloopBwdSm80ILi2ELi1EN4cute5tupleIJNS5_1CILi64EEENS7_ILi80EEENS7_ILi192EEEEEENS_10bfloat16_tEfNS_4arch4Sm80ELb0ELb0ELb1ELb1ELb1ELb0ELb1ELb0ELi2ELi4ELi2ELi2ELb0EEENS1_24CollectiveEpilogueBwdGQAISB_fSE_Li256ELb1ELb1EEENS1_19SingleTileSchedulerILb1ELb0ELb0ELi80EEEEEEEEEvNT_6ParamsE --------------------------
	.section	.nv.shared._ZN7cutlass13device_kernelIN5flash19enable_sm80_to_sm89INS1_16FlashAttnBwdSm80INS1_25CollectiveMainloopBwdSm80ILi2ELi1EN4cute5tupleIJNS5_1CILi64EEENS7_ILi80EEENS7_ILi192EEEEEENS_10bfloat16_tEfNS_4arch4Sm80ELb0ELb0ELb1ELb1ELb1ELb0ELb1ELb0ELi2ELi4ELi2ELi2ELb0EEENS1_24CollectiveEpilogueBwdGQAISB_fSE_Li256ELb1ELb1EEENS1_19SingleTileSchedulerILb1ELb0ELb0ELi80EEEEEEEEEvNT_6ParamsE,"aw",@nobits
	.sectionflags	@""
	.align	16
	.zero		1024


//--------------------- .nv.shared._ZN7cutlass13device_kernelIN5flash19enable_sm80_to_sm89INS1_16FlashAttnBwdSm80INS1_25CollectiveMainloopBwdSm80ILi2ELi1EN4cute5tupleIJNS5_1CILi64EEENS7_ILi80EEENS7_ILi192EEEEEENS_10bfloat16_tEfNS_4arch4Sm80ELb0ELb1ELb1ELb0ELb0ELb0ELb1ELb0ELi2ELi4ELi2ELi2ELb0EEENS1_21CollectiveEpilogueBwdISB_SC_SE_Li256ELb0ELb1ELi4EEENS1_19SingleTileSchedulerILb0ELb0ELb0ELi80EEEEEEEEEvNT_6ParamsE --------------------------
	.section	.nv.shared._ZN7cutlass13device_kernelIN5flash19enable_sm80_to_sm89INS1_16FlashAttnBwdSm80INS1_25CollectiveMainloopBwdSm80ILi2ELi1EN4cute5tupleIJNS5_1CILi64EEENS7_ILi80EEENS7_ILi192EEEEEENS_10bfloat16_tEfNS_4arch4Sm80ELb0ELb1ELb1ELb0ELb0ELb0ELb1ELb0ELi2ELi4ELi2ELi2ELb0EEENS1_21CollectiveEpilogueBwdISB_SC_SE_Li256ELb0ELb1ELi4EEENS1_19SingleTileSchedulerILb0ELb0ELb0ELi80EEEEEEEEEvNT_6ParamsE,"aw",@nobits
	.sectionflags	@""
	.align	16
	.zero		1024


//--------------------- .nv.shared._ZN7cutlass13device_kernelIN5flash19enable_sm80_to_sm89INS1_16FlashAttnBwdSm80INS1_25CollectiveMainloopBwdSm80ILi2ELi1EN4cute5tupleIJNS5_1CILi64EEENS7_ILi80EEENS7_ILi192EEEEEENS_10bfloat16_tEfNS_4arch4Sm80ELb0ELb1ELb1ELb0ELb1ELb0ELb1ELb0ELi2ELi4ELi2ELi2ELb0EEENS1_21CollectiveEpilogueBwdISB_SC_SE_Li256ELb0ELb1ELi4EEENS1_19SingleTileSchedulerILb0ELb0ELb0ELi80EEEEEEEEEvNT_6ParamsE --------------------------
	.section	.nv.shared._ZN7cutlass13device_kernelIN5flash19enable_sm80_to_sm89INS1_16FlashAttnBwdSm80INS1_25CollectiveMainloopBwdSm80ILi2ELi1EN4cute5tupleIJNS5_1CILi64EEENS7_ILi80EEENS7_ILi192EEEEEENS_10bfloat16_tEfNS_4arch4Sm80ELb0ELb1ELb1ELb0ELb1ELb0ELb1ELb0ELi2ELi4ELi2ELi2ELb0EEENS1_21CollectiveEpilogueBwdISB_SC_SE_Li256ELb0ELb1ELi4EEENS1_19SingleTileSchedulerILb0ELb0ELb0ELi80EEEEEEEEEvNT_6ParamsE,"aw",@nobits
	.sectionflags	@""
	.align	16
	.zero		1024


//--------------------- .nv.shared._ZN7cutlass13device_kernelIN5flash19enable_sm80_to_sm89INS1_16FlashAttnBwdSm80INS1_25CollectiveMainloopBwdSm80ILi2ELi1EN4cute5tupleIJNS5_1CILi64EEENS7_ILi80EEENS7_ILi192EEEEEENS_10bfloat16_tEfNS_4arch4Sm80ELb0ELb1ELb1ELb0ELb0ELb0ELb1ELb0ELi2ELi4ELi2ELi2ELb0EEENS1_24CollectiveEpilogueBwdGQAISB_fSE_Li256ELb0ELb0EEENS1_19SingleTileSchedulerILb0ELb0ELb0ELi80EEEEEEEEEvNT_6ParamsE --------------------------
	.section	.nv.shared._ZN7cutlass13device_kernelIN5flash19enable_sm80_to_sm89INS1_16FlashAttnBwdSm80INS1_25CollectiveMainloopBwdSm80ILi2ELi1EN4cute5tupleIJNS5_1CILi64EEENS7_ILi80EEENS7_ILi192EEEEEENS_10bfloat16_tEfNS_4arch4Sm80ELb0ELb1ELb1ELb0ELb0ELb0ELb1ELb0ELi2ELi4ELi2ELi2ELb0EEENS1_24CollectiveEpilogueBwdGQAISB_fSE_Li256ELb0ELb0EEENS1_19SingleTileSchedulerILb0ELb0ELb0ELi80EEEEEEEEEvNT_6ParamsE,"aw",@nobits
	.sectionflags	@""
	.align	16
	.zero		1024


//--------------------- .nv.shared._ZN7cutlass13device_kernelIN5flash19enable_sm80_to_sm89INS1_16FlashAttnBwdSm80INS1_25CollectiveMainloopBwdSm80ILi2ELi1EN4cute5tupleIJNS5_1CILi64EEENS7_ILi80EEENS7_ILi192EEEEEENS_10bfloat16_tEfNS_4arch4Sm80ELb0ELb1ELb1ELb0ELb1ELb0ELb1ELb0ELi2ELi4ELi2ELi2ELb0EEENS1_24CollectiveEpilogueBwdGQAISB_fSE_Li256ELb0ELb1EEENS1_19SingleTileSchedulerILb0ELb0ELb0ELi80EEEEEEEEEvNT_6ParamsE --------------------------
	.section	.nv.shared._ZN7cutlass13device_kernelIN5flash19enable_sm80_to_sm89INS1_16FlashAttnBwdSm80INS1_25CollectiveMainloopBwdSm80ILi2ELi1EN4cute5tupleIJNS5_1CILi64EEENS7_ILi80EEENS7_ILi192EEEEEENS_10bfloat16_tEfNS_4arch4Sm80ELb0ELb1ELb1ELb0ELb1ELb0ELb1ELb0ELi2ELi4ELi2ELi2ELb0EEENS1_24CollectiveEpilogueBwdGQAISB_fSE_Li256ELb0ELb1EEENS1_19SingleTileSchedulerILb0ELb0ELb0ELi80EEEEEEEEEvNT_6ParamsE,"aw",@nobits
	.sectionflags	@""
	.align	16
	.zero		1024


//--------------------- .nv.shared._ZN7cutlass13device_kernelIN5flash19enable_sm80_to_sm89INS1_16FlashAttnBwdSm80INS1_25CollectiveMainloopBwdSm80ILi2ELi1EN4cute5tupleIJNS5_1CILi64EEENS7_ILi80EEENS7_ILi192EEEEEENS_10bfloat16_tEfNS_4arch4Sm80ELb0ELb1ELb1ELb1ELb0ELb0ELb1ELb0ELi2ELi4ELi2ELi2ELb0EEENS1_21CollectiveEpilogueBwdISB_SC_SE_Li256ELb1ELb1ELi4EEENS1_19SingleTileSchedulerILb1ELb0ELb0ELi80EEEEEEEEEvNT_6ParamsE --------------------------
	.section	.nv.shared._ZN7cutlass13device_kernelIN5flash19enable_sm80_to_sm89INS1_16FlashAttnBwdSm80INS1_25CollectiveMainloopBwdSm80ILi2ELi1EN4cute5tupleIJNS5_1CILi64EEENS7_ILi80EEENS7_ILi192EEEEEENS_10bfloat16_tEfNS_4arch4Sm80ELb0ELb1ELb1ELb1ELb0ELb0ELb1ELb0ELi2ELi4ELi2ELi2ELb0EEENS1_21CollectiveEpilogueBwdISB_SC_SE_Li256ELb1ELb1ELi4EEENS1_19SingleTileSchedulerILb1ELb0ELb0ELi80EEEEEEEEEvNT_6ParamsE,"aw",@nobits
	.sectionflags	@""
	.align	16
	.zero		1024


//--------------------- .nv.shared._ZN7cutlass13device_kernelIN5flash19enable_sm80_to_sm89INS1_16FlashAttnBwdSm80INS1_25CollectiveMainloopBwdSm80ILi2ELi1EN4cute5tupleIJNS5_1CILi64EEENS7_ILi80EEENS7_ILi192EEEEEENS_10bfloat16_tEfNS_4arch4Sm80ELb0ELb1ELb1ELb1ELb1ELb0ELb1ELb0ELi2ELi4ELi2ELi2ELb0EEENS1_21CollectiveEpilogueBwdISB_SC_SE_Li256ELb1ELb1ELi4EEENS1_19SingleTileSchedulerILb1ELb0ELb0ELi80EEEEEEEEEvNT_6ParamsE --------------------------
	.section	.nv.shared._ZN7cutlass13device_kernelIN5flash19enable_sm80_to_sm89INS1_16FlashAttnBwdSm80INS1_25CollectiveMainloopBwdSm80ILi2ELi1EN4cute5tupleIJNS5_1CILi64EEENS7_ILi80EEENS7_ILi192EEEEEENS_10bfloat16_tEfNS_4arch4Sm80ELb0ELb1ELb1ELb1ELb1ELb0ELb1ELb0ELi2ELi4ELi2ELi2ELb0EEENS1_21CollectiveEpilogueBwdISB_SC_SE_Li256ELb1ELb1ELi4EEENS1_19SingleTileSchedulerILb1ELb0ELb0ELi80EEEEEEEEEvNT_6ParamsE,"aw",@nobits
	.sectionflags	@""
	.align	16
	.zero		1024


//--------------------- .nv.shared._ZN7cutlass13device_kernelIN5flash19enable_sm80_to_sm89INS1_16FlashAttnBwdSm80INS1_25CollectiveMainloopBwdSm80ILi2ELi1EN4cute5tupleIJNS5_1CILi64EEENS7_ILi80EEENS7_ILi192EEEEEENS_10bfloat16_tEfNS_4arch4Sm80ELb0ELb1ELb1ELb1ELb0ELb0ELb1ELb0ELi2ELi4ELi2ELi2ELb0EEENS1_24CollectiveEpilogueBwdGQAISB_fSE_Li256ELb1ELb0EEENS1_19SingleTileSchedulerILb1ELb0ELb0ELi80EEEEEEEEEvNT_6ParamsE --------------------------
	.section	.nv.shared._ZN7cutlass13device_kernelIN5flash19enable_sm80_to_sm89INS1_16FlashAttnBwdSm80INS1_25CollectiveMainloopBwdSm80ILi2ELi1EN4cute5tupleIJNS5_1CILi64EEENS7_ILi80EEENS7_ILi192EEEEEENS_10bfloat16_tEfNS_4arch4Sm80ELb0ELb1ELb1ELb1ELb0ELb0ELb1ELb0ELi2ELi4ELi2ELi2ELb0EEENS1_24CollectiveEpilogueBwdGQAISB_fSE_Li256ELb1ELb0EEENS1_19SingleTileSchedulerILb1ELb0ELb0ELi80EEEEEEEEEvNT_6ParamsE,"aw",@nobits
	.sectionflags	@""
	.align	16
	.zero		1024


//--------------------- .nv.shared._ZN7cutlass13device_kernelIN5flash19enable_sm80_to_sm89INS1_16FlashAttnBwdSm80INS1_25CollectiveMainloopBwdSm80ILi2ELi1EN4cute5tupleIJNS5_1CILi64EEENS7_ILi80EEENS7_ILi192EEEEEENS_10bfloat16_tEfNS_4arch4Sm80ELb0ELb1ELb1ELb1ELb1ELb0ELb1ELb0ELi2ELi4ELi2ELi2ELb0EEENS1_24CollectiveEpilogueBwdGQAISB_fSE_Li256ELb1ELb1EEENS1_19SingleTileSchedulerILb1ELb0ELb0ELi80EEEEEEEEEvNT_6ParamsE --------------------------
	.section	.nv.shared._ZN7cutlass13device_kernelIN5flash19enable_sm80_to_sm89INS1_16FlashAttnBwdSm80INS1_25CollectiveMainloopBwdSm80ILi2ELi1EN4cute5tupleIJNS5_1CILi64EEENS7_ILi80EEENS7_ILi192EEEEEENS_10bfloat16_tEfNS_4arch4Sm80ELb0ELb1ELb1ELb1ELb1ELb0ELb1ELb0ELi2ELi4ELi2ELi2ELb0EEENS1_24CollectiveEpilogueBwdGQAISB_fSE_Li256ELb1ELb1EEENS1_19SingleTileSchedulerILb1ELb0ELb0ELi80EEEEEEEEEvNT_6ParamsE,"aw",@nobits
	.sectionflags	@""
	.align	16
	.zero		1024


//--------------------- .nv.shared._ZN7cutlass13device_kernelIN5flash19enable_sm80_to_sm89INS1_16FlashAttnBwdSm80INS1_25CollectiveMainloopBwdSm80ILi2ELi1EN4cute5tupleIJNS5_1CILi64EEENS7_ILi80EEENS7_ILi192EEEEEENS_10bfloat16_tEfNS_4arch4Sm80ELb1ELb0ELb1ELb0ELb0ELb0ELb1ELb0ELi2ELi4ELi2ELi2ELb0EEENS1_21CollectiveEpilogueBwdISB_SC_SE_Li256ELb0ELb1ELi4EEENS1_25SingleTileBwdLPTSchedulerILb0ELi80ELb0EEEEEEEEEvNT_6ParamsE --------------------------
	.section	.nv.shared._ZN7cutlass13device_kernelIN5flash19enable_sm80_to_sm89INS1_16FlashAttnBwdSm80INS1_25CollectiveMainloopBwdSm80ILi2ELi1EN4cute5tupleIJNS5_1CILi64EEENS7_ILi80EEENS7_ILi192EEEEEENS_10bfloat16_tEfNS_4arch4Sm80ELb1ELb0ELb1ELb0ELb0ELb0ELb1ELb0ELi2ELi4ELi2ELi2ELb0EEENS1_21CollectiveEpilogueBwdISB_SC_SE_Li256ELb0ELb1ELi4EEENS1_25SingleTileBwdLPTSchedulerILb0ELi80ELb0EEEEEEEEEvNT_6ParamsE,"aw",@nobits
	.sectionflags	@""
	.align	16
	.zero		1024


//--------------------- .nv.shared._ZN7cutlass13device_kernelIN5flash19enable_sm80_to_sm89INS1_16FlashAttnBwdSm80INS1_25CollectiveMainloopBwdSm80ILi2ELi1EN4cute5tupleIJNS5_1CILi64EEENS7_ILi80EEENS7_ILi192EEEEEENS_10bfloat16_tEfNS_4arch4Sm80ELb1ELb0ELb1ELb0ELb1ELb0ELb1ELb0ELi2ELi4ELi2ELi2ELb0EEENS1_21CollectiveEpilogueBwdISB_SC_SE_Li256ELb0ELb1ELi4EEENS1_25SingleTileBwdLPTSchedulerILb0ELi80ELb1EEEEEEEEEvNT_6ParamsE --------------------------
	.section	.nv.shared._ZN7cutlass13device_kernelIN5flash19enable_sm80_to_sm89INS1_16FlashAttnBwdSm80INS1_25CollectiveMainloopBwdSm80ILi2ELi1EN4cute5tupleIJNS5_1CILi64EEENS7_ILi80EEENS7_ILi192EEEEEENS_10bfloat16_tEfNS_4arch4Sm80ELb1ELb0ELb1ELb0ELb1ELb0ELb1ELb0ELi2ELi4ELi2ELi2ELb0EEENS1_21CollectiveEpilogueBwdISB_SC_SE_Li256ELb0ELb1ELi4EEENS1_25SingleTileBwdLPTSchedulerILb0ELi80ELb1EEEEEEEEEvNT_6ParamsE,"aw",@nobits
	.sectionflags	@""
	.align	16
	.zero		1024


//--------------------- .nv.shared._ZN7cutlass13device_kernelIN5flash19enable_sm80_to_sm89INS1_16FlashAttnBwdSm80INS1_25CollectiveMainloopBwdSm80ILi2ELi1EN4cute5tupleIJNS5_1CILi64EEENS7_ILi80EEENS7_ILi192EEEEEENS_10bfloat16_tEfNS_4arch4Sm80ELb1ELb0ELb1ELb0ELb0ELb0ELb1ELb0ELi2ELi4ELi2ELi2ELb0EEENS1_24CollectiveEpilogueBwdGQAISB_fSE_Li256ELb0ELb0EEENS1_25SingleTileBwdLPTSchedulerILb0ELi80ELb0EEEEEEEEEvNT_6ParamsE --------------------------
	.section	.nv.shared._ZN7cutlass13device_kernelIN5flash19enable_sm80_to_sm89INS1_16FlashAttnBwdSm80INS1_25CollectiveMainloopBwdSm80ILi2ELi1EN4cute5tupleIJNS5_1CILi64EEENS7_ILi80EEENS7_ILi192EEEEEENS_10bfloat16_tEfNS_4arch4Sm80ELb1ELb0ELb1ELb0ELb0ELb0ELb1ELb0ELi2ELi4ELi2ELi2ELb0EEENS1_24CollectiveEpilogueBwdGQAISB_fSE_Li256ELb0ELb0EEENS1_25SingleTileBwdLPTSchedulerILb0ELi80ELb0EEEEEEEEEvNT_6ParamsE,"aw",@nobits
	.sectionflags	@""
	.align	16
	.zero		1024


//--------------------- .nv.shared._ZN7cutlass13device_kernelIN5flash19enable_sm80_to_sm89INS1_16FlashAttnBwdSm80INS1_25CollectiveMainloopBwdSm80ILi2ELi1EN4cute5tupleIJNS5_1CILi64EEENS7_ILi80EEENS7_ILi192EEEEEENS_10bfloat16_tEfNS_4arch4Sm80ELb1ELb0ELb1ELb0ELb1ELb0ELb1ELb0ELi2ELi4ELi2ELi2ELb0EEENS1_24CollectiveEpilogueBwdGQAISB_fSE_Li256ELb0ELb1EEENS1_25SingleTileBwdLPTSchedulerILb0ELi80ELb1EEEEEEEEEvNT_6ParamsE --------------------------
	.section	.nv.shared._ZN7cutlass13device_kernelIN5flash19enable_sm80_to_sm89INS1_16FlashAttnBwdSm80INS1_25CollectiveMainloopBwdSm80ILi2ELi1EN4cute5tupleIJNS5_1CILi64EEENS7_ILi80EEENS7_ILi192EEEEEENS_10bfloat16_tEfNS_4arch4Sm80ELb1ELb0ELb1ELb0ELb1ELb0ELb1ELb0ELi2ELi4ELi2ELi2ELb0EEENS1_24CollectiveEpilogueBwdGQAISB_fSE_Li256ELb0ELb1EEENS1_25SingleTileBwdLPTSchedulerILb0ELi80ELb1EEEEEEEEEvNT_6ParamsE,"aw",@nobits
	.sectionflags	@""
	.align	16
	.zero		1024


//--------------------- .nv.shared._ZN7cutlass13device_kernelIN5flash22FlashAttnBwdPreprocessIN4cute5tupleIJNS3_1CILi64EEENS5_ILi192EEEEEENS_10bfloat16_tEfNS_4arch4Sm80ELb1ELb0EEEEEvNT_6ParamsE --------------------------
	.section	.nv.shared._ZN7cutlass13device_kernelIN5flash22FlashAttnBwdPreprocessIN4cute5tupleIJNS3_1CILi64EEENS5_ILi192EEEEEENS_10bfloat16_tEfNS_4arch4Sm80ELb1ELb0EEEEEvNT_6ParamsE,"aw",@nobits
	.sectionflags	@""
	.align	16
	.zero		1024


//--------------------- .nv.shared._ZN7cutlass13device_kernelIN5flash19enable_sm80_to_sm89INS1_16FlashAttnBwdSm80INS1_25CollectiveMainloopBwdSm80ILi2ELi1EN4cute5tupleIJNS5_1CILi64EEENS7_ILi80EEENS7_ILi192EEEEEENS_10bfloat16_tEfNS_4arch4Sm80ELb1ELb0ELb1ELb1ELb0ELb0ELb1ELb0ELi2ELi4ELi2ELi2ELb0EEENS1_21CollectiveEpilogueBwdISB_SC_SE_Li256ELb1ELb1ELi4EEENS1_25SingleTileBwdLPTSchedulerILb1ELi80ELb0EEEEEEEEEvNT_6ParamsE --------------------------
	.section	.nv.shared._ZN7cutlass13device_kernelIN5flash19enable_sm80_to_sm89INS1_16FlashAttnBwdSm80INS1_25CollectiveMainloopBwdSm80ILi2ELi1EN4cute5tupleIJNS5_1CILi64EEENS7_ILi80EEENS7_ILi192EEEEEENS_10bfloat16_tEfNS_4arch4Sm80ELb1ELb0ELb1ELb1ELb0ELb0ELb1ELb0ELi2ELi4ELi2ELi2ELb0EEENS1_21CollectiveEpilogueBwdISB_SC_SE_Li256ELb1ELb1ELi4EEENS1_25SingleTileBwdLPTSchedulerILb1ELi80ELb0EEEEEEEEEvNT_6ParamsE,"aw",@nobits
	.sectionflags	@""
	.align	16
	.zero		1024


//--------------------- .nv.shared._ZN7cutlass13device_kernelIN5flash19enable_sm80_to_sm89INS1_16FlashAttnBwdSm80INS1_25CollectiveMainloopBwdSm80ILi2ELi1EN4cute5tupleIJNS5_1CILi64EEENS7_ILi80EEENS7_ILi192EEEEEENS_10bfloat16_tEfNS_4arch4Sm80ELb1ELb0ELb1ELb1ELb1ELb0ELb1ELb0ELi2ELi4ELi2ELi2ELb0EEENS1_21CollectiveEpilogueBwdISB_SC_SE_Li256ELb1ELb1ELi4EEENS1_25SingleTileBwdLPTSchedulerILb1ELi80ELb1EEEEEEEEEvNT_6ParamsE --------------------------
	.section	.nv.shared._ZN7cutlass13device_kernelIN5flash19enable_sm80_to_sm89INS1_16FlashAttnBwdSm80INS1_25CollectiveMainloopBwdSm80ILi2ELi1EN4cute5tupleIJNS5_1CILi64EEENS7_ILi80EEENS7_ILi192EEEEEENS_10bfloat16_tEfNS_4arch4Sm80ELb1ELb0ELb1ELb1ELb1ELb0ELb1ELb0ELi2ELi4ELi2ELi2ELb0EEENS1_21CollectiveEpilogueBwdISB_SC_SE_Li256ELb1ELb1ELi4EEENS1_25SingleTileBwdLPTSchedulerILb1ELi80ELb1EEEEEEEEEvNT_6ParamsE,"aw",@nobits
	.sectionflags	@""
	.align	16
	.zero		1024


//--------------------- .nv.shared._ZN7cutlass13device_kernelIN5flash19enable_sm80_to_sm89INS1_16FlashAttnBwdSm80INS1_25CollectiveMainloopBwdSm80ILi2ELi1EN4cute5tupleIJNS5_1CILi64EEENS7_ILi80EEENS7_ILi192EEEEEENS_10bfloat16_tEfNS_4arch4Sm80ELb1ELb0ELb1ELb1ELb0ELb0ELb1ELb0ELi2ELi4ELi2ELi2ELb0EEENS1_24CollectiveEpilogueBwdGQAISB_fSE_Li256ELb1ELb0EEENS1_25SingleTileBwdLPTSchedulerILb1ELi80ELb0EEEEEEEEEvNT_6ParamsE --------------------------
	.section	.nv.shared._ZN7cutlass13device_kernelIN5flash19enable_sm80_to_sm89INS1_16FlashAttnBwdSm80INS1_25CollectiveMainloopBwdSm80ILi2ELi1EN4cute5tupleIJNS5_1CILi64EEENS7_ILi80EEENS7_ILi192EEEEEENS_10bfloat16_tEfNS_4arch4Sm80ELb1ELb0ELb1ELb1ELb0ELb0ELb1ELb0ELi2ELi4ELi2ELi2ELb0EEENS1_24CollectiveEpilogueBwdGQAISB_fSE_Li256ELb1ELb0EEENS1_25SingleTileBwdLPTSchedulerILb1ELi80ELb0EEEEEEEEEvNT_6ParamsE,"aw",@nobits
	.sectionflags	@""
	.align	16
	.zero		1024


//--------------------- .nv.shared._ZN7cutlass13device_kernelIN5flash32FlashAttnBwdPostprocessConvertdQIN4cute5tupleIJNS3_1CILi80EEENS5_ILi192EEEEEENS_10bfloat16_tEfNS_4arch4Sm80ELi256ENS3_8TiledMMAINS3_8MMA_AtomIJNS3_30SM80_16x8x16_F32BF16BF16F32_TNEEEENS3_6LayoutINS4_IJNS5_ILi4EEENS5_ILi2EEENS5_ILi1EEEEEENS4_IJSJ_SH_NS5_ILi0EEEEEEEENS4_IJNS5_ILi64EEENS5_ILi16EEESP_EEEEELb1EEEEEvNT_6ParamsE --------------------------
	.section	.nv.shared._ZN7cutlass13device_kernelIN5flash32FlashAttnBwdPostprocessConvertdQIN4cute5tupleIJNS3_1CILi80EEENS5_ILi192EEEEEENS_10bfloat16_tEfNS_4arch4Sm80ELi256ENS3_8TiledMMAINS3_8MMA_AtomIJNS3_30SM80_16x8x16_F32BF16BF16F32_TNEEEENS3_6LayoutINS4_IJNS5_ILi4EEENS5_ILi2EEENS5_ILi1EEEEEENS4_IJSJ_SH_NS5_ILi0EEEEEEEENS4_IJNS5_ILi64EEENS5_ILi16EEESP_EEEEELb1EEEEEvNT_6ParamsE,"aw",@nobits
	.sectionflags	@""
	.align	16
	.zero		1024


//--------------------- .nv.shared._ZN7cutlass13device_kernelIN5flash32FlashAttnBwdPostprocessConvertdQIN4cute5tupleIJNS3_1CILi64EEENS5_ILi192EEEEEENS_10bfloat16_tEfNS_4arch4Sm80ELi256ENS3_8TiledMMAINS3_8MMA_AtomIJNS3_30SM80_16x8x16_F32BF16BF16F32_TNEEEENS3_6LayoutINS4_IJNS5_ILi2EEENS5_ILi4EEENS5_ILi1EEEEEENS4_IJSJ_SH_NS5_ILi0EEEEEEEENS4_IJNS5_ILi32EEES6_NS5_ILi16EEEEEEEELb0EEEEEvNT_6ParamsE --------------------------
	.section	.nv.shared._ZN7cutlass13device_kernelIN5flash32FlashAttnBwdPostprocessConvertdQIN4cute5tupleIJNS3_1CILi64EEENS5_ILi192EEEEEENS_10bfloat16_tEfNS_4arch4Sm80ELi256ENS3_8TiledMMAINS3_8MMA_AtomIJNS3_30SM80_16x8x16_F32BF16BF16F32_TNEEEENS3_6LayoutINS4_IJNS5_ILi2EEENS5_ILi4EEENS5_ILi1EEEEEENS4_IJSJ_SH_NS5_ILi0EEEEEEEENS4_IJNS5_ILi32EEES6_NS5_ILi16EEEEEEEELb0EEEEEvNT_6ParamsE,"aw",@nobits
	.sectionflags	@""
	.align	16
	.zero		1024


//--------------------- .nv.shared._ZN7cutlass13device_kernelIN5flash19enable_sm80_to_sm89INS1_16FlashAttnBwdSm80INS1_25CollectiveMainloopBwdSm80ILi2ELi1EN4cute5tupleIJNS5_1CILi64EEENS7_ILi80EEENS7_ILi192EEEEEENS_10bfloat16_tEfNS_4arch4Sm80ELb1ELb0ELb1ELb1ELb1ELb0ELb1ELb0ELi2ELi4ELi2ELi2ELb0EEENS1_24CollectiveEpilogueBwdGQAISB_fSE_Li256ELb1ELb1EEENS1_25SingleTileBwdLPTSchedulerILb1ELi80ELb1EEEEEEEEEvNT_6ParamsE --------------------------
	.section	.nv.shared._ZN7cutlass13device_kernelIN5flash19enable_sm80_to_sm89INS1_16FlashAttnBwdSm80INS1_25CollectiveMainloopBwdSm80ILi2ELi1EN4cute5tupleIJNS5_1CILi64EEENS7_ILi80EEENS7_ILi192EEEEEENS_10bfloat16_tEfNS_4arch4Sm80ELb1ELb0ELb1ELb1ELb1ELb0ELb1ELb0ELi2ELi4ELi2ELi2ELb0EEENS1_24CollectiveEpilogueBwdGQAISB_fSE_Li256ELb1ELb1EEENS1_25SingleTileBwdLPTSchedulerILb1ELi80ELb1EEEEEEEEEvNT_6ParamsE,"aw",@nobits
	.sectionflags	@""
	.align	16
	.zero		1024


//--------------------- .nv.shared._ZN7cutlass13device_kernelIN5flash22FlashAttnBwdPreprocessIN4cute5tupleIJNS3_1CILi64EEENS5_ILi192EEEEEENS_10bfloat16_tEfNS_4arch4Sm80ELb1ELb1EEEEEvNT_6ParamsE --------------------------
	.section	.nv.shared._ZN7cutlass13device_kernelIN5flash22FlashAttnBwdPreprocessIN4cute5tupleIJNS3_1CILi64EEENS5_ILi192EEEEEENS_10bfloat16_tEfNS_4arch4Sm80ELb1ELb1EEEEEvNT_6ParamsE,"aw",@nobits
	.sectionflags	@""
	.align	16
	.zero		1024


//--------------------- .nv.constant0._ZN7cutlass13device_kernelIN5flash19enable_sm80_to_sm89INS1_16FlashAttnBwdSm80INS1_25CollectiveMainloopBwdSm80ILi1ELi1EN4cute5tupleIJNS5_1CILi64EEES8_NS7_ILi192EEEEEENS_10bfloat16_tEfNS_4arch4Sm80ELb0ELb0ELb1ELb0ELb0ELb0ELb0ELb0ELi2ELi2ELi2ELi2ELb1EEENS1_21CollectiveEpilogueBwdISA_SB_SD_Li256ELb0ELb0ELi4EEENS1_19SingleTileSchedulerILb0ELb0ELb0ELi64EEEEEEEEEvNT_6ParamsE --------------------------
	.section	.nv.constant0._ZN7cutlass13device_kernelIN5flash19enable_sm80_to_sm89INS1_16FlashAttnBwdSm80INS1_25CollectiveMainloopBwdSm80ILi1ELi1EN4cute5tupleIJNS5_1CILi64EEES8_NS7_ILi192EEEEEENS_10bfloat16_tEfNS_4arch4Sm80ELb0ELb0ELb1ELb0ELb0ELb0ELb0ELb0ELi2ELi2ELi2ELi2ELb1EEENS1_21CollectiveEpilogueBwdISA_SB_SD_Li256ELb0ELb0ELi4EEENS1_19SingleTileSchedulerILb0ELb0ELb0ELi64EEEEEEEEEvNT_6ParamsE,"a",@progbits
	.sectionflags	@""
	.align	4
.nv.constant0._ZN7cutlass13device_kernelIN5flash19enable_sm80_to_sm89INS1_16FlashAttnBwdSm80INS1_25CollectiveMainloopBwdSm80ILi1ELi1EN4cute5tupleIJNS5_1CILi64EEES8_NS7_ILi192EEEEEENS_10bfloat16_tEfNS_4arch4Sm80ELb0ELb0ELb1ELb0ELb0ELb0ELb0ELb0ELi2ELi2ELi2ELi2ELb1EEENS1_21CollectiveEpilogueBwdISA_SB_SD_Li256ELb0ELb0ELi4EEENS1_19SingleTileSchedulerILb0ELb0ELb0ELi64EEEEEEEEEvNT_6ParamsE:
	.zero		1152


//--------------------- .nv.constant0._ZN7cutlass13device_kernelIN5flash19enable_sm80_to_sm89INS1_16FlashAttnBwdSm80INS1_25CollectiveMainloopBwdSm80ILi1ELi1EN4cute5tupleIJNS5_1CILi64EEES8_NS7_ILi192EEEEEENS_10bfloat16_tEfNS_4arch4Sm80ELb0ELb0ELb1ELb0ELb1ELb0ELb0ELb0ELi2ELi2ELi2ELi2ELb1EEENS1_21CollectiveEpilogueBwdISA_SB_SD_Li256ELb0ELb0ELi4EEENS1_19SingleTileSchedulerILb0ELb0ELb0ELi64EEEEEEEEEvNT_6ParamsE --------------------------
	.section	.nv.constant0._ZN7cutlass13device_kernelIN5flash19enable_sm80_to_sm89INS1_16FlashAttnBwdSm80INS1_25CollectiveMainloopBwdSm80ILi1ELi1EN4cute5tupleIJNS5_1CILi64EEES8_NS7_ILi192EEEEEENS_10bfloat16_tEfNS_4arch4Sm80ELb0ELb0ELb1ELb0ELb1ELb0ELb0ELb0ELi2ELi2ELi2ELi2ELb1EEENS1_21CollectiveEpilogueBwdISA_SB_SD_Li256ELb0ELb0ELi4EEENS1_19SingleTileSchedulerILb0ELb0ELb0ELi64EEEEEEEEEvNT_6ParamsE,"a",@progbits
	.sectionflags	@""
	.align	4
.nv.constant0._ZN7cutlass13device_kernelIN5flash19enable_sm80_to_sm89INS1_16FlashAttnBwdSm80INS1_25CollectiveMainloopBwdSm80ILi1ELi1EN4cute5tupleIJNS5_1CILi64EEES8_NS7_ILi192EEEEEENS_10bfloat16_tEfNS_4arch4Sm80ELb0ELb0ELb1ELb0ELb1ELb0ELb0ELb0ELi2ELi2ELi2ELi2ELb1EEENS1_21CollectiveEpilogueBwdISA_SB_SD_Li256ELb0ELb0ELi4EEENS1_19SingleTileSchedulerILb0ELb0ELb0ELi64EEEEEEEEEvNT_6ParamsE:
	.zero		1152


//--------------------- .nv.constant0._ZN7cutlass13device_kernelIN5flash19enable_sm80_to_sm89INS1_16FlashAttnBwdSm80INS1_25CollectiveMainloopBwdSm80ILi1ELi1EN4cute5tupleIJNS5_1CILi64EEES8_NS7_ILi192EEEEEENS_10bfloat16_tEfNS_4arch4Sm80ELb0ELb0ELb1ELb0ELb0ELb0ELb0ELb0ELi2ELi2ELi2ELi2ELb1EEENS1_24CollectiveEpilogueBwdGQAISA_fSD_Li256ELb0ELb0EEENS1_19SingleTileSchedulerILb0ELb0ELb0ELi64EEEEEEEEEvNT_6ParamsE --------------------------
	.section	.nv.constant0._ZN7cutlass13device_kernelIN5flash19enable_sm80_to_sm89INS1_16FlashAttnBwdSm80INS1_25CollectiveMainloopBwdSm80ILi1ELi1EN4cute5tupleIJNS5_1CILi64EEES8_NS7_ILi192EEEEEENS_10bfloat16_tEfNS_4arch4Sm80ELb0ELb0ELb1ELb0ELb0ELb0ELb0ELb0ELi2ELi2ELi2ELi2ELb1EEENS1_24CollectiveEpilogueBwdGQAISA_fSD_Li256ELb0ELb0EEENS1_19SingleTileSchedulerILb0ELb0ELb0ELi64EEEEEEEEEvNT_6ParamsE,"a",@progbits
	.sectionflags	@""
	.align	4
.nv.constant0._ZN7cutlass13device_kernelIN5flash19enable_sm80_to_sm89INS1_16FlashAttnBwdSm80INS1_25CollectiveMainloopBwdSm80ILi1ELi1EN4cute5tupleIJNS5_1CILi64EEES8_NS7_ILi192EEEEEENS_10bfloat16_tEfNS_4arch4Sm80ELb0ELb0ELb1ELb0ELb0ELb0ELb0ELb0ELi2ELi2ELi2ELi2ELb1EEENS1_24CollectiveEpilogueBwdGQAISA_fSD_Li256ELb0ELb0EEENS1_19SingleTileSchedulerILb0ELb0ELb0ELi64EEEEEEEEEvNT_6ParamsE:
	.zero		1160


//--------------------- .nv.constant0._ZN7cutlass13device_kernelIN5flash19enable_sm80_to_sm89INS1_16FlashAttnBwdSm80INS1_25CollectiveMainloopBwdSm80ILi1ELi1EN4cute5tupleIJNS5_1CILi64EEES8_NS7_ILi192EEEEEENS_10bfloat16_tEfNS_4arch4Sm80ELb0ELb0ELb1ELb0ELb1ELb0ELb0ELb0ELi2ELi2ELi2ELi2ELb1EEENS1_24CollectiveEpilogueBwdGQAISA_fSD_Li256ELb0ELb1EEENS1_19SingleTileSchedulerILb0ELb0ELb0ELi64EEEEEEEEEvNT_6ParamsE --------------------------
	.section	.nv.constant0._ZN7cutlass13device_kernelIN5flash19enable_sm80_to_sm89INS1_16FlashAttnBwdSm80INS1_25CollectiveMainloopBwdSm80ILi1ELi1EN4cute5tupleIJNS5_1CILi64EEES8_NS7_ILi192EEEEEENS_10bfloat16_tEfNS_4arch4Sm80ELb0ELb0ELb1ELb0ELb1ELb0ELb0ELb0ELi2ELi2ELi2ELi2ELb1EEENS1_24CollectiveEpilogueBwdGQAISA_fSD_Li256ELb0ELb1EEENS1_19SingleTileSchedulerILb0ELb0ELb0ELi64EEEEEEEEEvNT_6ParamsE,"a",@progbits
	.sectionflags	@""
	.align	4
.nv.constant0._ZN7cutlass13device_kernelIN5flash19enable_sm80_to_sm89INS1_16FlashAttnBwdSm80INS1_25CollectiveMainloopBwdSm80ILi1ELi1EN4cute5tupleIJNS5_1CILi64EEES8_NS7_ILi192EEEEEENS_10bfloat16_tEfNS_4arch4Sm80ELb0ELb0ELb1ELb0ELb1ELb0ELb0ELb0ELi2ELi2ELi2ELi2ELb1EEENS1_24CollectiveEpilogueBwdGQAISA_fSD_Li256ELb0ELb1EEENS1_19SingleTileSchedulerILb0ELb0ELb0ELi64EEEEEEEEEvNT_6ParamsE:
	.zero		1160


//--------------------- .nv.constant0._ZN7cutlass13device_kernelIN5flash19enable_sm80_to_sm89INS1_16FlashAttnBwdSm80INS1_25CollectiveMainloopBwdSm80ILi1ELi1EN4cute5tupleIJNS5_1CILi64EEES8_NS7_ILi192EEEEEENS_10bfloat16_tEfNS_4arch4Sm80ELb0ELb0ELb1ELb1ELb0ELb0ELb0ELb0ELi2ELi2ELi2ELi2ELb1EEENS1_21CollectiveEpilogueBwdISA_SB_SD_Li256ELb1ELb0ELi4EEENS1_19SingleTileSchedulerILb1ELb0ELb0ELi64EEEEEEEEEvNT_6ParamsE --------------------------
	.section	.nv.constant0._ZN7cutlass13device_kernelIN5flash19enable_sm80_to_sm89INS1_16FlashAttnBwdSm80INS1_25CollectiveMainloopBwdSm80ILi1ELi1EN4cute5tupleIJNS5_1CILi64EEES8_NS7_ILi192EEEEEENS_10bfloat16_tEfNS_4arch4Sm80ELb0ELb0ELb1ELb1ELb0ELb0ELb0ELb0ELi2ELi2ELi2ELi2ELb1EEENS1_21CollectiveEpilogueBwdISA_SB_SD_Li256ELb1ELb0ELi4EEENS1_19SingleTileSchedulerILb1ELb0ELb0ELi64EEEEEEEEEvNT_6ParamsE,"a",@progbits
	.sectionflags	@""
	.align	4
.nv.constant0._ZN7cutlass13device_kernelIN5flash19enable_sm80_to_sm89INS1_16FlashAttnBwdSm80INS1_25CollectiveMainloopBwdSm80ILi1ELi1EN4cute5tupleIJNS5_1CILi64EEES8_NS7_ILi192EEEEEENS_10bfloat16_tEfNS_4arch4Sm80ELb0ELb0ELb1ELb1ELb0ELb0ELb0ELb0ELi2ELi2ELi2ELi2ELb1EEENS1_21CollectiveEpilogueBwdISA_SB_SD_Li256ELb1ELb0ELi4EEENS1_19SingleTileSchedulerILb1ELb0ELb0ELi64EEEEEEEEEvNT_6ParamsE:
	.zero		1152


//--------------------- .nv.constant0._ZN7cutlass13device_kernelIN5flash19enable_sm80_to_sm89INS1_16FlashAttnBwdSm80INS1_25CollectiveMainloopBwdSm80ILi1ELi1EN4cute5tupleIJNS5_1CILi64EEES8_NS7_ILi192EEEEEENS_10bfloat16_tEfNS_4arch4Sm80ELb0ELb0ELb1ELb1ELb1ELb0ELb0ELb0ELi2ELi2ELi2ELi2ELb1EEENS1_21CollectiveEpilogueBwdISA_SB_SD_Li256ELb1ELb0ELi4EEENS1_19SingleTileSchedulerILb1ELb0ELb0ELi64EEEEEEEEEvNT_6ParamsE --------------------------
	.section	.nv.constant0._ZN7cutlass13device_kernelIN5flash19enable_sm80_to_sm89INS1_16FlashAttnBwdSm80INS1_25CollectiveMainloopBwdSm80ILi1ELi1EN4cute5tupleIJNS5_1CILi64EEES8_NS7_ILi192EEEEEENS_10bfloat16_tEfNS_4arch4Sm80ELb0ELb0ELb1ELb1ELb1ELb0ELb0ELb0ELi2ELi2ELi2ELi2ELb1EEENS1_21CollectiveEpilogueBwdISA_SB_SD_Li256ELb1ELb0ELi4EEENS1_19SingleTileSchedulerILb1ELb0ELb0ELi64EEEEEEEEEvNT_6ParamsE,"a",@progbits
	.sectionflags	@""
	.align	4
.nv.constant0._ZN7cutlass13device_kernelIN5flash19enable_sm80_to_sm89INS1_16FlashAttnBwdSm80INS1_25CollectiveMainloopBwdSm80ILi1ELi1EN4cute5tupleIJNS5_1CILi64EEES8_NS7_ILi192EEEEEENS_10bfloat16_tEfNS_4arch4Sm80ELb0ELb0ELb1ELb1ELb1ELb0ELb0ELb0ELi2ELi2ELi2ELi2ELb1EEENS1_21CollectiveEpilogueBwdISA_SB_SD_Li256ELb1ELb0ELi4EEENS1_19SingleTileSchedulerILb1ELb0ELb0ELi64EEEEEEEEEvNT_6ParamsE:
	.zero		1152


//--------------------- .nv.constant0._ZN7cutlass13device_kernelIN5flash19enable_sm80_to_sm89INS1_16FlashAttnBwdSm80INS1_25CollectiveMainloopBwdSm80ILi1ELi1EN4cute5tupleIJNS5_1CILi64EEES8_NS7_ILi192EEEEEENS_10bfloat16_tEfNS_4arch4Sm80ELb0ELb0ELb1ELb1ELb0ELb0ELb0ELb0ELi2ELi2ELi2ELi2ELb1EEENS1_24CollectiveEpilogueBwdGQAISA_fSD_Li256ELb1ELb0EEENS1_19SingleTileSchedulerILb1ELb0ELb0ELi64EEEEEEEEEvNT_6ParamsE --------------------------
	.section	.nv.constant0._ZN7cutlass13device_kernelIN5flash19enable_sm80_to_sm89INS1_16FlashAttnBwdSm80INS1_25CollectiveMainloopBwdSm80ILi1ELi1EN4cute5tupleIJNS5_1CILi64EEES8_NS7_ILi192EEEEEENS_10bfloat16_tEfNS_4arch4Sm80ELb0ELb0ELb1ELb1ELb0ELb0ELb0ELb0ELi2ELi2ELi2ELi2ELb1EEENS1_24CollectiveEpilogueBwdGQAISA_fSD_Li256ELb1ELb0EEENS1_19SingleTileSchedulerILb1ELb0ELb0ELi64EEEEEEEEEvNT_6ParamsE,"a",@progbits
	.sectionflags	@""
	.align	4
.nv.constant0._ZN7cutlass13device_kernelIN5flash19enable_sm80_to_sm89INS1_16FlashAttnBwdSm80INS1_25CollectiveMainloopBwdSm80ILi1ELi1EN4cute5tupleIJNS5_1CILi64EEES8_NS7_ILi192EEEEEENS_10bfloat16_tEfNS_4arch4Sm80ELb0ELb0ELb1ELb1ELb0ELb0ELb0ELb0ELi2ELi2ELi2ELi2ELb1EEENS1_24CollectiveEpilogueBwdGQAISA_fSD_Li256ELb1ELb0EEENS1_19SingleTileSchedulerILb1ELb0ELb0ELi64EEEEEEEEEvNT_6ParamsE:
	.zero		1160


//--------------------- .nv.constant0._ZN7cutlass13device_kernelIN5flash19enable_sm80_to_sm89INS1_16FlashAttnBwdSm80INS1_25CollectiveMainloopBwdSm80ILi1ELi1EN4cute5tupleIJNS5_1CILi64EEES8_NS7_ILi192EEEEEENS_10bfloat16_tEfNS_4arch4Sm80ELb0ELb0ELb1ELb1ELb1ELb0ELb0ELb0ELi2ELi2ELi2ELi2ELb1EEENS1_24CollectiveEpilogueBwdGQAISA_fSD_Li256ELb1ELb1EEENS1_19SingleTileSchedulerILb1ELb0ELb0ELi64EEEEEEEEEvNT_6ParamsE --------------------------
	.section	.nv.constant0._ZN7cutlass13device_kernelIN5flash19enable_sm80_to_sm89INS1_16FlashAttnBwdSm80INS1_25CollectiveMainloopBwdSm80ILi1ELi1EN4cute5tupleIJNS5_1CILi64EEES8_NS7_ILi192EEEEEENS_10bfloat16_tEfNS_4arch4Sm80ELb0ELb0ELb1ELb1ELb1ELb0ELb0ELb0ELi2ELi2ELi2ELi2ELb1EEENS1_24CollectiveEpilogueBwdGQAISA_fSD_Li256ELb1ELb1EEENS1_19SingleTileSchedulerILb1ELb0ELb0ELi64EEEEEEEEEvNT_6ParamsE,"a",@progbits
	.sectionflags	@""
	.align	4
.nv.constant0._ZN7cutlass13device_kernelIN5flash19enable_sm80_to_sm89INS1_16FlashAttnBwdSm80INS1_25CollectiveMainloopBwdSm80ILi1ELi1EN4cute5tupleIJNS5_1CILi64EEES8_NS7_ILi192EEEEEENS_10bfloat16_tEfNS_4arch4Sm80ELb0ELb0ELb1ELb1ELb1ELb0ELb0ELb0ELi2ELi2ELi2ELi2ELb1EEENS1_24CollectiveEpilogueBwdGQAISA_fSD_Li256ELb1ELb1EEENS1_19SingleTileSchedulerILb1ELb0ELb0ELi64EEEEEEEEEvNT_6ParamsE:
	.zero		1160


//--------------------- .nv.constant0._ZN7cutlass13device_kernelIN5flash19enable_sm80_to_sm89INS1_16FlashAttnBwdSm80INS1_25CollectiveMainloopBwdSm80ILi1ELi1EN4cute5tupleIJNS5_1CILi64EEES8_NS7_ILi192EEEEEENS_10bfloat16_tEfNS_4arch4Sm80ELb0ELb1ELb1ELb0ELb0ELb0ELb0ELb0ELi2ELi2ELi2ELi2ELb1EEENS1_21CollectiveEpilogueBwdISA_SB_SD_Li256ELb0ELb0ELi4EEENS1_19SingleTileSchedulerILb0ELb0ELb0ELi64EEEEEEEEEvNT_6ParamsE --------------------------
	.section	.nv.constant0._ZN7cutlass13device_kernelIN5flash19enable_sm80_to_sm89INS1_16FlashAttnBwdSm80INS1_25CollectiveMainloopBwdSm80ILi1ELi1EN4cute5tupleIJNS5_1CILi64EEES8_NS7_ILi192EEEEEENS_10bfloat16_tEfNS_4arch4Sm80ELb0ELb1ELb1ELb0ELb0ELb0ELb0ELb0ELi2ELi2ELi2ELi2ELb1EEENS1_21CollectiveEpilogueBwdISA_SB_SD_Li256ELb0ELb0ELi4EEENS1_19SingleTileSchedulerILb0ELb0ELb0ELi64EEEEEEEEEvNT_6ParamsE,"a",@progbits
	.sectionflags	@""
	.align	4
.nv.constant0._ZN7cutlass13device_kernelIN5flash19enable_sm80_to_sm89INS1_16FlashAttnBwdSm80INS1_25CollectiveMainloopBwdSm80ILi1ELi1EN4cute5tupleIJNS5_1CILi64EEES8_NS7_ILi192EEEEEENS_10bfloat16_tEfNS_4arch4Sm80ELb0ELb1ELb1ELb0ELb0ELb0ELb0ELb0ELi2ELi2ELi2ELi2ELb1EEENS1_21CollectiveEpilogueBwdISA_SB_SD_Li256ELb0ELb0ELi4EEENS1_19SingleTileSchedulerILb0ELb0ELb0ELi64EEEEEEEEEvNT_6ParamsE:
	.zero		1152


//--------------------- .nv.constant0._ZN7cutlass13device_kernelIN5flash19enable_sm80_to_sm89INS1_16FlashAttnBwdSm80INS1_25CollectiveMainloopBwdSm80ILi1ELi1EN4cute5tupleIJNS5_1CILi64EEES8_NS7_ILi192EEEEEENS_10bfloat16_tEfNS_4arch4Sm80ELb0ELb1ELb1ELb0ELb1ELb0ELb0ELb0ELi2ELi2ELi2ELi2ELb1EEENS1_21CollectiveEpilogueBwdISA_SB_SD_Li256ELb0ELb0ELi4EEENS1_19SingleTileSchedulerILb0ELb0ELb0ELi64EEEEEEEEEvNT_6ParamsE --------------------------
	.section	.nv.constant0._ZN7cutlass13device_kernelIN5flash19enable_sm80_to_sm89INS1_16FlashAttnBwdSm80INS1_25CollectiveMainloopBwdSm80ILi1ELi1EN4cute5tupleIJNS5_1CILi64EEES8_NS7_ILi192EEEEEENS_10bfloat16_tEfNS_4arch4Sm80ELb0ELb1ELb1ELb0ELb1ELb0ELb0ELb0ELi2ELi2ELi2ELi2ELb1EEENS1_21CollectiveEpilogueBwdISA_SB_SD_Li256ELb0ELb0ELi4EEENS1_19SingleTileSchedulerILb0ELb0ELb0ELi64EEEEEEEEEvNT_6ParamsE,"a",@progbits
	.sectionflags	@""
	.align	4
.nv.constant0._ZN7cutlass13device_kernelIN5flash19enable_sm80_to_sm89INS1_16FlashAttnBwdSm80INS1_25CollectiveMainloopBwdSm80ILi1ELi1EN4cute5tupleIJNS5_1CILi64EEES8_NS7_ILi192EEEEEENS_10bfloat16_tEfNS_4arch4Sm80ELb0ELb1ELb1ELb0ELb1ELb0ELb0ELb0ELi2ELi2ELi2ELi2ELb1EEENS1_21CollectiveEpilogueBwdISA_SB_SD_Li256ELb0ELb0ELi4EEENS1_19SingleTileSchedulerILb0ELb0ELb0ELi64EEEEEEEEEvNT_6ParamsE:
	.zero		1152


//--------------------- .nv.constant0._ZN7cutlass13device_kernelIN5flash19enable_sm80_to_sm89INS1_16FlashAttnBwdSm80INS1_25CollectiveMainloopBwdSm80ILi1ELi1EN4cute5tupleIJNS5_1CILi64EEES8_NS7_ILi192EEEEEENS_10bfloat16_tEfNS_4arch4Sm80ELb0ELb1ELb1ELb0ELb0ELb0ELb0ELb0ELi2ELi2ELi2ELi2ELb1EEENS1_24CollectiveEpilogueBwdGQAISA_fSD_Li256ELb0ELb0EEENS1_19SingleTileSchedulerILb0ELb0ELb0ELi64EEEEEEEEEvNT_6ParamsE --------------------------
	.section	.nv.constant0._ZN7cutlass13device_kernelIN5flash19enable_sm80_to_sm89INS1_16FlashAttnBwdSm80INS1_25CollectiveMainloopBwdSm80ILi1ELi1EN4cute5tupleIJNS5_1CILi64EEES8_NS7_ILi192EEEEEENS_10bfloat16_tEfNS_4arch4Sm80ELb0ELb1ELb1ELb0ELb0ELb0ELb0ELb0ELi2ELi2ELi2ELi2ELb1EEENS1_24CollectiveEpilogueBwdGQAISA_fSD_Li256ELb0ELb0EEENS1_19SingleTileSchedulerILb0ELb0ELb0ELi64EEEEEEEEEvNT_6ParamsE,"a",@progbits
	.sectionflags	@""
	.align	4
.nv.constant0._ZN7cutlass13device_kernelIN5flash19enable_sm80_to_sm89INS1_16FlashAttnBwdSm80INS1_25CollectiveMainloopBwdSm80ILi1ELi1EN4cute5tupleIJNS5_1CILi64EEES8_NS7_ILi192EEEEEENS_10bfloat16_tEfNS_4arch4Sm80ELb0ELb1ELb1ELb0ELb0ELb0ELb0ELb0ELi2ELi2ELi2ELi2ELb1EEENS1_24CollectiveEpilogueBwdGQAISA_fSD_Li256ELb0ELb0EEENS1_19SingleTileSchedulerILb0ELb0ELb0ELi64EEEEEEEEEvNT_6ParamsE:
	.zero		1160


//--------------------- .nv.constant0._ZN7cutlass13device_kernelIN5flash19enable_sm80_to_sm89INS1_16FlashAttnBwdSm80INS1_25CollectiveMainloopBwdSm80ILi1ELi1EN4cute5tupleIJNS5_1CILi64EEES8_NS7_ILi192EEEEEENS_10bfloat16_tEfNS_4arch4Sm80ELb0ELb1ELb1ELb0ELb1ELb0ELb0ELb0ELi2ELi2ELi2ELi2ELb1EEENS1_24CollectiveEpilogueBwdGQAISA_fSD_Li256ELb0ELb1EEENS1_19SingleTileSchedulerILb0ELb0ELb0ELi64EEEEEEEEEvNT_6ParamsE --------------------------
	.section	.nv.constant0._ZN7cutlass13device_kernelIN5flash19enable_sm80_to_sm89INS1_16FlashAttnBwdSm80INS1_25CollectiveMainloopBwdSm80ILi1ELi1EN4cute5tupleIJNS5_1CILi64EEES8_NS7_ILi192EEEEEENS_10bfloat16_tEfNS_4arch4Sm80ELb0ELb1ELb1ELb0ELb1ELb0ELb0ELb0ELi2ELi2ELi2ELi2ELb1EEENS1_24CollectiveEpilogueBwdGQAISA_fSD_Li256ELb0ELb1EEENS1_19SingleTileSchedulerILb0ELb0ELb0ELi64EEEEEEEEEvNT_6ParamsE,"a",@progbits
	.sectionflags	@""
	.align	4
.nv.constant0._ZN7cutlass13device_kernelIN5flash19enable_sm80_to_sm89INS1_16FlashAttnBwdSm80INS1_25CollectiveMainloopBwdSm80ILi1ELi1EN4cute5tupleIJNS5_1CILi64EEES8_NS7_ILi192EEEEEENS_10bfloat16_tEfNS_4arch4Sm80ELb0ELb1ELb1ELb0ELb1ELb0ELb0ELb0ELi2ELi2ELi2ELi2ELb1EEENS1_24CollectiveEpilogueBwdGQAISA_fSD_Li256ELb0ELb1EEENS1_19SingleTileSchedulerILb0ELb0ELb0ELi64EEEEEEEEEvNT_6ParamsE:
	.zero		1160


//--------------------- .nv.constant0._ZN7cutlass13device_kernelIN5flash19enable_sm80_to_sm89INS1_16FlashAttnBwdSm80INS1_25CollectiveMainloopBwdSm80ILi1ELi1EN4cute5tupleIJNS5_1CILi64EEES8_NS7_ILi192EEEEEENS_10bfloat16_tEfNS_4arch4Sm80ELb0ELb1ELb1ELb1ELb0ELb0ELb0ELb0ELi2ELi2ELi2ELi2ELb1EEENS1_21CollectiveEpilogueBwdISA_SB_SD_Li256ELb1ELb0ELi4EEENS1_19SingleTileSchedulerILb1ELb0ELb0ELi64EEEEEEEEEvNT_6ParamsE --------------------------
	.section	.nv.constant0._ZN7cutlass13device_kernelIN5flash19enable_sm80_to_sm89INS1_16FlashAttnBwdSm80INS1_25CollectiveMainloopBwdSm80ILi1ELi1EN4cute5tupleIJNS5_1CILi64EEES8_NS7_ILi192EEEEEENS_10bfloat16_tEfNS_4arch4Sm80ELb0ELb1ELb1ELb1ELb0ELb0ELb0ELb0ELi2ELi2ELi2ELi2ELb1EEENS1_21CollectiveEpilogueBwdISA_SB_SD_Li256ELb1ELb0ELi4EEENS1_19SingleTileSchedulerILb1ELb0ELb0ELi64EEEEEEEEEvNT_6ParamsE,"a",@progbits
	.sectionflags	@""
	.align	4
.nv.constant0._ZN7cutlass13device_kernelIN5flash19enable_sm80_to_sm89INS1_16FlashAttnBwdSm80INS1_25CollectiveMainloopBwdSm80ILi1ELi1EN4cute5tupleIJNS5_1CILi64EEES8_NS7_ILi192EEEEEENS_10bfloat16_tEfNS_4arch4Sm80ELb0ELb1ELb1ELb1ELb0ELb0ELb0ELb0ELi2ELi2ELi2ELi2ELb1EEENS1_21CollectiveEpilogueBwdISA_SB_SD_Li256ELb1ELb0ELi4EEENS1_19SingleTileSchedulerILb1ELb0ELb0ELi64EEEEEEEEEvNT_6ParamsE:
	.zero		1152


//--------------------- .nv.constant0._ZN7cutlass13device_kernelIN5flash19enable_sm80_to_sm89INS1_16FlashAttnBwdSm80INS1_25CollectiveMainloopBwdSm80ILi1ELi1EN4cute5tupleIJNS5_1CILi64EEES8_NS7_ILi192EEEEEENS_10bfloat16_tEfNS_4arch4Sm80ELb0ELb1ELb1ELb1ELb1ELb0ELb0ELb0ELi2ELi2ELi2ELi2ELb1EEENS1_21CollectiveEpilogueBwdISA_SB_SD_Li256ELb1ELb0ELi4EEENS1_19SingleTileSchedulerILb1ELb0ELb0ELi64EEEEEEEEEvNT_6ParamsE --------------------------
	.section	.nv.constant0._ZN7cutlass13device_kernelIN5flash19enable_sm80_to_sm89INS1_16FlashAttnBwdSm80INS1_25CollectiveMainloopBwdSm80ILi1ELi1EN4cute5tupleIJNS5_1CILi64EEES8_NS7_ILi192EEEEEENS_10bfloat16_tEfNS_4arch4Sm80ELb0ELb1ELb1ELb1ELb1ELb0ELb0ELb0ELi2ELi2ELi2ELi2ELb1EEENS1_21CollectiveEpilogueBwdISA_SB_SD_Li256ELb1ELb0ELi4EEENS1_19SingleTileSchedulerILb1ELb0ELb0ELi64EEEEEEEEEvNT_6ParamsE,"a",@progbits
	.sectionflags	@""
	.align	4
.nv.constant0._ZN7cutlass13device_kernelIN5flash19enable_sm80_to_sm89INS1_16FlashAttnBwdSm80INS1_25CollectiveMainloopBwdSm80ILi1ELi1EN4cute5tupleIJNS5_1CILi64EEES8_NS7_ILi192EEEEEENS_10bfloat16_tEfNS_4arch4Sm80ELb0ELb1ELb1ELb1ELb1ELb0ELb0ELb0ELi2ELi2ELi2ELi2ELb1EEENS1_21CollectiveEpilogueBwdISA_SB_SD_Li256ELb1ELb0ELi4EEENS1_19SingleTileSchedulerILb1ELb0ELb0ELi64EEEEEEEEEvNT_6ParamsE:
	.zero		1152


//--------------------- .nv.constant0._ZN7cutlass13device_kernelIN5flash19enable_sm80_to_sm89INS1_16FlashAttnBwdSm80INS1_25CollectiveMainloopBwdSm80ILi1ELi1EN4cute5tupleIJNS5_1CILi64EEES8_NS7_ILi192EEEEEENS_10bfloat16_tEfNS_4arch4Sm80ELb0ELb1ELb1ELb1ELb0ELb0ELb0ELb0ELi2ELi2ELi2ELi2ELb1EEENS1_24CollectiveEpilogueBwdGQAISA_fSD_Li256ELb1ELb0EEENS1_19SingleTileSchedulerILb1ELb0ELb0ELi64EEEEEEEEEvNT_6ParamsE --------------------------
	.section	.nv.constant0._ZN7cutlass13device_kernelIN5flash19enable_sm80_to_sm89INS1_16FlashAttnBwdSm80INS1_25CollectiveMainloopBwdSm80ILi1ELi1EN4cute5tupleIJNS5_1CILi64EEES8_NS7_ILi192EEEEEENS_10bfloat16_tEfNS_4arch4Sm80ELb0ELb1ELb1ELb1ELb0ELb0ELb0ELb0ELi2ELi2ELi2ELi2ELb1EEENS1_24CollectiveEpilogueBwdGQAISA_fSD_Li256ELb1ELb0EEENS1_19SingleTileSchedulerILb1ELb0ELb0ELi64EEEEEEEEEvNT_6ParamsE,"a",@progbits
	.sectionflags	@""
	.align	4
.nv.constant0._ZN7cutlass13device_kernelIN5flash19enable_sm80_to_sm89INS1_16FlashAttnBwdSm80INS1_25CollectiveMainloopBwdSm80ILi1ELi1EN4cute5tupleIJNS5_1CILi64EEES8_NS7_ILi192EEEEEENS_10bfloat16_tEfNS_4arch4Sm80ELb0ELb1ELb1ELb1ELb0ELb0ELb0ELb0ELi2ELi2ELi2ELi2ELb1EEENS1_24CollectiveEpilogueBwdGQAISA_fSD_Li256ELb1ELb0EEENS1_19SingleTileSchedulerILb1ELb0ELb0ELi64EEEEEEEEEvNT_6ParamsE:
	.zero		1160


//--------------------- .nv.constant0._ZN7cutlass13device_kernelIN5flash19enable_sm80_to_sm89INS1_16FlashAttnBwdSm80INS1_25CollectiveMainloopBwdSm80ILi1ELi1EN4cute5tupleIJNS5_1CILi64EEES8_NS7_ILi192EEEEEENS_10bfloat16_tEfNS_4arch4Sm80ELb0ELb1ELb1ELb1ELb1ELb0ELb0ELb0ELi2ELi2ELi2ELi2ELb1EEENS1_24CollectiveEpilogueBwdGQAISA_fSD_Li256ELb1ELb1EEENS1_19SingleTileSchedulerILb1ELb0ELb0ELi64EEEEEEEEEvNT_6ParamsE --------------------------
	.section	.nv.constant0._ZN7cutlass13device_kernelIN5flash19enable_sm80_to_sm89INS1_16FlashAttnBwdSm80INS1_25CollectiveMainloopBwdSm80ILi1ELi1EN4cute5tupleIJNS5_1CILi64EEES8_NS7_ILi192EEEEEENS_10bfloat16_tEfNS_4arch4Sm80ELb0ELb1ELb1ELb1ELb1ELb0ELb0ELb0ELi2ELi2ELi2ELi2ELb1EEENS1_24CollectiveEpilogueBwdGQAISA_fSD_Li256ELb1ELb1EEENS1_19SingleTileSchedulerILb1ELb0ELb0ELi64EEEEEEEEEvNT_6ParamsE,"a",@progbits
	.sectionflags	@""
	.align	4
.nv.constant0._ZN7cutlass13device_kernelIN5flash19enable_sm80_to_sm89INS1_16FlashAttnBwdSm80INS1_25CollectiveMainloopBwdSm80ILi1ELi1EN4cute5tupleIJNS5_1CILi64EEES8_NS7_ILi192EEEEEENS_10bfloat16_tEfNS_4arch4Sm80ELb0ELb1ELb1ELb1ELb1ELb0ELb0ELb0ELi2ELi2ELi2ELi2ELb1EEENS1_24CollectiveEpilogueBwdGQAISA_fSD_Li256ELb1ELb1EEENS1_19SingleTileSchedulerILb1ELb0ELb0ELi64EEEEEEEEEvNT_6ParamsE:
	.zero		1160


//--------------------- .nv.constant0._ZN7cutlass13device_kernelIN5flash19enable_sm80_to_sm89INS1_16FlashAttnBwdSm80INS1_25CollectiveMainloopBwdSm80ILi1ELi1EN4cute5tupleIJNS5_1CILi64EEES8_NS7_ILi192EEEEEENS_10bfloat16_tEfNS_4arch4Sm80ELb1ELb0ELb1ELb0ELb0ELb0ELb0ELb0ELi2ELi2ELi2ELi2ELb1EEENS1_21CollectiveEpilogueBwdISA_SB_SD_Li256ELb0ELb0ELi4EEENS1_25SingleTileBwdLPTSchedulerILb0ELi64ELb0EEEEEEEEEvNT_6ParamsE --------------------------
	.section	.nv.constant0._ZN7cutlass13device_kernelIN5flash19enable_sm80_to_sm89INS1_16FlashAttnBwdSm80INS1_25CollectiveMainloopBwdSm80ILi1ELi1EN4cute5tupleIJNS5_1CILi64EEES8_NS7_ILi192EEEEEENS_10bfloat16_tEfNS_4arch4Sm80ELb1ELb0ELb1ELb0ELb0ELb0ELb0ELb0ELi2ELi2ELi2ELi2ELb1EEENS1_21CollectiveEpilogueBwdISA_SB_SD_Li256ELb0ELb0ELi4EEENS1_25SingleTileBwdLPTSchedulerILb0ELi64ELb0EEEEEEEEEvNT_6ParamsE,"a",@progbits
	.sectionflags	@""
	.align	4
.nv.constant0._ZN7cutlass13device_kernelIN5flash19enable_sm80_to_sm89INS1_16FlashAttnBwdSm80INS1_25CollectiveMainloopBwdSm80ILi1ELi1EN4cute5tupleIJNS5_1CILi64EEES8_NS7_ILi192EEEEEENS_10bfloat16_tEfNS_4arch4Sm80ELb1ELb0ELb1ELb0ELb0ELb0ELb0ELb0ELi2ELi2ELi2ELi2ELb1EEENS1_21CollectiveEpilogueBwdISA_SB_SD_Li256ELb0ELb0ELi4EEENS1_25SingleTileBwdLPTSchedulerILb0ELi64ELb0EEEEEEEEEvNT_6ParamsE:
	.zero		1176


//--------------------- .nv.constant0._ZN7cutlass13device_kernelIN5flash19enable_sm80_to_sm89INS1_16FlashAttnBwdSm80INS1_25CollectiveMainloopBwdSm80ILi1ELi1EN4cute5tupleIJNS5_1CILi64EEES8_NS7_ILi192EEEEEENS_10bfloat16_tEfNS_4arch4Sm80ELb1ELb0ELb1ELb0ELb1ELb0ELb0ELb0ELi2ELi2ELi2ELi2ELb1EEENS1_21CollectiveEpilogueBwdISA_SB_SD_Li256ELb0ELb0ELi4EEENS1_25SingleTileBwdLPTSchedulerILb0ELi64ELb1EEEEEEEEEvNT_6ParamsE --------------------------
	.section	.nv.constant0._ZN7cutlass13device_kernelIN5flash19enable_sm80_to_sm89INS1_16FlashAttnBwdSm80INS1_25CollectiveMainloopBwdSm80ILi1ELi1EN4cute5tupleIJNS5_1CILi64EEES8_NS7_ILi192EEEEEENS_10bfloat16_tEfNS_4arch4Sm80ELb1ELb0ELb1ELb0ELb1ELb0ELb0ELb0ELi2ELi2ELi2ELi2ELb1EEENS1_21CollectiveEpilogueBwdISA_SB_SD_Li256ELb0ELb0ELi4EEENS1_25SingleTileBwdLPTSchedulerILb0ELi64ELb1EEEEEEEEEvNT_6ParamsE,"a",@progbits
	.sectionflags	@""
	.align	4
.nv.constant0._ZN7cutlass13device_kernelIN5flash19enable_sm80_to_sm89INS1_16FlashAttnBwdSm80INS1_25CollectiveMainloopBwdSm80ILi1ELi1EN4cute5tupleIJNS5_1CILi64EEES8_NS7_ILi192EEEEEENS_10bfloat16_tEfNS_4arch4Sm80ELb1ELb0ELb1ELb0ELb1ELb0ELb0ELb0ELi2ELi2ELi2ELi2ELb1EEENS1_21CollectiveEpilogueBwdISA_SB_SD_Li256ELb0ELb0ELi4EEENS1_25SingleTileBwdLPTSchedulerILb0ELi64ELb1EEEEEEEEEvNT_6ParamsE:
	.zero		1176


//--------------------- .nv.constant0._ZN7cutlass13device_kernelIN5flash19enable_sm80_to_sm89INS1_16FlashAttnBwdSm80INS1_25CollectiveMainloopBwdSm80ILi1ELi1EN4cute5tupleIJNS5_1CILi64EEES8_NS7_ILi192EEEEEENS_10bfloat16_tEfNS_4arch4Sm80ELb1ELb0ELb1ELb0ELb0ELb0ELb0ELb0ELi2ELi2ELi2ELi2ELb1EEENS1_24CollectiveEpilogueBwdGQAISA_fSD_Li256ELb0ELb0EEENS1_25SingleTileBwdLPTSchedulerILb0ELi64ELb0EEEEEEEEEvNT_6ParamsE --------------------------
	.section	.nv.constant0._ZN7cutlass13device_kernelIN5flash19enable_sm80_to_sm89INS1_16FlashAttnBwdSm80INS1_25CollectiveMainloopBwdSm80ILi1ELi1EN4cute5tupleIJNS5_1CILi64EEES8_NS7_ILi192EEEEEENS_10bfloat16_tEfNS_4arch4Sm80ELb1ELb0ELb1ELb0ELb0ELb0ELb0ELb0ELi2ELi2ELi2ELi2ELb1EEENS1_24CollectiveEpilogueBwdGQAISA_fSD_Li256ELb0ELb0EEENS1_25SingleTileBwdLPTSchedulerILb0ELi64ELb0EEEEEEEEEvNT_6ParamsE,"a",@progbits
	.sectionflags	@""
	.align	4
.nv.constant0._ZN7cutlass13device_kernelIN5flash19enable_sm80_to_sm89INS1_16FlashAttnBwdSm80INS1_25CollectiveMainloopBwdSm80ILi1ELi1EN4cute5tupleIJNS5_1CILi64EEES8_NS7_ILi192EEEEEENS_10bfloat16_tEfNS_4arch4Sm80ELb1ELb0ELb1ELb0ELb0ELb0ELb0ELb0ELi2ELi2ELi2ELi2ELb1EEENS1_24CollectiveEpilogueBwdGQAISA_fSD_Li256ELb0ELb0EEENS1_25SingleTileBwdLPTSchedulerILb0ELi64ELb0EEEEEEEEEvNT_6ParamsE:
	.zero		1184


//--------------------- .nv.constant0._ZN7cutlass13device_kernelIN5flash19enable_sm80_to_sm89INS1_16FlashAttnBwdSm80INS1_25CollectiveMainloopBwdSm80ILi1ELi1EN4cute5tupleIJNS5_1CILi64EEES8_NS7_ILi192EEEEEENS_10bfloat16_tEfNS_4arch4Sm80ELb1ELb0ELb1ELb0ELb1ELb0ELb0ELb0ELi2ELi2ELi2ELi2ELb1EEENS1_24CollectiveEpilogueBwdGQAISA_fSD_Li256ELb0ELb1EEENS1_25SingleTileBwdLPTSchedulerILb0ELi64ELb1EEEEEEEEEvNT_6ParamsE --------------------------
	.section	.nv.constant0._ZN7cutlass13device_kernelIN5flash19enable_sm80_to_sm89INS1_16FlashAttnBwdSm80INS1_25CollectiveMainloopBwdSm80ILi1ELi1EN4cute5tupleIJNS5_1CILi64EEES8_NS7_ILi192EEEEEENS_10bfloat16_tEfNS_4arch4Sm80ELb1ELb0ELb1ELb0ELb1ELb0ELb0ELb0ELi2ELi2ELi2ELi2ELb1EEENS1_24CollectiveEpilogueBwdGQAISA_fSD_Li256ELb0ELb1EEENS1_25SingleTileBwdLPTSchedulerILb0ELi64ELb1EEEEEEEEEvNT_6ParamsE,"a",@progbits
	.sectionflags	@""
	.align	4
.nv.constant0._ZN7cutlass13device_kernelIN5flash19enable_sm80_to_sm89INS1_16FlashAttnBwdSm80INS1_25CollectiveMainloopBwdSm80ILi1ELi1EN4cute5tupleIJNS5_1CILi64EEES8_NS7_ILi192EEEEEENS_10bfloat16_tEfNS_4arch4Sm80ELb1ELb0ELb1ELb0ELb1ELb0ELb0ELb0ELi2ELi2ELi2ELi2ELb1EEENS1_24CollectiveEpilogueBwdGQAISA_fSD_Li256ELb0ELb1EEENS1_25SingleTileBwdLPTSchedulerILb0ELi64ELb1EEEEEEEEEvNT_6ParamsE:
	.zero		1184


//--------------------- .nv.constant0._ZN7cutlass13device_kernelIN5flash19enable_sm80_to_sm89INS1_16FlashAttnBwdSm80INS1_25CollectiveMainloopBwdSm80ILi1ELi1EN4cute5tupleIJNS5_1CILi64EEES8_NS7_ILi192EEEEEENS_10bfloat16_tEfNS_4arch4Sm80ELb1ELb0ELb1ELb1ELb0ELb0ELb0ELb0ELi2ELi2ELi2ELi2ELb1EEENS1_21CollectiveEpilogueBwdISA_SB_SD_Li256ELb1ELb0ELi4EEENS1_25SingleTileBwdLPTSchedulerILb1ELi64ELb0EEEEEEEEEvNT_6ParamsE --------------------------
	.section	.nv.constant0._ZN7cutlass13device_kernelIN5flash19enable_sm80_to_sm89INS1_16FlashAttnBwdSm80INS1_25CollectiveMainloopBwdSm80ILi1ELi1EN4cute5tupleIJNS5_1CILi64EEES8_NS7_ILi192EEEEEENS_10bfloat16_tEfNS_4arch4Sm80ELb1ELb0ELb1ELb1ELb0ELb0ELb0ELb0ELi2ELi2ELi2ELi2ELb1EEENS1_21CollectiveEpilogueBwdISA_SB_SD_Li256ELb1ELb0ELi4EEENS1_25SingleTileBwdLPTSchedulerILb1ELi64ELb0EEEEEEEEEvNT_6ParamsE,"a",@progbits
	.sectionflags	@""
	.align	4
.nv.constant0._ZN7cutlass13device_kernelIN5flash19enable_sm80_to_sm89INS1_16FlashAttnBwdSm80INS1_25CollectiveMainloopBwdSm80ILi1ELi1EN4cute5tupleIJNS5_1CILi64EEES8_NS7_ILi192EEEEEENS_10bfloat16_tEfNS_4arch4Sm80ELb1ELb0ELb1ELb1ELb0ELb0ELb0ELb0ELi2ELi2ELi2ELi2ELb1EEENS1_21CollectiveEpilogueBwdISA_SB_SD_Li256ELb1ELb0ELi4EEENS1_25SingleTileBwdLPTSchedulerILb1ELi64ELb0EEEEEEEEEvNT_6ParamsE:
	.zero		1176


//--------------------- .nv.constant0._ZN7cutlass13device_kernelIN5flash19enable_sm80_to_sm89INS1_16FlashAttnBwdSm80INS1_25CollectiveMainloopBwdSm80ILi1ELi1EN4cute5tupleIJNS5_1CILi64EEES8_NS7_ILi192EEEEEENS_10bfloat16_tEfNS_4arch4Sm80ELb1ELb0ELb1ELb1ELb1ELb0ELb0ELb0ELi2ELi2ELi2ELi2ELb1EEENS1_21CollectiveEpilogueBwdISA_SB_SD_Li256ELb1ELb0ELi4EEENS1_25SingleTileBwdLPTSchedulerILb1ELi64ELb1EEEEEEEEEvNT_6ParamsE --------------------------
	.section	.nv.constant0._ZN7cutlass13device_kernelIN5flash19enable_sm80_to_sm89INS1_16FlashAttnBwdSm80INS1_25CollectiveMainloopBwdSm80ILi1ELi1EN4cute5tupleIJNS5_1CILi64EEES8_NS7_ILi192EEEEEENS_10bfloat16_tEfNS_4arch4Sm80ELb1ELb0ELb1ELb1ELb1ELb0ELb0ELb0ELi2ELi2ELi2ELi2ELb1EEENS1_21CollectiveEpilogueBwdISA_SB_SD_Li256ELb1ELb0ELi4EEENS1_25SingleTileBwdLPTSchedulerILb1ELi64ELb1EEEEEEEEEvNT_6ParamsE,"a",@progbits
	.sectionflags	@""
	.align	4
.nv.constant0._ZN7cutlass13device_kernelIN5flash19enable_sm80_to_sm89INS1_16FlashAttnBwdSm80INS1_25CollectiveMainloopBwdSm80ILi1ELi1EN4cute5tupleIJNS5_1CILi64EEES8_NS7_ILi192EEEEEENS_10bfloat16_tEfNS_4arch4Sm80ELb1ELb0ELb1ELb1ELb1ELb0ELb0ELb0ELi2ELi2ELi2ELi2ELb1EEENS1_21CollectiveEpilogueBwdISA_SB_SD_Li256ELb1ELb0ELi4EEENS1_25SingleTileBwdLPTSchedulerILb1ELi64ELb1EEEEEEEEEvNT_6ParamsE:
	.zero		1176


//--------------------- .nv.constant0._ZN7cutlass13device_kernelIN5flash19enable_sm80_to_sm89INS1_16FlashAttnBwdSm80INS1_25CollectiveMainloopBwdSm80ILi1ELi1EN4cute5tupleIJNS5_1CILi64EEES8_NS7_ILi192EEEEEENS_10bfloat16_tEfNS_4arch4Sm80ELb1ELb0ELb1ELb1ELb0ELb0ELb0ELb0ELi2ELi2ELi2ELi2ELb1EEENS1_24CollectiveEpilogueBwdGQAISA_fSD_Li256ELb1ELb0EEENS1_25SingleTileBwdLPTSchedulerILb1ELi64ELb0EEEEEEEEEvNT_6ParamsE --------------------------
	.section	.nv.constant0._ZN7cutlass13device_kernelIN5flash19enable_sm80_to_sm89INS1_16FlashAttnBwdSm80INS1_25CollectiveMainloopBwdSm80ILi1ELi1EN4cute5tupleIJNS5_1CILi64EEES8_NS7_ILi192EEEEEENS_10bfloat16_tEfNS_4arch4Sm80ELb1ELb0ELb1ELb1ELb0ELb0ELb0ELb0ELi2ELi2ELi2ELi2ELb1EEENS1_24CollectiveEpilogueBwdGQAISA_fSD_Li256ELb1ELb0EEENS1_25SingleTileBwdLPTSchedulerILb1ELi64ELb0EEEEEEEEEvNT_6ParamsE,"a",@progbits
	.sectionflags	@""
	.align	4
.nv.constant0._ZN7cutlass13device_kernelIN5flash19enable_sm80_to_sm89INS1_16FlashAttnBwdSm80INS1_25CollectiveMainloopBwdSm80ILi1ELi1EN4cute5tupleIJNS5_1CILi64EEES8_NS7_ILi192EEEEEENS_10bfloat16_tEfNS_4arch4Sm80ELb1ELb0ELb1ELb1ELb0ELb0ELb0ELb0ELi2ELi2ELi2ELi2ELb1EEENS1_24CollectiveEpilogueBwdGQAISA_fSD_Li256ELb1ELb0EEENS1_25SingleTileBwdLPTSchedulerILb1ELi64ELb0EEEEEEEEEvNT_6ParamsE:
	.zero		1184


//--------------------- .nv.constant0._ZN7cutlass13device_kernelIN5flash19enable_sm80_to_sm89INS1_16FlashAttnBwdSm80INS1_25CollectiveMainloopBwdSm80ILi1ELi1EN4cute5tupleIJNS5_1CILi64EEES8_NS7_ILi192EEEEEENS_10bfloat16_tEfNS_4arch4Sm80ELb1ELb0ELb1ELb1ELb1ELb0ELb0ELb0ELi2ELi2ELi2ELi2ELb1EEENS1_24CollectiveEpilogueBwdGQAISA_fSD_Li256ELb1ELb1EEENS1_25SingleTileBwdLPTSchedulerILb1ELi64ELb1EEEEEEEEEvNT_6ParamsE --------------------------
	.section	.nv.constant0._ZN7cutlass13device_kernelIN5flash19enable_sm80_to_sm89INS1_16FlashAttnBwdSm80INS1_25CollectiveMainloopBwdSm80ILi1ELi1EN4cute5tupleIJNS5_1CILi64EEES8_NS7_ILi192EEEEEENS_10bfloat16_tEfNS_4arch4Sm80ELb1ELb0ELb1ELb1ELb1ELb0ELb0ELb0ELi2ELi2ELi2ELi2ELb1EEENS1_24CollectiveEpilogueBwdGQAISA_fSD_Li256ELb1ELb1EEENS1_25SingleTileBwdLPTSchedulerILb1ELi64ELb1EEEEEEEEEvNT_6ParamsE,"a",@progbits
	.sectionflags	@""
	.align	4
.nv.constant0._ZN7cutlass13device_kernelIN5flash19enable_sm80_to_sm89INS1_16FlashAttnBwdSm80INS1_25CollectiveMainloopBwdSm80ILi1ELi1EN4cute5tupleIJNS5_1CILi64EEES8_NS7_ILi192EEEEEENS_10bfloat16_tEfNS_4arch4Sm80ELb1ELb0ELb1ELb1ELb1ELb0ELb0ELb0ELi2ELi2ELi2ELi2ELb1EEENS1_24CollectiveEpilogueBwdGQAISA_fSD_Li256ELb1ELb1EEENS1_25SingleTileBwdLPTSchedulerILb1ELi64ELb1EEEEEEEEEvNT_6ParamsE:
	.zero		1184


//--------------------- .nv.constant0._ZN7cutlass13device_kernelIN5flash19enable_sm80_to_sm89INS1_16FlashAttnBwdSm80INS1_25CollectiveMainloopBwdSm80ILi2ELi1EN4cute5tupleIJNS5_1CILi64EEENS7_ILi80EEENS7_ILi192EEEEEENS_10bfloat16_tEfNS_4arch4Sm80ELb0ELb0ELb1ELb0ELb0ELb0ELb1ELb0ELi2ELi4ELi2ELi2ELb0EEENS1_21CollectiveEpilogueBwdISB_SC_SE_Li256ELb0ELb1ELi4EEENS1_19SingleTileSchedulerILb0ELb0ELb0ELi80EEEEEEEEEvNT_6ParamsE --------------------------
	.section	.nv.constant0._ZN7cutlass13device_kernelIN5flash19enable_sm80_to_sm89INS1_16FlashAttnBwdSm80INS1_25CollectiveMainloopBwdSm80ILi2ELi1EN4cute5tupleIJNS5_1CILi64EEENS7_ILi80EEENS7_ILi192EEEEEENS_10bfloat16_tEfNS_4arch4Sm80ELb0ELb0ELb1ELb0ELb0ELb0ELb1ELb0ELi2ELi4ELi2ELi2ELb0EEENS1_21CollectiveEpilogueBwdISB_SC_SE_Li256ELb0ELb1ELi4EEENS1_19SingleTileSchedulerILb0ELb0ELb0ELi80EEEEEEEEEvNT_6ParamsE,"a",@progbits
	.sectionflags	@""
	.align	4
.nv.constant0._ZN7cutlass13device_kernelIN5flash19enable_sm80_to_sm89INS1_16FlashAttnBwdSm80INS1_25CollectiveMainloopBwdSm80ILi2ELi1EN4cute5tupleIJNS5_1CILi64EEENS7_ILi80EEENS7_ILi192EEEEEENS_10bfloat16_tEfNS_4arch4Sm80ELb0ELb0ELb1ELb0ELb0ELb0ELb1ELb0ELi2ELi4ELi2ELi2ELb0EEENS1_21CollectiveEpilogueBwdISB_SC_SE_Li256ELb0ELb1ELi4EEENS1_19SingleTileSchedulerILb0ELb0ELb0ELi80EEEEEEEEEvNT_6ParamsE:
	.zero		1152


//--------------------- .nv.constant0._ZN7cutlass13device_kernelIN5flash19enable_sm80_to_sm89INS1_16FlashAttnBwdSm80INS1_25CollectiveMainloopBwdSm80ILi2ELi1EN4cute5tupleIJNS5_1CILi64EEENS7_ILi80EEENS7_ILi192EEEEEENS_10bfloat16_tEfNS_4arch4Sm80ELb0ELb0ELb1ELb0ELb1ELb0ELb1ELb0ELi2ELi4ELi2ELi2ELb0EEENS1_21CollectiveEpilogueBwdISB_SC_SE_Li256ELb0ELb1ELi4EEENS1_19SingleTileSchedulerILb0ELb0ELb0ELi80EEEEEEEEEvNT_6ParamsE --------------------------
	.section	.nv.constant0._ZN7cutlass13device_kernelIN5flash19enable_sm80_to_sm89INS1_16FlashAttnBwdSm80INS1_25CollectiveMainloopBwdSm80ILi2ELi1EN4cute5tupleIJNS5_1CILi64EEENS7_ILi80EEENS7_ILi192EEEEEENS_10bfloat16_tEfNS_4arch4Sm80ELb0ELb0ELb1ELb0ELb1ELb0ELb1ELb0ELi2ELi4ELi2ELi2ELb0EEENS1_21CollectiveEpilogueBwdISB_SC_SE_Li256ELb0ELb1ELi4EEENS1_19SingleTileSchedulerILb0ELb0ELb0ELi80EEEEEEEEEvNT_6ParamsE,"a",@progbits
	.sectionflags	@""
	.align	4
.nv.constant0._ZN7cutlass13device_kernelIN5flash19enable_sm80_to_sm89INS1_16FlashAttnBwdSm80INS1_25CollectiveMainloopBwdSm80ILi2ELi1EN4cute5tupleIJNS5_1CILi64EEENS7_ILi80EEENS7_ILi192EEEEEENS_10bfloat16_tEfNS_4arch4Sm80ELb0ELb0ELb1ELb0ELb1ELb0ELb1ELb0ELi2ELi4ELi2ELi2ELb0EEENS1_21CollectiveEpilogueBwdISB_SC_SE_Li256ELb0ELb1ELi4EEENS1_19SingleTileSchedulerILb0ELb0ELb0ELi80EEEEEEEEEvNT_6ParamsE:
	.zero		1152


//--------------------- .nv.constant0._ZN7cutlass13device_kernelIN5flash19enable_sm80_to_sm89INS1_16FlashAttnBwdSm80INS1_25CollectiveMainloopBwdSm80ILi2ELi1EN4cute5tupleIJNS5_1CILi64EEENS7_ILi80EEENS7_ILi192EEEEEENS_10bfloat16_tEfNS_4arch4Sm80ELb0ELb0ELb1ELb0ELb0ELb0ELb1ELb0ELi2ELi4ELi2ELi2ELb0EEENS1_24CollectiveEpilogueBwdGQAISB_fSE_Li256ELb0ELb0EEENS1_19SingleTileSchedulerILb0ELb0ELb0ELi80EEEEEEEEEvNT_6ParamsE --------------------------
	.section	.nv.constant0._ZN7cutlass13device_kernelIN5flash19enable_sm80_to_sm89INS1_16FlashAttnBwdSm80INS1_25CollectiveMainloopBwdSm80ILi2ELi1EN4cute5tupleIJNS5_1CILi64EEENS7_ILi80EEENS7_ILi192EEEEEENS_10bfloat16_tEfNS_4arch4Sm80ELb0ELb0ELb1ELb0ELb0ELb0ELb1ELb0ELi2ELi4ELi2ELi2ELb0EEENS1_24CollectiveEpilogueBwdGQAISB_fSE_Li256ELb0ELb0EEENS1_19SingleTileSchedulerILb0ELb0ELb0ELi80EEEEEEEEEvNT_6ParamsE,"a",@progbits
	.sectionflags	@""
	.align	4
.nv.constant0._ZN7cutlass13device_kernelIN5flash19enable_sm80_to_sm89INS1_16FlashAttnBwdSm80INS1_25CollectiveMainloopBwdSm80ILi2ELi1EN4cute5tupleIJNS5_1CILi64EEENS7_ILi80EEENS7_ILi192EEEEEENS_10bfloat16_tEfNS_4arch4Sm80ELb0ELb0ELb1ELb0ELb0ELb0ELb1ELb0ELi2ELi4ELi2ELi2ELb0EEENS1_24CollectiveEpilogueBwdGQAISB_fSE_Li256ELb0ELb0EEENS1_19SingleTileSchedulerILb0ELb0ELb0ELi80EEEEEEEEEvNT_6ParamsE:
	.zero		1160


//--------------------- .nv.constant0._ZN7cutlass13device_kernelIN5flash19enable_sm80_to_sm89INS1_16FlashAttnBwdSm80INS1_25CollectiveMainloopBwdSm80ILi2ELi1EN4cute5tupleIJNS5_1CILi64EEENS7_ILi80EEENS7_ILi192EEEEEENS_10bfloat16_tEfNS_4arch4Sm80ELb0ELb0ELb1ELb0ELb1ELb0ELb1ELb0ELi2ELi4ELi2ELi2ELb0EEENS1_24CollectiveEpilogueBwdGQAISB_fSE_Li256ELb0ELb1EEENS1_19SingleTileSchedulerILb0ELb0ELb0ELi80EEEEEEEEEvNT_6ParamsE --------------------------
	.section	.nv.constant0._ZN7cutlass13device_kernelIN5flash19enable_sm80_to_sm89INS1_16FlashAttnBwdSm80INS1_25CollectiveMainloopBwdSm80ILi2ELi1EN4cute5tupleIJNS5_1CILi64EEENS7_ILi80EEENS7_ILi192EEEEEENS_10bfloat16_tEfNS_4arch4Sm80ELb0ELb0ELb1ELb0ELb1ELb0ELb1ELb0ELi2ELi4ELi2ELi2ELb0EEENS1_24CollectiveEpilogueBwdGQAISB_fSE_Li256ELb0ELb1EEENS1_19SingleTileSchedulerILb0ELb0ELb0ELi80EEEEEEEEEvNT_6ParamsE,"a",@progbits
	.sectionflags	@""
	.align	4
.nv.constant0._ZN7cutlass13device_kernelIN5flash19enable_sm80_to_sm89INS1_16FlashAttnBwdSm80INS1_25CollectiveMainloopBwdSm80ILi2ELi1EN4cute5tupleIJNS5_1CILi64EEENS7_ILi80EEENS7_ILi192EEEEEENS_10bfloat16_tEfNS_4arch4Sm80ELb0ELb0ELb1ELb0ELb1ELb0ELb1ELb0ELi2ELi4ELi2ELi2ELb0EEENS1_24CollectiveEpilogueBwdGQAISB_fSE_Li256ELb0ELb1EEENS1_19SingleTileSchedulerILb0ELb0ELb0ELi80EEEEEEEEEvNT_6ParamsE:
	.zero		1160


//--------------------- .nv.constant0._ZN7cutlass13device_kernelIN5flash19enable_sm80_to_sm89INS1_16FlashAttnBwdSm80INS1_25CollectiveMainloopBwdSm80ILi2ELi1EN4cute5tupleIJNS5_1CILi64EEENS7_ILi80EEENS7_ILi192EEEEEENS_10bfloat16_tEfNS_4arch4Sm80ELb0ELb0ELb1ELb1ELb0ELb0ELb1ELb0ELi2ELi4ELi2ELi2ELb0EEENS1_21CollectiveEpilogueBwdISB_SC_SE_Li256ELb1ELb1ELi4EEENS1_19SingleTileSchedulerILb1ELb0ELb0ELi80EEEEEEEEEvNT_6ParamsE --------------------------
	.section	.nv.constant0._ZN7cutlass13device_kernelIN5flash19enable_sm80_to_sm89INS1_16FlashAttnBwdSm80INS1_25CollectiveMainloopBwdSm80ILi2ELi1EN4cute5tupleIJNS5_1CILi64EEENS7_ILi80EEENS7_ILi192EEEEEENS_10bfloat16_tEfNS_4arch4Sm80ELb0ELb0ELb1ELb1ELb0ELb0ELb1ELb0ELi2ELi4ELi2ELi2ELb0EEENS1_21CollectiveEpilogueBwdISB_SC_SE_Li256ELb1ELb1ELi4EEENS1_19SingleTileSchedulerILb1ELb0ELb0ELi80EEEEEEEEEvNT_6ParamsE,"a",@progbits
	.sectionflags	@""
	.align	4
.nv.constant0._ZN7cutlass13device_kernelIN5flash19enable_sm80_to_sm89INS1_16FlashAttnBwdSm80INS1_25CollectiveMainloopBwdSm80ILi2ELi1EN4cute5tupleIJNS5_1CILi64EEENS7_ILi80EEENS7_ILi192EEEEEENS_10bfloat16_tEfNS_4arch4Sm80ELb0ELb0ELb1ELb1ELb0ELb0ELb1ELb0ELi2ELi4ELi2ELi2ELb0EEENS1_21CollectiveEpilogueBwdISB_SC_SE_Li256ELb1ELb1ELi4EEENS1_19SingleTileSchedulerILb1ELb0ELb0ELi80EEEEEEEEEvNT_6ParamsE:
	.zero		1152


//--------------------- .nv.constant0._ZN7cutlass13device_kernelIN5flash19enable_sm80_to_sm89INS1_16FlashAttnBwdSm80INS1_25CollectiveMainloopBwdSm80ILi2ELi1EN4cute5tupleIJNS5_1CILi64EEENS7_ILi80EEENS7_ILi192EEEEEENS_10bfloat16_tEfNS_4arch4Sm80ELb0ELb0ELb1ELb1ELb1ELb0ELb1ELb0ELi2ELi4ELi2ELi2ELb0EEENS1_21CollectiveEpilogueBwdISB_SC_SE_Li256ELb1ELb1ELi4EEENS1_19SingleTileSchedulerILb1ELb0ELb0ELi80EEEEEEEEEvNT_6ParamsE --------------------------
	.section	.nv.constant0._ZN7cutlass13device_kernelIN5flash19enable_sm80_to_sm89INS1_16FlashAttnBwdSm80INS1_25CollectiveMainloopBwdSm80ILi2ELi1EN4cute5tupleIJNS5_1CILi64EEENS7_ILi80EEENS7_ILi192EEEEEENS_10bfloat16_tEfNS_4arch4Sm80ELb0ELb0ELb1ELb1ELb1ELb0ELb1ELb0ELi2ELi4ELi2ELi2ELb0EEENS1_21CollectiveEpilogueBwdISB_SC_SE_Li256ELb1ELb1ELi4EEENS1_19SingleTileSchedulerILb1ELb0ELb0ELi80EEEEEEEEEvNT_6ParamsE,"a",@progbits
	.sectionflags	@""
	.align	4
.nv.constant0._ZN7cutlass13device_kernelIN5flash19enable_sm80_to_sm89INS1_16FlashAttnBwdSm80INS1_25CollectiveMainloopBwdSm80ILi2ELi1EN4cute5tupleIJNS5_1CILi64EEENS7_ILi80EEENS7_ILi192EEEEEENS_10bfloat16_tEfNS_4arch4Sm80ELb0ELb0ELb1ELb1ELb1ELb0ELb1ELb0ELi2ELi4ELi2ELi2ELb0EEENS1_21CollectiveEpilogueBwdISB_SC_SE_Li256ELb1ELb1ELi4EEENS1_19SingleTileSchedulerILb1ELb0ELb0ELi80EEEEEEEEEvNT_6ParamsE:
	.zero		1152


//--------------------- .nv.constant0._ZN7cutlass13device_kernelIN5flash19enable_sm80_to_sm89INS1_16FlashAttnBwdSm80INS1_25CollectiveMainloopBwdSm80ILi2ELi1EN4cute5tupleIJNS5_1CILi64EEENS7_ILi80EEENS7_ILi192EEEEEENS_10bfloat16_tEfNS_4arch4Sm80ELb0ELb0ELb1ELb1ELb0ELb0ELb1ELb0ELi2ELi4ELi2ELi2ELb0EEENS1_24CollectiveEpilogueBwdGQAISB_fSE_Li256ELb1ELb0EEENS1_19SingleTileSchedulerILb1ELb0ELb0ELi80EEEEEEEEEvNT_6ParamsE --------------------------
	.section	.nv.constant0._ZN7cutlass13device_kernelIN5flash19enable_sm80_to_sm89INS1_16FlashAttnBwdSm80INS1_25CollectiveMainloopBwdSm80ILi2ELi1EN4cute5tupleIJNS5_1CILi64EEENS7_ILi80EEENS7_ILi192EEEEEENS_10bfloat16_tEfNS_4arch4Sm80ELb0ELb0ELb1ELb1ELb0ELb0ELb1ELb0ELi2ELi4ELi2ELi2ELb0EEENS1_24CollectiveEpilogueBwdGQAISB_fSE_Li256ELb1ELb0EEENS1_19SingleTileSchedulerILb1ELb0ELb0ELi80EEEEEEEEEvNT_6ParamsE,"a",@progbits
	.sectionflags	@""
	.align	4
.nv.constant0._ZN7cutlass13device_kernelIN5flash19enable_sm80_to_sm89INS1_16FlashAttnBwdSm80INS1_25CollectiveMainloopBwdSm80ILi2ELi1EN4cute5tupleIJNS5_1CILi64EEENS7_ILi80EEENS7_ILi192EEEEEENS_10bfloat16_tEfNS_4arch4Sm80ELb0ELb0ELb1ELb1ELb0ELb0ELb1ELb0ELi2ELi4ELi2ELi2ELb0EEENS1_24CollectiveEpilogueBwdGQAISB_fSE_Li256ELb1ELb0EEENS1_19SingleTileSchedulerILb1ELb0ELb0ELi80EEEEEEEEEvNT_6ParamsE:
	.zero		1160


//--------------------- .nv.constant0._ZN7cutlass13device_kernelIN5flash19enable_sm80_to_sm89INS1_16FlashAttnBwdSm80INS1_25CollectiveMainloopBwdSm80ILi2ELi1EN4cute5tupleIJNS5_1CILi64EEENS7_ILi80EEENS7_ILi192EEEEEENS_10bfloat16_tEfNS_4arch4Sm80ELb0ELb0ELb1ELb1ELb1ELb0ELb1ELb0ELi2ELi4ELi2ELi2ELb0EEENS1_24CollectiveEpilogueBwdGQAISB_fSE_Li256ELb1ELb1EEENS1_19SingleTileSchedulerILb1ELb0ELb0ELi80EEEEEEEEEvNT_6ParamsE --------------------------
	.section	.nv.constant0._ZN7cutlass13device_kernelIN5flash19enable_sm80_to_sm89INS1_16FlashAttnBwdSm80INS1_25CollectiveMainloopBwdSm80ILi2ELi1EN4cute5tupleIJNS5_1CILi64EEENS7_ILi80EEENS7_ILi192EEEEEENS_10bfloat16_tEfNS_4arch4Sm80ELb0ELb0ELb1ELb1ELb1ELb0ELb1ELb0ELi2ELi4ELi2ELi2ELb0EEENS1_24CollectiveEpilogueBwdGQAISB_fSE_Li256ELb1ELb1EEENS1_19SingleTileSchedulerILb1ELb0ELb0ELi80EEEEEEEEEvNT_6ParamsE,"a",@progbits
	.sectionflags	@""
	.align	4
.nv.constant0._ZN7cutlass13device_kernelIN5flash19enable_sm80_to_sm89INS1_16FlashAttnBwdSm80INS1_25CollectiveMainloopBwdSm80ILi2ELi1EN4cute5tupleIJNS5_1CILi64EEENS7_ILi80EEENS7_ILi192EEEEEENS_10bfloat16_tEfNS_4arch4Sm80ELb0ELb0ELb1ELb1ELb1ELb0ELb1ELb0ELi2ELi4ELi2ELi2ELb0EEENS1_24CollectiveEpilogueBwdGQAISB_fSE_Li256ELb1ELb1EEENS1_19SingleTileSchedulerILb1ELb0ELb0ELi80EEEEEEEEEvNT_6ParamsE:
	.zero		1160


//--------------------- .nv.constant0._ZN7cutlass13device_kernelIN5flash19enable_sm80_to_sm89INS1_16FlashAttnBwdSm80INS1_25CollectiveMainloopBwdSm80ILi2ELi1EN4cute5tupleIJNS5_1CILi64EEENS7_ILi80EEENS7_ILi192EEEEEENS_10bfloat16_tEfNS_4arch4Sm80ELb0ELb1ELb1ELb0ELb0ELb0ELb1ELb0ELi2ELi4ELi2ELi2ELb0EEENS1_21CollectiveEpilogueBwdISB_SC_SE_Li256ELb0ELb1ELi4EEENS1_19SingleTileSchedulerILb0ELb0ELb0ELi80EEEEEEEEEvNT_6ParamsE --------------------------
	.section	.nv.constant0._ZN7cutlass13device_kernelIN5flash19enable_sm80_to_sm89INS1_16FlashAttnBwdSm80INS1_25CollectiveMainloopBwdSm80ILi2ELi1EN4cute5tupleIJNS5_1CILi64EEENS7_ILi80EEENS7_ILi192EEEEEENS_10bfloat16_tEfNS_4arch4Sm80ELb0ELb1ELb1ELb0ELb0ELb0ELb1ELb0ELi2ELi4ELi2ELi2ELb0EEENS1_21CollectiveEpilogueBwdISB_SC_SE_Li256ELb0ELb1ELi4EEENS1_19SingleTileSchedulerILb0ELb0ELb0ELi80EEEEEEEEEvNT_6ParamsE,"a",@progbits
	.sectionflags	@""
	.align	4
.nv.constant0._ZN7cutlass13device_kernelIN5flash19enable_sm80_to_sm89INS1_16FlashAttnBwdSm80INS1_25CollectiveMainloopBwdSm80ILi2ELi1EN4cute5tupleIJNS5_1CILi64EEENS7_ILi80EEENS7_ILi192EEEEEENS_10bfloat16_tEfNS_4arch4Sm80ELb0ELb1ELb1ELb0ELb0ELb0ELb1ELb0ELi2ELi4ELi2ELi2ELb0EEENS1_21CollectiveEpilogueBwdISB_SC_SE_Li256ELb0ELb1ELi4EEENS1_19SingleTileSchedulerILb0ELb0ELb0ELi80EEEEEEEEEvNT_6ParamsE:
	.zero		1152


//--------------------- .nv.constant0._ZN7cutlass13device_kernelIN5flash19enable_sm80_to_sm89INS1_16FlashAttnBwdSm80INS1_25CollectiveMainloopBwdSm80ILi2ELi1EN4cute5tupleIJNS5_1CILi64EEENS7_ILi80EEENS7_ILi192EEEEEENS_10bfloat16_tEfNS_4arch4Sm80ELb0ELb1ELb1ELb0ELb1ELb0ELb1ELb0ELi2ELi4ELi2ELi2ELb0EEENS1_21CollectiveEpilogueBwdISB_SC_SE_Li256ELb0ELb1ELi4EEENS1_19SingleTileSchedulerILb0ELb0ELb0ELi80EEEEEEEEEvNT_6ParamsE --------------------------
	.section	.nv.constant0._ZN7cutlass13device_kernelIN5flash19enable_sm80_to_sm89INS1_16FlashAttnBwdSm80INS1_25CollectiveMainloopBwdSm80ILi2ELi1EN4cute5tupleIJNS5_1CILi64EEENS7_ILi80EEENS7_ILi192EEEEEENS_10bfloat16_tEfNS_4arch4Sm80ELb0ELb1ELb1ELb0ELb1ELb0ELb1ELb0ELi2ELi4ELi2ELi2ELb0EEENS1_21CollectiveEpilogueBwdISB_SC_SE_Li256ELb0ELb1ELi4EEENS1_19SingleTileSchedulerILb0ELb0ELb0ELi80EEEEEEEEEvNT_6ParamsE,"a",@progbits
	.sectionflags	@""
	.align	4
.nv.constant0._ZN7cutlass13device_kernelIN5flash19enable_sm80_to_sm89INS1_16FlashAttnBwdSm80INS1_25CollectiveMainloopBwdSm80ILi2ELi1EN4cute5tupleIJNS5_1CILi64EEENS7_ILi80EEENS7_ILi192EEEEEENS_10bfloat16_tEfNS_4arch4Sm80ELb0ELb1ELb1ELb0ELb1ELb0ELb1ELb0ELi2ELi4ELi2ELi2ELb0EEENS1_21CollectiveEpilogueBwdISB_SC_SE_Li256ELb0ELb1ELi4EEENS1_19SingleTileSchedulerILb0ELb0ELb0ELi80EEEEEEEEEvNT_6ParamsE:
	.zero		1152


//--------------------- .nv.constant0._ZN7cutlass13device_kernelIN5flash19enable_sm80_to_sm89INS1_16FlashAttnBwdSm80INS1_25CollectiveMainloopBwdSm80ILi2ELi1EN4cute5tupleIJNS5_1CILi64EEENS7_ILi80EEENS7_ILi192EEEEEENS_10bfloat16_tEfNS_4arch4Sm80ELb0ELb1ELb1ELb0ELb0ELb0ELb1ELb0ELi2ELi4ELi2ELi2ELb0EEENS1_24CollectiveEpilogueBwdGQAISB_fSE_Li256ELb0ELb0EEENS1_19SingleTileSchedulerILb0ELb0ELb0ELi80EEEEEEEEEvNT_6ParamsE --------------------------
	.section	.nv.constant0._ZN7cutlass13device_kernelIN5flash19enable_sm80_to_sm89INS1_16FlashAttnBwdSm80INS1_25CollectiveMainloopBwdSm80ILi2ELi1EN4cute5tupleIJNS5_1CILi64EEENS7_ILi80EEENS7_ILi192EEEEEENS_10bfloat16_tEfNS_4arch4Sm80ELb0ELb1ELb1ELb0ELb0ELb0ELb1ELb0ELi2ELi4ELi2ELi2ELb0EEENS1_24CollectiveEpilogueBwdGQAISB_fSE_Li256ELb0ELb0EEENS1_19SingleTileSchedulerILb0ELb0ELb0ELi80EEEEEEEEEvNT_6ParamsE,"a",@progbits
	.sectionflags	@""
	.align	4
.nv.constant0._ZN7cutlass13device_kernelIN5flash19enable_sm80_to_sm89INS1_16FlashAttnBwdSm80INS1_25CollectiveMainloopBwdSm80ILi2ELi1EN4cute5tupleIJNS5_1CILi64EEENS7_ILi80EEENS7_ILi192EEEEEENS_10bfloat16_tEfNS_4arch4Sm80ELb0ELb1ELb1ELb0ELb0ELb0ELb1ELb0ELi2ELi4ELi2ELi2ELb0EEENS1_24CollectiveEpilogueBwdGQAISB_fSE_Li256ELb0ELb0EEENS1_19SingleTileSchedulerILb0ELb0ELb0ELi80EEEEEEEEEvNT_6ParamsE:
	.zero		1160


//--------------------- .nv.constant0._ZN7cutlass13device_kernelIN5flash19enable_sm80_to_sm89INS1_16FlashAttnBwdSm80INS1_25CollectiveMainloopBwdSm80ILi2ELi1EN4cute5tupleIJNS5_1CILi64EEENS7_ILi80EEENS7_ILi192EEEEEENS_10bfloat16_tEfNS_4arch4Sm80ELb0ELb1ELb1ELb0ELb1ELb0ELb1ELb0ELi2ELi4ELi2ELi2ELb0EEENS1_24CollectiveEpilogueBwdGQAISB_fSE_Li256ELb0ELb1EEENS1_19SingleTileSchedulerILb0ELb0ELb0ELi80EEEEEEEEEvNT_6ParamsE --------------------------
	.section	.nv.constant0._ZN7cutlass13device_kernelIN5flash19enable_sm80_to_sm89INS1_16FlashAttnBwdSm80INS1_25CollectiveMainloopBwdSm80ILi2ELi1EN4cute5tupleIJNS5_1CILi64EEENS7_ILi80EEENS7_ILi192EEEEEENS_10bfloat16_tEfNS_4arch4Sm80ELb0ELb1ELb1ELb0ELb1ELb0ELb1ELb0ELi2ELi4ELi2ELi2ELb0EEENS1_24CollectiveEpilogueBwdGQAISB_fSE_Li256ELb0ELb1EEENS1_19SingleTileSchedulerILb0ELb0ELb0ELi80EEEEEEEEEvNT_6ParamsE,"a",@progbits
	.sectionflags	@""
	.align	4
.nv.constant0._ZN7cutlass13device_kernelIN5flash19enable_sm80_to_sm89INS1_16FlashAttnBwdSm80INS1_25CollectiveMainloopBwdSm80ILi2ELi1EN4cute5tupleIJNS5_1CILi64EEENS7_ILi80EEENS7_ILi192EEEEEENS_10bfloat16_tEfNS_4arch4Sm80ELb0ELb1ELb1ELb0ELb1ELb0ELb1ELb0ELi2ELi4ELi2ELi2ELb0EEENS1_24CollectiveEpilogueBwdGQAISB_fSE_Li256ELb0ELb1EEENS1_19SingleTileSchedulerILb0ELb0ELb0ELi80EEEEEEEEEvNT_6ParamsE:
	.zero		1160


//--------------------- .nv.constant0._ZN7cutlass13device_kernelIN5flash19enable_sm80_to_sm89INS1_16FlashAttnBwdSm80INS1_25CollectiveMainloopBwdSm80ILi2ELi1EN4cute5tupleIJNS5_1CILi64EEENS7_ILi80EEENS7_ILi192EEEEEENS_10bfloat16_tEfNS_4arch4Sm80ELb0ELb1ELb1ELb1ELb0ELb0ELb1ELb0ELi2ELi4ELi2ELi2ELb0EEENS1_21CollectiveEpilogueBwdISB_SC_SE_Li256ELb1ELb1ELi4EEENS1_19SingleTileSchedulerILb1ELb0ELb0ELi80EEEEEEEEEvNT_6ParamsE --------------------------
	.section	.nv.constant0._ZN7cutlass13device_kernelIN5flash19enable_sm80_to_sm89INS1_16FlashAttnBwdSm80INS1_25CollectiveMainloopBwdSm80ILi2ELi1EN4cute5tupleIJNS5_1CILi64EEENS7_ILi80EEENS7_ILi192EEEEEENS_10bfloat16_tEfNS_4arch4Sm80ELb0ELb1ELb1ELb1ELb0ELb0ELb1ELb0ELi2ELi4ELi2ELi2ELb0EEENS1_21CollectiveEpilogueBwdISB_SC_SE_Li256ELb1ELb1ELi4EEENS1_19SingleTileSchedulerILb1ELb0ELb0ELi80EEEEEEEEEvNT_6ParamsE,"a",@progbits
	.sectionflags	@""
	.align	4
.nv.constant0._ZN7cutlass13device_kernelIN5flash19enable_sm80_to_sm89INS1_16FlashAttnBwdSm80INS1_25CollectiveMainloopBwdSm80ILi2ELi1EN4cute5tupleIJNS5_1CILi64EEENS7_ILi80EEENS7_ILi192EEEEEENS_10bfloat16_tEfNS_4arch4Sm80ELb0ELb1ELb1ELb1ELb0ELb0ELb1ELb0ELi2ELi4ELi2ELi2ELb0EEENS1_21CollectiveEpilogueBwdISB_SC_SE_Li256ELb1ELb1ELi4EEENS1_19SingleTileSchedulerILb1ELb0ELb0ELi80EEEEEEEEEvNT_6ParamsE:
	.zero		1152


//--------------------- .nv.constant0._ZN7cutlass13device_kernelIN5flash19enable_sm80_to_sm89INS1_16FlashAttnBwdSm80INS1_25CollectiveMainloopBwdSm80ILi2ELi1EN4cute5tupleIJNS5_1CILi64EEENS7_ILi80EEENS7_ILi192EEEEEENS_10bfloat16_tEfNS_4arch4Sm80ELb0ELb1ELb1ELb1ELb1ELb0ELb1ELb0ELi2ELi4ELi2ELi2ELb0EEENS1_21CollectiveEpilogueBwdISB_SC_SE_Li256ELb1ELb1ELi4EEENS1_19SingleTileSchedulerILb1ELb0ELb0ELi80EEEEEEEEEvNT_6ParamsE --------------------------
	.section	.nv.constant0._ZN7cutlass13device_kernelIN5flash19enable_sm80_to_sm89INS1_16FlashAttnBwdSm80INS1_25CollectiveMainloopBwdSm80ILi2ELi1EN4cute5tupleIJNS5_1CILi64EEENS7_ILi80EEENS7_ILi192EEEEEENS_10bfloat16_tEfNS_4arch4Sm80ELb0ELb1ELb1ELb1ELb1ELb0ELb1ELb0ELi2ELi4ELi2ELi2ELb0EEENS1_21CollectiveEpilogueBwdISB_SC_SE_Li256ELb1ELb1ELi4EEENS1_19SingleTileSchedulerILb1ELb0ELb0ELi80EEEEEEEEEvNT_6ParamsE,"a",@progbits
	.sectionflags	@""
	.align	4
.nv.constant0._ZN7cutlass13device_kernelIN5flash19enable_sm80_to_sm89INS1_16FlashAttnBwdSm80INS1_25CollectiveMainloopBwdSm80ILi2ELi1EN4cute5tupleIJNS5_1CILi64EEENS7_ILi80EEENS7_ILi192EEEEEENS_10bfloat16_tEfNS_4arch4Sm80ELb0ELb1ELb1ELb1ELb1ELb0ELb1ELb0ELi2ELi4ELi2ELi2ELb0EEENS1_21CollectiveEpilogueBwdISB_SC_SE_Li256ELb1ELb1ELi4EEENS1_19SingleTileSchedulerILb1ELb0ELb0ELi80EEEEEEEEEvNT_6ParamsE:
	.zero		1152


//--------------------- .nv.constant0._ZN7cutlass13device_kernelIN5flash19enable_sm80_to_sm89INS1_16FlashAttnBwdSm80INS1_25CollectiveMainloopBwdSm80ILi2ELi1EN4cute5tupleIJNS5_1CILi64EEENS7_ILi80EEENS7_ILi192EEEEEENS_10bfloat16_tEfNS_4arch4Sm80ELb0ELb1ELb1ELb1ELb0ELb0ELb1ELb0ELi2ELi4ELi2ELi2ELb0EEENS1_24CollectiveEpilogueBwdGQAISB_fSE_Li256ELb1ELb0EEENS1_19SingleTileSchedulerILb1ELb0ELb0ELi80EEEEEEEEEvNT_6ParamsE --------------------------
	.section	.nv.constant0._ZN7cutlass13device_kernelIN5flash19enable_sm80_to_sm89INS1_16FlashAttnBwdSm80INS1_25CollectiveMainloopBwdSm80ILi2ELi1EN4cute5tupleIJNS5_1CILi64EEENS7_ILi80EEENS7_ILi192EEEEEENS_10bfloat16_tEfNS_4arch4Sm80ELb0ELb1ELb1ELb1ELb0ELb0ELb1ELb0ELi2ELi4ELi2ELi2ELb0EEENS1_24CollectiveEpilogueBwdGQAISB_fSE_Li256ELb1ELb0EEENS1_19SingleTileSchedulerILb1ELb0ELb0ELi80EEEEEEEEEvNT_6ParamsE,"a",@progbits
	.sectionflags	@""
	.align	4
.nv.constant0._ZN7cutlass13device_kernelIN5flash19enable_sm80_to_sm89INS1_16FlashAttnBwdSm80INS1_25CollectiveMainloopBwdSm80ILi2ELi1EN4cute5tupleIJNS5_1CILi64EEENS7_ILi80EEENS7_ILi192EEEEEENS_10bfloat16_tEfNS_4arch4Sm80ELb0ELb1ELb1ELb1ELb0ELb0ELb1ELb0ELi2ELi4ELi2ELi2ELb0EEENS1_24CollectiveEpilogueBwdGQAISB_fSE_Li256ELb1ELb0EEENS1_19SingleTileSchedulerILb1ELb0ELb0ELi80EEEEEEEEEvNT_6ParamsE:
	.zero		1160


//--------------------- .nv.constant0._ZN7cutlass13device_kernelIN5flash19enable_sm80_to_sm89INS1_16FlashAttnBwdSm80INS1_25CollectiveMainloopBwdSm80ILi2ELi1EN4cute5tupleIJNS5_1CILi64EEENS7_ILi80EEENS7_ILi192EEEEEENS_10bfloat16_tEfNS_4arch4Sm80ELb0ELb1ELb1ELb1ELb1ELb0ELb1ELb0ELi2ELi4ELi2ELi2ELb0EEENS1_24CollectiveEpilogueBwdGQAISB_fSE_Li256ELb1ELb1EEENS1_19SingleTileSchedulerILb1ELb0ELb0ELi80EEEEEEEEEvNT_6ParamsE --------------------------
	.section	.nv.constant0._ZN7cutlass13device_kernelIN5flash19enable_sm80_to_sm89INS1_16FlashAttnBwdSm80INS1_25CollectiveMainloopBwdSm80ILi2ELi1EN4cute5tupleIJNS5_1CILi64EEENS7_ILi80EEENS7_ILi192EEEEEENS_10bfloat16_tEfNS_4arch4Sm80ELb0ELb1ELb1ELb1ELb1ELb0ELb1ELb0ELi2ELi4ELi2ELi2ELb0EEENS1_24CollectiveEpilogueBwdGQAISB_fSE_Li256ELb1ELb1EEENS1_19SingleTileSchedulerILb1ELb0ELb0ELi80EEEEEEEEEvNT_6ParamsE,"a",@progbits
	.sectionflags	@""
	.align	4
.nv.constant0._ZN7cutlass13device_kernelIN5flash19enable_sm80_to_sm89INS1_16FlashAttnBwdSm80INS1_25CollectiveMainloopBwdSm80ILi2ELi1EN4cute5tupleIJNS5_1CILi64EEENS7_ILi80EEENS7_ILi192EEEEEENS_10bfloat16_tEfNS_4arch4Sm80ELb0ELb1ELb1ELb1ELb1ELb0ELb1ELb0ELi2ELi4ELi2ELi2ELb0EEENS1_24CollectiveEpilogueBwdGQAISB_fSE_Li256ELb1ELb1EEENS1_19SingleTileSchedulerILb1ELb0ELb0ELi80EEEEEEEEEvNT_6ParamsE:
	.zero		1160


//--------------------- .nv.constant0._ZN7cutlass13device_kernelIN5flash19enable_sm80_to_sm89INS1_16FlashAttnBwdSm80INS1_25CollectiveMainloopBwdSm80ILi2ELi1EN4cute5tupleIJNS5_1CILi64EEENS7_ILi80EEENS7_ILi192EEEEEENS_10bfloat16_tEfNS_4arch4Sm80ELb1ELb0ELb1ELb0ELb0ELb0ELb1ELb0ELi2ELi4ELi2ELi2ELb0EEENS1_21CollectiveEpilogueBwdISB_SC_SE_Li256ELb0ELb1ELi4EEENS1_25SingleTileBwdLPTSchedulerILb0ELi80ELb0EEEEEEEEEvNT_6ParamsE --------------------------
	.section	.nv.constant0._ZN7cutlass13device_kernelIN5flash19enable_sm80_to_sm89INS1_16FlashAttnBwdSm80INS1_25CollectiveMainloopBwdSm80ILi2ELi1EN4cute5tupleIJNS5_1CILi64EEENS7_ILi80EEENS7_ILi192EEEEEENS_10bfloat16_tEfNS_4arch4Sm80ELb1ELb0ELb1ELb0ELb0ELb0ELb1ELb0ELi2ELi4ELi2ELi2ELb0EEENS1_21CollectiveEpilogueBwdISB_SC_SE_Li256ELb0ELb1ELi4EEENS1_25SingleTileBwdLPTSchedulerILb0ELi80ELb0EEEEEEEEEvNT_6ParamsE,"a",@progbits
	.sectionflags	@""
	.align	4
.nv.constant0._ZN7cutlass13device_kernelIN5flash19enable_sm80_to_sm89INS1_16FlashAttnBwdSm80INS1_25CollectiveMainloopBwdSm80ILi2ELi1EN4cute5tupleIJNS5_1CILi64EEENS7_ILi80EEENS7_ILi192EEEEEENS_10bfloat16_tEfNS_4arch4Sm80ELb1ELb0ELb1ELb0ELb0ELb0ELb1ELb0ELi2ELi4ELi2ELi2ELb0EEENS1_21CollectiveEpilogueBwdISB_SC_SE_Li256ELb0ELb1ELi4EEENS1_25SingleTileBwdLPTSchedulerILb0ELi80ELb0EEEEEEEEEvNT_6ParamsE:
	.zero		1176


//--------------------- .nv.constant0._ZN7cutlass13device_kernelIN5flash19enable_sm80_to_sm89INS1_16FlashAttnBwdSm80INS1_25CollectiveMainloopBwdSm80ILi2ELi1EN4cute5tupleIJNS5_1CILi64EEENS7_ILi80EEENS7_ILi192EEEEEENS_10bfloat16_tEfNS_4arch4Sm80ELb1ELb0ELb1ELb0ELb1ELb0ELb1ELb0ELi2ELi4ELi2ELi2ELb0EEENS1_21CollectiveEpilogueBwdISB_SC_SE_Li256ELb0ELb1ELi4EEENS1_25SingleTileBwdLPTSchedulerILb0ELi80ELb1EEEEEEEEEvNT_6ParamsE --------------------------
	.section	.nv.constant0._ZN7cutlass13device_kernelIN5flash19enable_sm80_to_sm89INS1_16FlashAttnBwdSm80INS1_25CollectiveMainloopBwdSm80ILi2ELi1EN4cute5tupleIJNS5_1CILi64EEENS7_ILi80EEENS7_ILi192EEEEEENS_10bfloat16_tEfNS_4arch4Sm80ELb1ELb0ELb1ELb0ELb1ELb0ELb1ELb0ELi2ELi4ELi2ELi2ELb0EEENS1_21CollectiveEpilogueBwdISB_SC_SE_Li256ELb0ELb1ELi4EEENS1_25SingleTileBwdLPTSchedulerILb0ELi80ELb1EEEEEEEEEvNT_6ParamsE,"a",@progbits
	.sectionflags	@""
	.align	4
.nv.constant0._ZN7cutlass13device_kernelIN5flash19enable_sm80_to_sm89INS1_16FlashAttnBwdSm80INS1_25CollectiveMainloopBwdSm80ILi2ELi1EN4cute5tupleIJNS5_1CILi64EEENS7_ILi80EEENS7_ILi192EEEEEENS_10bfloat16_tEfNS_4arch4Sm80ELb1ELb0ELb1ELb0ELb1ELb0ELb1ELb0ELi2ELi4ELi2ELi2ELb0EEENS1_21CollectiveEpilogueBwdISB_SC_SE_Li256ELb0ELb1ELi4EEENS1_25SingleTileBwdLPTSchedulerILb0ELi80ELb1EEEEEEEEEvNT_6ParamsE:
	.zero		1176


//--------------------- .nv.constant0._ZN7cutlass13device_kernelIN5flash19enable_sm80_to_sm89INS1_16FlashAttnBwdSm80INS1_25CollectiveMainloopBwdSm80ILi2ELi1EN4cute5tupleIJNS5_1CILi64EEENS7_ILi80EEENS7_ILi192EEEEEENS_10bfloat16_tEfNS_4arch4Sm80ELb1ELb0ELb1ELb0ELb0ELb0ELb1ELb0ELi2ELi4ELi2ELi2ELb0EEENS1_24CollectiveEpilogueBwdGQAISB_fSE_Li256ELb0ELb0EEENS1_25SingleTileBwdLPTSchedulerILb0ELi80ELb0EEEEEEEEEvNT_6ParamsE --------------------------
	.section	.nv.constant0._ZN7cutlass13device_kernelIN5flash19enable_sm80_to_sm89INS1_16FlashAttnBwdSm80INS1_25CollectiveMainloopBwdSm80ILi2ELi1EN4cute5tupleIJNS5_1CILi64EEENS7_ILi80EEENS7_ILi192EEEEEENS_10bfloat16_tEfNS_4arch4Sm80ELb1ELb0ELb1ELb0ELb0ELb0ELb1ELb0ELi2ELi4ELi2ELi2ELb0EEENS1_24CollectiveEpilogueBwdGQAISB_fSE_Li256ELb0ELb0EEENS1_25SingleTileBwdLPTSchedulerILb0ELi80ELb0EEEEEEEEEvNT_6ParamsE,"a",@progbits
	.sectionflags	@""
	.align	4
.nv.constant0._ZN7cutlass13device_kernelIN5flash19enable_sm80_to_sm89INS1_16FlashAttnBwdSm80INS1_25CollectiveMainloopBwdSm80ILi2ELi1EN4cute5tupleIJNS5_1CILi64EEENS7_ILi80EEENS7_ILi192EEEEEENS_10bfloat16_tEfNS_4arch4Sm80ELb1ELb0ELb1ELb0ELb0ELb0ELb1ELb0ELi2ELi4ELi2ELi2ELb0EEENS1_24CollectiveEpilogueBwdGQAISB_fSE_Li256ELb0ELb0EEENS1_25SingleTileBwdLPTSchedulerILb0ELi80ELb0EEEEEEEEEvNT_6ParamsE:
	.zero		1184


//--------------------- .nv.constant0._ZN7cutlass13device_kernelIN5flash19enable_sm80_to_sm89INS1_16FlashAttnBwdSm80INS1_25CollectiveMainloopBwdSm80ILi2ELi1EN4cute5tupleIJNS5_1CILi64EEENS7_ILi80EEENS7_ILi192EEEEEENS_10bfloat16_tEfNS_4arch4Sm80ELb1ELb0ELb1ELb0ELb1ELb0ELb1ELb0ELi2ELi4ELi2ELi2ELb0EEENS1_24CollectiveEpilogueBwdGQAISB_fSE_Li256ELb0ELb1EEENS1_25SingleTileBwdLPTSchedulerILb0ELi80ELb1EEEEEEEEEvNT_6ParamsE --------------------------
	.section	.nv.constant0._ZN7cutlass13device_kernelIN5flash19enable_sm80_to_sm89INS1_16FlashAttnBwdSm80INS1_25CollectiveMainloopBwdSm80ILi2ELi1EN4cute5tupleIJNS5_1CILi64EEENS7_ILi80EEENS7_ILi192EEEEEENS_10bfloat16_tEfNS_4arch4Sm80ELb1ELb0ELb1ELb0ELb1ELb0ELb1ELb0ELi2ELi4ELi2ELi2ELb0EEENS1_24CollectiveEpilogueBwdGQAISB_fSE_Li256ELb0ELb1EEENS1_25SingleTileBwdLPTSchedulerILb0ELi80ELb1EEEEEEEEEvNT_6ParamsE,"a",@progbits
	.sectionflags	@""
	.align	4
.nv.constant0._ZN7cutlass13device_kernelIN5flash19enable_sm80_to_sm89INS1_16FlashAttnBwdSm80INS1_25CollectiveMainloopBwdSm80ILi2ELi1EN4cute5tupleIJNS5_1CILi64EEENS7_ILi80EEENS7_ILi192EEEEEENS_10bfloat16_tEfNS_4arch4Sm80ELb1ELb0ELb1ELb0ELb1ELb0ELb1ELb0ELi2ELi4ELi2ELi2ELb0EEENS1_24CollectiveEpilogueBwdGQAISB_fSE_Li256ELb0ELb1EEENS1_25SingleTileBwdLPTSchedulerILb0ELi80ELb1EEEEEEEEEvNT_6ParamsE:
	.zero		1184


//--------------------- .nv.constant0._ZN7cutlass13device_kernelIN5flash22FlashAttnBwdPreprocessIN4cute5tupleIJNS3_1CILi64EEENS5_ILi192EEEEEENS_10bfloat16_tEfNS_4arch4Sm80ELb1ELb0EEEEEvNT_6ParamsE --------------------------
	.section	.nv.constant0._ZN7cutlass13device_kernelIN5flash22FlashAttnBwdPreprocessIN4cute5tupleIJNS3_1CILi64EEENS5_ILi192EEEEEENS_10bfloat16_tEfNS_4arch4Sm80ELb1ELb0EEEEEvNT_6ParamsE,"a",@progbits
	.sectionflags	@""
	.align	4
.nv.constant0._ZN7cutlass13device_kernelIN5flash22FlashAttnBwdPreprocessIN4cute5tupleIJNS3_1CILi64EEENS5_ILi192EEEEEENS_10bfloat16_tEfNS_4arch4Sm80ELb1ELb0EEEEEvNT_6ParamsE:
	.zero		768


//--------------------- .nv.constant0._ZN7cutlass13device_kernelIN5flash19enable_sm80_to_sm89INS1_16FlashAttnBwdSm80INS1_25CollectiveMainloopBwdSm80ILi2ELi1EN4cute5tupleIJNS5_1CILi64EEENS7_ILi80EEENS7_ILi192EEEEEENS_10bfloat16_tEfNS_4arch4Sm80ELb1ELb0ELb1ELb1ELb0ELb0ELb1ELb0ELi2ELi4ELi2ELi2ELb0EEENS1_21CollectiveEpilogueBwdISB_SC_SE_Li256ELb1ELb1ELi4EEENS1_25SingleTileBwdLPTSchedulerILb1ELi80ELb0EEEEEEEEEvNT_6ParamsE --------------------------
	.section	.nv.constant0._ZN7cutlass13device_kernelIN5flash19enable_sm80_to_sm89INS1_16FlashAttnBwdSm80INS1_25CollectiveMainloopBwdSm80ILi2ELi1EN4cute5tupleIJNS5_1CILi64EEENS7_ILi80EEENS7_ILi192EEEEEENS_10bfloat16_tEfNS_4arch4Sm80ELb1ELb0ELb1ELb1ELb0ELb0ELb1ELb0ELi2ELi4ELi2ELi2ELb0EEENS1_21CollectiveEpilogueBwdISB_SC_SE_Li256ELb1ELb1ELi4EEENS1_25SingleTileBwdLPTSchedulerILb1ELi80ELb0EEEEEEEEEvNT_6ParamsE,"a",@progbits
	.sectionflags	@""
	.align	4
.nv.constant0._ZN7cutlass13device_kernelIN5flash19enable_sm80_to_sm89INS1_16FlashAttnBwdSm80INS1_25CollectiveMainloopBwdSm80ILi2ELi1EN4cute5tupleIJNS5_1CILi64EEENS7_ILi80EEENS7_ILi192EEEEEENS_10bfloat16_tEfNS_4arch4Sm80ELb1ELb0ELb1ELb1ELb0ELb0ELb1ELb0ELi2ELi4ELi2ELi2ELb0EEENS1_21CollectiveEpilogueBwdISB_SC_SE_Li256ELb1ELb1ELi4EEENS1_25SingleTileBwdLPTSchedulerILb1ELi80ELb0EEEEEEEEEvNT_6ParamsE:
	.zero		1176


//--------------------- .nv.constant0._ZN7cutlass13device_kernelIN5flash19enable_sm80_to_sm89INS1_16FlashAttnBwdSm80INS1_25CollectiveMainloopBwdSm80ILi2ELi1EN4cute5tupleIJNS5_1CILi64EEENS7_ILi80EEENS7_ILi192EEEEEENS_10bfloat16_tEfNS_4arch4Sm80ELb1ELb0ELb1ELb1ELb1ELb0ELb1ELb0ELi2ELi4ELi2ELi2ELb0EEENS1_21CollectiveEpilogueBwdISB_SC_SE_Li256ELb1ELb1ELi4EEENS1_25SingleTileBwdLPTSchedulerILb1ELi80ELb1EEEEEEEEEvNT_6ParamsE --------------------------
	.section	.nv.constant0._ZN7cutlass13device_kernelIN5flash19enable_sm80_to_sm89INS1_16FlashAttnBwdSm80INS1_25CollectiveMainloopBwdSm80ILi2ELi1EN4cute5tupleIJNS5_1CILi64EEENS7_ILi80EEENS7_ILi192EEEEEENS_10bfloat16_tEfNS_4arch4Sm80ELb1ELb0ELb1ELb1ELb1ELb0ELb1ELb0ELi2ELi4ELi2ELi2ELb0EEENS1_21CollectiveEpilogueBwdISB_SC_SE_Li256ELb1ELb1ELi4EEENS1_25SingleTileBwdLPTSchedulerILb1ELi80ELb1EEEEEEEEEvNT_6ParamsE,"a",@progbits
	.sectionflags	@""
	.align	4
.nv.constant0._ZN7cutlass13device_kernelIN5flash19enable_sm80_to_sm89INS1_16FlashAttnBwdSm80INS1_25CollectiveMainloopBwdSm80ILi2ELi1EN4cute5tupleIJNS5_1CILi64EEENS7_ILi80EEENS7_ILi192EEEEEENS_10bfloat16_tEfNS_4arch4Sm80ELb1ELb0ELb1ELb1ELb1ELb0ELb1ELb0ELi2ELi4ELi2ELi2ELb0EEENS1_21CollectiveEpilogueBwdISB_SC_SE_Li256ELb1ELb1ELi4EEENS1_25SingleTileBwdLPTSchedulerILb1ELi80ELb1EEEEEEEEEvNT_6ParamsE:
	.zero		1176


//--------------------- .nv.constant0._ZN7cutlass13device_kernelIN5flash19enable_sm80_to_sm89INS1_16FlashAttnBwdSm80INS1_25CollectiveMainloopBwdSm80ILi2ELi1EN4cute5tupleIJNS5_1CILi64EEENS7_ILi80EEENS7_ILi192EEEEEENS_10bfloat16_tEfNS_4arch4Sm80ELb1ELb0ELb1ELb1ELb0ELb0ELb1ELb0ELi2ELi4ELi2ELi2ELb0EEENS1_24CollectiveEpilogueBwdGQAISB_fSE_Li256ELb1ELb0EEENS1_25SingleTileBwdLPTSchedulerILb1ELi80ELb0EEEEEEEEEvNT_6ParamsE --------------------------
	.section	.nv.constant0._ZN7cutlass13device_kernelIN5flash19enable_sm80_to_sm89INS1_16FlashAttnBwdSm80INS1_25CollectiveMainloopBwdSm80ILi2ELi1EN4cute5tupleIJNS5_1CILi64EEENS7_ILi80EEENS7_ILi192EEEEEENS_10bfloat16_tEfNS_4arch4Sm80ELb1ELb0ELb1ELb1ELb0ELb0ELb1ELb0ELi2ELi4ELi2ELi2ELb0EEENS1_24CollectiveEpilogueBwdGQAISB_fSE_Li256ELb1ELb0EEENS1_25SingleTileBwdLPTSchedulerILb1ELi80ELb0EEEEEEEEEvNT_6ParamsE,"a",@progbits
	.sectionflags	@""
	.align	4
.nv.constant0._ZN7cutlass13device_kernelIN5flash19enable_sm80_to_sm89INS1_16FlashAttnBwdSm80INS1_25CollectiveMainloopBwdSm80ILi2ELi1EN4cute5tupleIJNS5_1CILi64EEENS7_ILi80EEENS7_ILi192EEEEEENS_10bfloat16_tEfNS_4arch4Sm80ELb1ELb0ELb1ELb1ELb0ELb0ELb1ELb0ELi2ELi4ELi2ELi2ELb0EEENS1_24CollectiveEpilogueBwdGQAISB_fSE_Li256ELb1ELb0EEENS1_25SingleTileBwdLPTSchedulerILb1ELi80ELb0EEEEEEEEEvNT_6ParamsE:
	.zero		1184


//--------------------- .nv.constant0._ZN7cutlass13device_kernelIN5flash32FlashAttnBwdPostprocessConvertdQIN4cute5tupleIJNS3_1CILi80EEENS5_ILi192EEEEEENS_10bfloat16_tEfNS_4arch4Sm80ELi256ENS3_8TiledMMAINS3_8MMA_AtomIJNS3_30SM80_16x8x16_F32BF16BF16F32_TNEEEENS3_6LayoutINS4_IJNS5_ILi4EEENS5_ILi2EEENS5_ILi1EEEEEENS4_IJSJ_SH_NS5_ILi0EEEEEEEENS4_IJNS5_ILi64EEENS5_ILi16EEESP_EEEEELb1EEEEEvNT_6ParamsE --------------------------
	.section	.nv.constant0._ZN7cutlass13device_kernelIN5flash32FlashAttnBwdPostprocessConvertdQIN4cute5tupleIJNS3_1CILi80EEENS5_ILi192EEEEEENS_10bfloat16_tEfNS_4arch4Sm80ELi256ENS3_8TiledMMAINS3_8MMA_AtomIJNS3_30SM80_16x8x16_F32BF16BF16F32_TNEEEENS3_6LayoutINS4_IJNS5_ILi4EEENS5_ILi2EEENS5_ILi1EEEEEENS4_IJSJ_SH_NS5_ILi0EEEEEEEENS4_IJNS5_ILi64EEENS5_ILi16EEESP_EEEEELb1EEEEEvNT_6ParamsE,"a",@progbits
	.sectionflags	@""
	.align	4
.nv.constant0._ZN7cutlass13device_kernelIN5flash32FlashAttnBwdPostprocessConvertdQIN4cute5tupleIJNS3_1CILi80EEENS5_ILi192EEEEEENS_10bfloat16_tEfNS_4arch4Sm80ELi256ENS3_8TiledMMAINS3_8MMA_AtomIJNS3_30SM80_16x8x16_F32BF16BF16F32_TNEEEENS3_6LayoutINS4_IJNS5_ILi4EEENS5_ILi2EEENS5_ILi1EEEEEENS4_IJSJ_SH_NS5_ILi0EEEEEEEENS4_IJNS5_ILi64EEENS5_ILi16EEESP_EEEEELb1EEEEEvNT_6ParamsE:
	.zero		640


//--------------------- .nv.constant0._ZN7cutlass13device_kernelIN5flash32FlashAttnBwdPostprocessConvertdQIN4cute5tupleIJNS3_1CILi64EEENS5_ILi192EEEEEENS_10bfloat16_tEfNS_4arch4Sm80ELi256ENS3_8TiledMMAINS3_8MMA_AtomIJNS3_30SM80_16x8x16_F32BF16BF16F32_TNEEEENS3_6LayoutINS4_IJNS5_ILi2EEENS5_ILi4EEENS5_ILi1EEEEEENS4_IJSJ_SH_NS5_ILi0EEEEEEEENS4_IJNS5_ILi32EEES6_NS5_ILi16EEEEEEEELb0EEEEEvNT_6ParamsE --------------------------
	.section	.nv.constant0._ZN7cutlass13device_kernelIN5flash32FlashAttnBwdPostprocessConvertdQIN4cute5tupleIJNS3_1CILi64EEENS5_ILi192EEEEEENS_10bfloat16_tEfNS_4arch4Sm80ELi256ENS3_8TiledMMAINS3_8MMA_AtomIJNS3_30SM80_16x8x16_F32BF16BF16F32_TNEEEENS3_6LayoutINS4_IJNS5_ILi2EEENS5_ILi4EEENS5_ILi1EEEEEENS4_IJSJ_SH_NS5_ILi0EEEEEEEENS4_IJNS5_ILi32EEES6_NS5_ILi16EEEEEEEELb0EEEEEvNT_6ParamsE,"a",@progbits
	.sectionflags	@""
	.align	4
.nv.constant0._ZN7cutlass13device_kernelIN5flash32FlashAttnBwdPostprocessConvertdQIN4cute5tupleIJNS3_1CILi64EEENS5_ILi192EEEEEENS_10bfloat16_tEfNS_4arch4Sm80ELi256ENS3_8TiledMMAINS3_8MMA_AtomIJNS3_30SM80_16x8x16_F32BF16BF16F32_TNEEEENS3_6LayoutINS4_IJNS5_ILi2EEENS5_ILi4EEENS5_ILi1EEEEEENS4_IJSJ_SH_NS5_ILi0EEEEEEEENS4_IJNS5_ILi32EEES6_NS5_ILi16EEEEEEEELb0EEEEEvNT_6ParamsE:
	.zero		640


//--------------------- .nv.constant0._ZN7cutlass13device_kernelIN5flash19enable_sm80_to_sm89INS1_16FlashAttnBwdSm80INS1_25CollectiveMainloopBwdSm80ILi2ELi1EN4cute5tupleIJNS5_1CILi64EEENS7_ILi80EEENS7_ILi192EEEEEENS_10bfloat16_tEfNS_4arch4Sm80ELb1ELb0ELb1ELb1ELb1ELb0ELb1ELb0ELi2ELi4ELi2ELi2ELb0EEENS1_24CollectiveEpilogueBwdGQAISB_fSE_Li256ELb1ELb1EEENS1_25SingleTileBwdLPTSchedulerILb1ELi80ELb1EEEEEEEEEvNT_6ParamsE --------------------------
	.section	.nv.constant0._ZN7cutlass13device_kernelIN5flash19enable_sm80_to_sm89INS1_16FlashAttnBwdSm80INS1_25CollectiveMainloopBwdSm80ILi2ELi1EN4cute5tupleIJNS5_1CILi64EEENS7_ILi80EEENS7_ILi192EEEEEENS_10bfloat16_tEfNS_4arch4Sm80ELb1ELb0ELb1ELb1ELb1ELb0ELb1ELb0ELi2ELi4ELi2ELi2ELb0EEENS1_24CollectiveEpilogueBwdGQAISB_fSE_Li256ELb1ELb1EEENS1_25SingleTileBwdLPTSchedulerILb1ELi80ELb1EEEEEEEEEvNT_6ParamsE,"a",@progbits
	.sectionflags	@""
	.align	4
.nv.constant0._ZN7cutlass13device_kernelIN5flash19enable_sm80_to_sm89INS1_16FlashAttnBwdSm80INS1_25CollectiveMainloopBwdSm80ILi2ELi1EN4cute5tupleIJNS5_1CILi64EEENS7_ILi80EEENS7_ILi192EEEEEENS_10bfloat16_tEfNS_4arch4Sm80ELb1ELb0ELb1ELb1ELb1ELb0ELb1ELb0ELi2ELi4ELi2ELi2ELb0EEENS1_24CollectiveEpilogueBwdGQAISB_fSE_Li256ELb1ELb1EEENS1_25SingleTileBwdLPTSchedulerILb1ELi80ELb1EEEEEEEEEvNT_6ParamsE:
	.zero		1184


//--------------------- .nv.constant0._ZN7cutlass13device_kernelIN5flash22FlashAttnBwdPreprocessIN4cute5tupleIJNS3_1CILi64EEENS5_ILi192EEEEEENS_10bfloat16_tEfNS_4arch4Sm80ELb1ELb1EEEEEvNT_6ParamsE --------------------------
	.section	.nv.constant0._ZN7cutlass13device_kernelIN5flash22FlashAttnBwdPreprocessIN4cute5tupleIJNS3_1CILi64EEENS5_ILi192EEEEEENS_10bfloat16_tEfNS_4arch4Sm80ELb1ELb1EEEEEvNT_6ParamsE,"a",@progbits
	.sectionflags	@""
	.align	4
.nv.constant0._ZN7cutlass13device_kernelIN5flash22FlashAttnBwdPreprocessIN4cute5tupleIJNS3_1CILi64EEENS5_ILi192EEEEEENS_10bfloat16_tEfNS_4arch4Sm80ELb1ELb1EEEEEvNT_6ParamsE:
	.zero		768


//--------------------- SYMBOLS --------------------------

	.type		.nv.reservedSmem.offset0,@object
	.size		.nv.reservedSmem.offset0,0x4
